//
// Generated by NVIDIA NVVM Compiler
//
// Compiler Build ID: CL-36424714
// Cuda compilation tools, release 13.0, V13.0.88
// Based on NVVM 20.0.0
//

.version 9.0
.target sm_100
.address_size 64

	// .globl	broadcast_add_strided_bf16

.visible .entry broadcast_add_strided_bf16(
	.param .u64 broadcast_add_strided_bf16_param_0,
	.param .u32 broadcast_add_strided_bf16_param_1,
	.param .u64 .ptr .align 1 broadcast_add_strided_bf16_param_2,
	.param .u64 .ptr .align 1 broadcast_add_strided_bf16_param_3,
	.param .u64 .ptr .align 1 broadcast_add_strided_bf16_param_4,
	.param .u64 .ptr .align 1 broadcast_add_strided_bf16_param_5
)
{
	.reg .pred 	%p<50>;
	.reg .b16 	%rs<4>;
	.reg .b32 	%r<387>;
	.reg .b64 	%rd<481>;

	ld.param.u64 	%rd258, [broadcast_add_strided_bf16_param_0];
	ld.param.u32 	%r93, [broadcast_add_strided_bf16_param_1];
	ld.param.u64 	%rd259, [broadcast_add_strided_bf16_param_2];
	ld.param.u64 	%rd255, [broadcast_add_strided_bf16_param_3];
	ld.param.u64 	%rd256, [broadcast_add_strided_bf16_param_4];
	ld.param.u64 	%rd257, [broadcast_add_strided_bf16_param_5];
	cvta.to.global.u64 	%rd1, %rd259;
	mov.u32 	%r94, %ctaid.x;
	mov.u32 	%r95, %ntid.x;
	mov.u32 	%r96, %tid.x;
	mad.lo.s32 	%r376, %r94, %r95, %r96;
	cvt.s64.s32 	%rd2, %r376;
	setp.le.u64 	%p1, %rd258, %rd2;
	@%p1 bra 	$L__BB0_118;
	shl.b32 	%r2, %r93, 1;
	setp.eq.s32 	%p2, %r93, 0;
	mov.b64 	%rd434, 0;
	@%p2 bra 	$L__BB0_36;
	add.s32 	%r99, %r93, -1;
	and.b32  	%r3, %r93, 7;
	setp.lt.u32 	%p3, %r99, 7;
	mov.b32 	%r354, 0;
	mov.u32 	%r368, %r376;
	mov.u32 	%r365, %r354;
	@%p3 bra 	$L__BB0_6;
	and.b32  	%r354, %r93, -8;
	add.s32 	%r367, %r93, -4;
	neg.s32 	%r366, %r354;
	mov.b32 	%r365, 0;
	mul.wide.u32 	%rd72, %r93, 8;
	mov.u32 	%r368, %r376;
$L__BB0_4:
	.pragma "nounroll";
	add.s32 	%r101, %r367, 3;
	cvt.u64.u32 	%rd63, %r368;
	mul.wide.u32 	%rd261, %r101, 8;
	add.s64 	%rd64, %rd1, %rd261;
	ld.global.u64 	%rd65, [%rd64];
	and.b64  	%rd262, %rd65, -4294967296;
	setp.ne.s64 	%p4, %rd262, 0;
	@%p4 bra 	$L__BB0_41;
	cvt.u32.u64 	%r102, %rd65;
	cvt.u32.u64 	%r103, %rd63;
	div.u32 	%r104, %r103, %r102;
	mul.lo.s32 	%r105, %r104, %r102;
	sub.s32 	%r106, %r103, %r105;
	cvt.u64.u32 	%rd435, %r104;
	cvt.u64.u32 	%rd436, %r106;
	bra.uni 	$L__BB0_42;
$L__BB0_6:
	setp.eq.s32 	%p13, %r3, 0;
	@%p13 bra 	$L__BB0_35;
	and.b32  	%r11, %r93, 3;
	setp.lt.u32 	%p14, %r3, 4;
	@%p14 bra 	$L__BB0_21;
	not.b32 	%r165, %r354;
	add.s32 	%r166, %r93, %r165;
	cvt.u64.u32 	%rd3, %r368;
	mul.wide.u32 	%rd301, %r166, 8;
	add.s64 	%rd4, %rd1, %rd301;
	ld.global.u64 	%rd5, [%rd4];
	and.b64  	%rd302, %rd5, -4294967296;
	setp.ne.s64 	%p15, %rd302, 0;
	@%p15 bra 	$L__BB0_10;
	cvt.u32.u64 	%r167, %rd5;
	cvt.u32.u64 	%r168, %rd3;
	div.u32 	%r169, %r168, %r167;
	mul.lo.s32 	%r170, %r169, %r167;
	sub.s32 	%r171, %r168, %r170;
	cvt.u64.u32 	%rd421, %r169;
	cvt.u64.u32 	%rd422, %r171;
	bra.uni 	$L__BB0_11;
$L__BB0_10:
	div.u64 	%rd421, %rd3, %rd5;
	mul.lo.s64 	%rd303, %rd421, %rd5;
	sub.s64 	%rd422, %rd3, %rd303;
$L__BB0_11:
	mul.wide.u32 	%rd12, %r93, 8;
	add.s64 	%rd304, %rd4, %rd12;
	ld.global.u64 	%rd305, [%rd304];
	cvt.u32.u64 	%r172, %rd305;
	cvt.u32.u64 	%r173, %rd422;
	mad.lo.s32 	%r12, %r172, %r173, %r365;
	sub.s32 	%r13, %r93, %r354;
	add.s32 	%r174, %r13, -2;
	mul.wide.u32 	%rd306, %r174, 8;
	add.s64 	%rd13, %rd1, %rd306;
	ld.global.u64 	%rd14, [%rd13];
	and.b64  	%rd307, %rd14, -4294967296;
	setp.ne.s64 	%p16, %rd307, 0;
	@%p16 bra 	$L__BB0_13;
	cvt.u32.u64 	%r175, %rd14;
	cvt.u32.u64 	%r176, %rd421;
	div.u32 	%r177, %r176, %r175;
	mul.lo.s32 	%r178, %r177, %r175;
	sub.s32 	%r179, %r176, %r178;
	cvt.u64.u32 	%rd423, %r177;
	cvt.u64.u32 	%rd424, %r179;
	bra.uni 	$L__BB0_14;
$L__BB0_13:
	div.u64 	%rd423, %rd421, %rd14;
	mul.lo.s64 	%rd308, %rd423, %rd14;
	sub.s64 	%rd424, %rd421, %rd308;
$L__BB0_14:
	add.s64 	%rd309, %rd13, %rd12;
	ld.global.u64 	%rd310, [%rd309];
	cvt.u32.u64 	%r180, %rd310;
	cvt.u32.u64 	%r181, %rd424;
	mad.lo.s32 	%r14, %r180, %r181, %r12;
	add.s32 	%r182, %r13, -3;
	mul.wide.u32 	%rd311, %r182, 8;
	add.s64 	%rd21, %rd1, %rd311;
	ld.global.u64 	%rd22, [%rd21];
	and.b64  	%rd312, %rd22, -4294967296;
	setp.ne.s64 	%p17, %rd312, 0;
	@%p17 bra 	$L__BB0_16;
	cvt.u32.u64 	%r183, %rd22;
	cvt.u32.u64 	%r184, %rd423;
	div.u32 	%r185, %r184, %r183;
	mul.lo.s32 	%r186, %r185, %r183;
	sub.s32 	%r187, %r184, %r186;
	cvt.u64.u32 	%rd425, %r185;
	cvt.u64.u32 	%rd426, %r187;
	bra.uni 	$L__BB0_17;
$L__BB0_16:
	div.u64 	%rd425, %rd423, %rd22;
	mul.lo.s64 	%rd313, %rd425, %rd22;
	sub.s64 	%rd426, %rd423, %rd313;
$L__BB0_17:
	add.s64 	%rd314, %rd21, %rd12;
	ld.global.u64 	%rd315, [%rd314];
	cvt.u32.u64 	%r188, %rd315;
	cvt.u32.u64 	%r189, %rd426;
	mad.lo.s32 	%r15, %r188, %r189, %r14;
	add.s32 	%r190, %r13, -4;
	mul.wide.u32 	%rd316, %r190, 8;
	add.s64 	%rd29, %rd1, %rd316;
	ld.global.u64 	%rd30, [%rd29];
	and.b64  	%rd317, %rd30, -4294967296;
	setp.ne.s64 	%p18, %rd317, 0;
	@%p18 bra 	$L__BB0_19;
	cvt.u32.u64 	%r191, %rd30;
	cvt.u32.u64 	%r192, %rd425;
	div.u32 	%r193, %r192, %r191;
	mul.lo.s32 	%r194, %r193, %r191;
	sub.s32 	%r195, %r192, %r194;
	cvt.u64.u32 	%rd427, %r193;
	cvt.u64.u32 	%rd428, %r195;
	bra.uni 	$L__BB0_20;
$L__BB0_19:
	div.u64 	%rd427, %rd425, %rd30;
	mul.lo.s64 	%rd318, %rd427, %rd30;
	sub.s64 	%rd428, %rd425, %rd318;
$L__BB0_20:
	add.s64 	%rd319, %rd29, %rd12;
	ld.global.u64 	%rd320, [%rd319];
	cvt.u32.u64 	%r196, %rd320;
	cvt.u32.u64 	%r197, %rd428;
	mad.lo.s32 	%r365, %r196, %r197, %r15;
	cvt.u32.u64 	%r368, %rd427;
	add.s32 	%r354, %r354, 4;
$L__BB0_21:
	setp.eq.s32 	%p19, %r11, 0;
	@%p19 bra 	$L__BB0_35;
	setp.eq.s32 	%p20, %r11, 1;
	@%p20 bra 	$L__BB0_30;
	not.b32 	%r199, %r354;
	add.s32 	%r200, %r93, %r199;
	cvt.u64.u32 	%rd37, %r368;
	mul.wide.u32 	%rd321, %r200, 8;
	add.s64 	%rd38, %rd1, %rd321;
	ld.global.u64 	%rd39, [%rd38];
	and.b64  	%rd322, %rd39, -4294967296;
	setp.ne.s64 	%p21, %rd322, 0;
	@%p21 bra 	$L__BB0_25;
	cvt.u32.u64 	%r201, %rd39;
	cvt.u32.u64 	%r202, %rd37;
	div.u32 	%r203, %r202, %r201;
	mul.lo.s32 	%r204, %r203, %r201;
	sub.s32 	%r205, %r202, %r204;
	cvt.u64.u32 	%rd429, %r203;
	cvt.u64.u32 	%rd430, %r205;
	bra.uni 	$L__BB0_26;
$L__BB0_25:
	div.u64 	%rd429, %rd37, %rd39;
	mul.lo.s64 	%rd323, %rd429, %rd39;
	sub.s64 	%rd430, %rd37, %rd323;
$L__BB0_26:
	mul.wide.u32 	%rd46, %r93, 8;
	add.s64 	%rd324, %rd38, %rd46;
	ld.global.u64 	%rd325, [%rd324];
	cvt.u32.u64 	%r206, %rd325;
	cvt.u32.u64 	%r207, %rd430;
	mad.lo.s32 	%r23, %r206, %r207, %r365;
	sub.s32 	%r208, %r93, %r354;
	add.s32 	%r209, %r208, -2;
	mul.wide.u32 	%rd326, %r209, 8;
	add.s64 	%rd47, %rd1, %rd326;
	ld.global.u64 	%rd48, [%rd47];
	and.b64  	%rd327, %rd48, -4294967296;
	setp.ne.s64 	%p22, %rd327, 0;
	@%p22 bra 	$L__BB0_28;
	cvt.u32.u64 	%r210, %rd48;
	cvt.u32.u64 	%r211, %rd429;
	div.u32 	%r212, %r211, %r210;
	mul.lo.s32 	%r213, %r212, %r210;
	sub.s32 	%r214, %r211, %r213;
	cvt.u64.u32 	%rd431, %r212;
	cvt.u64.u32 	%rd432, %r214;
	bra.uni 	$L__BB0_29;
$L__BB0_28:
	div.u64 	%rd431, %rd429, %rd48;
	mul.lo.s64 	%rd328, %rd431, %rd48;
	sub.s64 	%rd432, %rd429, %rd328;
$L__BB0_29:
	add.s64 	%rd329, %rd47, %rd46;
	ld.global.u64 	%rd330, [%rd329];
	cvt.u32.u64 	%r215, %rd330;
	cvt.u32.u64 	%r216, %rd432;
	mad.lo.s32 	%r365, %r215, %r216, %r23;
	cvt.u32.u64 	%r368, %rd431;
	add.s32 	%r354, %r354, 2;
$L__BB0_30:
	and.b32  	%r217, %r93, 1;
	setp.eq.b32 	%p23, %r217, 1;
	not.pred 	%p24, %p23;
	@%p24 bra 	$L__BB0_35;
	not.b32 	%r218, %r354;
	add.s32 	%r219, %r93, %r218;
	cvt.u64.u32 	%rd55, %r368;
	mul.wide.u32 	%rd331, %r219, 8;
	add.s64 	%rd56, %rd1, %rd331;
	ld.global.u64 	%rd57, [%rd56];
	and.b64  	%rd332, %rd57, -4294967296;
	setp.ne.s64 	%p25, %rd332, 0;
	@%p25 bra 	$L__BB0_33;
	cvt.u32.u64 	%r220, %rd57;
	cvt.u32.u64 	%r221, %rd55;
	rem.u32 	%r222, %r221, %r220;
	cvt.u64.u32 	%rd433, %r222;
	bra.uni 	$L__BB0_34;
$L__BB0_33:
	rem.u64 	%rd433, %rd55, %rd57;
$L__BB0_34:
	mul.wide.u32 	%rd333, %r93, 8;
	add.s64 	%rd334, %rd56, %rd333;
	ld.global.u64 	%rd335, [%rd334];
	cvt.u32.u64 	%r223, %rd335;
	cvt.u32.u64 	%r224, %rd433;
	mad.lo.s32 	%r365, %r223, %r224, %r365;
$L__BB0_35:
	cvt.u64.u32 	%rd434, %r365;
$L__BB0_36:
	setp.eq.s32 	%p26, %r93, 0;
	mov.b64 	%rd480, 0;
	@%p26 bra 	$L__BB0_117;
	add.s32 	%r227, %r93, -1;
	and.b32  	%r33, %r93, 7;
	setp.lt.u32 	%p27, %r227, 7;
	mov.b32 	%r375, 0;
	mov.u32 	%r386, %r375;
	@%p27 bra 	$L__BB0_87;
	and.b32  	%r375, %r93, -8;
	add.s32 	%r371, %r93, -4;
	neg.s32 	%r370, %r375;
	mov.b32 	%r386, 0;
	mul.wide.u32 	%rd138, %r2, 8;
$L__BB0_39:
	.pragma "nounroll";
	add.s32 	%r229, %r371, 3;
	cvt.u64.u32 	%rd129, %r376;
	mul.wide.u32 	%rd337, %r229, 8;
	add.s64 	%rd130, %rd1, %rd337;
	ld.global.u64 	%rd131, [%rd130];
	and.b64  	%rd338, %rd131, -4294967296;
	setp.ne.s64 	%p28, %rd338, 0;
	@%p28 bra 	$L__BB0_64;
	cvt.u32.u64 	%r230, %rd131;
	cvt.u32.u64 	%r231, %rd129;
	div.u32 	%r232, %r231, %r230;
	mul.lo.s32 	%r233, %r232, %r230;
	sub.s32 	%r234, %r231, %r233;
	cvt.u64.u32 	%rd451, %r232;
	cvt.u64.u32 	%rd452, %r234;
	bra.uni 	$L__BB0_65;
$L__BB0_41:
	div.u64 	%rd435, %rd63, %rd65;
	mul.lo.s64 	%rd263, %rd435, %rd65;
	sub.s64 	%rd436, %rd63, %rd263;
$L__BB0_42:
	add.s64 	%rd264, %rd64, %rd72;
	ld.global.u64 	%rd265, [%rd264];
	cvt.u32.u64 	%r107, %rd265;
	cvt.u32.u64 	%r108, %rd436;
	mad.lo.s32 	%r41, %r107, %r108, %r365;
	add.s32 	%r109, %r367, 2;
	mul.wide.u32 	%rd266, %r109, 8;
	add.s64 	%rd73, %rd1, %rd266;
	ld.global.u64 	%rd74, [%rd73];
	and.b64  	%rd267, %rd74, -4294967296;
	setp.ne.s64 	%p5, %rd267, 0;
	@%p5 bra 	$L__BB0_44;
	cvt.u32.u64 	%r110, %rd74;
	cvt.u32.u64 	%r111, %rd435;
	div.u32 	%r112, %r111, %r110;
	mul.lo.s32 	%r113, %r112, %r110;
	sub.s32 	%r114, %r111, %r113;
	cvt.u64.u32 	%rd437, %r112;
	cvt.u64.u32 	%rd438, %r114;
	bra.uni 	$L__BB0_45;
$L__BB0_44:
	div.u64 	%rd437, %rd435, %rd74;
	mul.lo.s64 	%rd268, %rd437, %rd74;
	sub.s64 	%rd438, %rd435, %rd268;
$L__BB0_45:
	add.s64 	%rd269, %rd73, %rd72;
	ld.global.u64 	%rd270, [%rd269];
	cvt.u32.u64 	%r115, %rd270;
	cvt.u32.u64 	%r116, %rd438;
	mad.lo.s32 	%r42, %r115, %r116, %r41;
	add.s32 	%r117, %r367, 1;
	mul.wide.u32 	%rd271, %r117, 8;
	add.s64 	%rd81, %rd1, %rd271;
	ld.global.u64 	%rd82, [%rd81];
	and.b64  	%rd272, %rd82, -4294967296;
	setp.ne.s64 	%p6, %rd272, 0;
	@%p6 bra 	$L__BB0_47;
	cvt.u32.u64 	%r118, %rd82;
	cvt.u32.u64 	%r119, %rd437;
	div.u32 	%r120, %r119, %r118;
	mul.lo.s32 	%r121, %r120, %r118;
	sub.s32 	%r122, %r119, %r121;
	cvt.u64.u32 	%rd439, %r120;
	cvt.u64.u32 	%rd440, %r122;
	bra.uni 	$L__BB0_48;
$L__BB0_47:
	div.u64 	%rd439, %rd437, %rd82;
	mul.lo.s64 	%rd273, %rd439, %rd82;
	sub.s64 	%rd440, %rd437, %rd273;
$L__BB0_48:
	add.s64 	%rd274, %rd81, %rd72;
	ld.global.u64 	%rd275, [%rd274];
	cvt.u32.u64 	%r123, %rd275;
	cvt.u32.u64 	%r124, %rd440;
	mad.lo.s32 	%r43, %r123, %r124, %r42;
	mul.wide.u32 	%rd276, %r367, 8;
	add.s64 	%rd89, %rd1, %rd276;
	ld.global.u64 	%rd90, [%rd89];
	and.b64  	%rd277, %rd90, -4294967296;
	setp.ne.s64 	%p7, %rd277, 0;
	@%p7 bra 	$L__BB0_50;
	cvt.u32.u64 	%r125, %rd90;
	cvt.u32.u64 	%r126, %rd439;
	div.u32 	%r127, %r126, %r125;
	mul.lo.s32 	%r128, %r127, %r125;
	sub.s32 	%r129, %r126, %r128;
	cvt.u64.u32 	%rd441, %r127;
	cvt.u64.u32 	%rd442, %r129;
	bra.uni 	$L__BB0_51;
$L__BB0_50:
	div.u64 	%rd441, %rd439, %rd90;
	mul.lo.s64 	%rd278, %rd441, %rd90;
	sub.s64 	%rd442, %rd439, %rd278;
$L__BB0_51:
	add.s64 	%rd279, %rd89, %rd72;
	ld.global.u64 	%rd280, [%rd279];
	cvt.u32.u64 	%r130, %rd280;
	cvt.u32.u64 	%r131, %rd442;
	mad.lo.s32 	%r44, %r130, %r131, %r43;
	add.s32 	%r132, %r367, -1;
	mul.wide.u32 	%rd281, %r132, 8;
	add.s64 	%rd97, %rd1, %rd281;
	ld.global.u64 	%rd98, [%rd97];
	and.b64  	%rd282, %rd98, -4294967296;
	setp.ne.s64 	%p8, %rd282, 0;
	@%p8 bra 	$L__BB0_53;
	cvt.u32.u64 	%r133, %rd98;
	cvt.u32.u64 	%r134, %rd441;
	div.u32 	%r135, %r134, %r133;
	mul.lo.s32 	%r136, %r135, %r133;
	sub.s32 	%r137, %r134, %r136;
	cvt.u64.u32 	%rd443, %r135;
	cvt.u64.u32 	%rd444, %r137;
	bra.uni 	$L__BB0_54;
$L__BB0_53:
	div.u64 	%rd443, %rd441, %rd98;
	mul.lo.s64 	%rd283, %rd443, %rd98;
	sub.s64 	%rd444, %rd441, %rd283;
$L__BB0_54:
	add.s64 	%rd284, %rd97, %rd72;
	ld.global.u64 	%rd285, [%rd284];
	cvt.u32.u64 	%r138, %rd285;
	cvt.u32.u64 	%r139, %rd444;
	mad.lo.s32 	%r45, %r138, %r139, %r44;
	add.s32 	%r140, %r367, -2;
	mul.wide.u32 	%rd286, %r140, 8;
	add.s64 	%rd105, %rd1, %rd286;
	ld.global.u64 	%rd106, [%rd105];
	and.b64  	%rd287, %rd106, -4294967296;
	setp.ne.s64 	%p9, %rd287, 0;
	@%p9 bra 	$L__BB0_56;
	cvt.u32.u64 	%r141, %rd106;
	cvt.u32.u64 	%r142, %rd443;
	div.u32 	%r143, %r142, %r141;
	mul.lo.s32 	%r144, %r143, %r141;
	sub.s32 	%r145, %r142, %r144;
	cvt.u64.u32 	%rd445, %r143;
	cvt.u64.u32 	%rd446, %r145;
	bra.uni 	$L__BB0_57;
$L__BB0_56:
	div.u64 	%rd445, %rd443, %rd106;
	mul.lo.s64 	%rd288, %rd445, %rd106;
	sub.s64 	%rd446, %rd443, %rd288;
$L__BB0_57:
	add.s64 	%rd289, %rd105, %rd72;
	ld.global.u64 	%rd290, [%rd289];
	cvt.u32.u64 	%r146, %rd290;
	cvt.u32.u64 	%r147, %rd446;
	mad.lo.s32 	%r46, %r146, %r147, %r45;
	add.s32 	%r148, %r367, -3;
	mul.wide.u32 	%rd291, %r148, 8;
	add.s64 	%rd113, %rd1, %rd291;
	ld.global.u64 	%rd114, [%rd113];
	and.b64  	%rd292, %rd114, -4294967296;
	setp.ne.s64 	%p10, %rd292, 0;
	@%p10 bra 	$L__BB0_59;
	cvt.u32.u64 	%r149, %rd114;
	cvt.u32.u64 	%r150, %rd445;
	div.u32 	%r151, %r150, %r149;
	mul.lo.s32 	%r152, %r151, %r149;
	sub.s32 	%r153, %r150, %r152;
	cvt.u64.u32 	%rd447, %r151;
	cvt.u64.u32 	%rd448, %r153;
	bra.uni 	$L__BB0_60;
$L__BB0_59:
	div.u64 	%rd447, %rd445, %rd114;
	mul.lo.s64 	%rd293, %rd447, %rd114;
	sub.s64 	%rd448, %rd445, %rd293;
$L__BB0_60:
	add.s64 	%rd294, %rd113, %rd72;
	ld.global.u64 	%rd295, [%rd294];
	cvt.u32.u64 	%r154, %rd295;
	cvt.u32.u64 	%r155, %rd448;
	mad.lo.s32 	%r47, %r154, %r155, %r46;
	add.s32 	%r156, %r367, -4;
	mul.wide.u32 	%rd296, %r156, 8;
	add.s64 	%rd121, %rd1, %rd296;
	ld.global.u64 	%rd122, [%rd121];
	and.b64  	%rd297, %rd122, -4294967296;
	setp.ne.s64 	%p11, %rd297, 0;
	@%p11 bra 	$L__BB0_62;
	cvt.u32.u64 	%r157, %rd122;
	cvt.u32.u64 	%r158, %rd447;
	div.u32 	%r159, %r158, %r157;
	mul.lo.s32 	%r160, %r159, %r157;
	sub.s32 	%r161, %r158, %r160;
	cvt.u64.u32 	%rd449, %r159;
	cvt.u64.u32 	%rd450, %r161;
	bra.uni 	$L__BB0_63;
$L__BB0_62:
	div.u64 	%rd449, %rd447, %rd122;
	mul.lo.s64 	%rd298, %rd449, %rd122;
	sub.s64 	%rd450, %rd447, %rd298;
$L__BB0_63:
	add.s64 	%rd299, %rd121, %rd72;
	ld.global.u64 	%rd300, [%rd299];
	cvt.u32.u64 	%r162, %rd300;
	cvt.u32.u64 	%r163, %rd450;
	mad.lo.s32 	%r365, %r162, %r163, %r47;
	cvt.u32.u64 	%r368, %rd449;
	add.s32 	%r367, %r367, -8;
	add.s32 	%r366, %r366, 8;
	setp.eq.s32 	%p12, %r366, 0;
	@%p12 bra 	$L__BB0_6;
	bra.uni 	$L__BB0_4;
$L__BB0_64:
	div.u64 	%rd451, %rd129, %rd131;
	mul.lo.s64 	%rd339, %rd451, %rd131;
	sub.s64 	%rd452, %rd129, %rd339;
$L__BB0_65:
	add.s64 	%rd340, %rd130, %rd138;
	ld.global.u64 	%rd341, [%rd340];
	cvt.u32.u64 	%r235, %rd341;
	cvt.u32.u64 	%r236, %rd452;
	mad.lo.s32 	%r56, %r235, %r236, %r386;
	add.s32 	%r237, %r371, 2;
	mul.wide.u32 	%rd342, %r237, 8;
	add.s64 	%rd139, %rd1, %rd342;
	ld.global.u64 	%rd140, [%rd139];
	and.b64  	%rd343, %rd140, -4294967296;
	setp.ne.s64 	%p29, %rd343, 0;
	@%p29 bra 	$L__BB0_67;
	cvt.u32.u64 	%r238, %rd140;
	cvt.u32.u64 	%r239, %rd451;
	div.u32 	%r240, %r239, %r238;
	mul.lo.s32 	%r241, %r240, %r238;
	sub.s32 	%r242, %r239, %r241;
	cvt.u64.u32 	%rd453, %r240;
	cvt.u64.u32 	%rd454, %r242;
	bra.uni 	$L__BB0_68;
$L__BB0_67:
	div.u64 	%rd453, %rd451, %rd140;
	mul.lo.s64 	%rd344, %rd453, %rd140;
	sub.s64 	%rd454, %rd451, %rd344;
$L__BB0_68:
	add.s64 	%rd345, %rd139, %rd138;
	ld.global.u64 	%rd346, [%rd345];
	cvt.u32.u64 	%r243, %rd346;
	cvt.u32.u64 	%r244, %rd454;
	mad.lo.s32 	%r57, %r243, %r244, %r56;
	add.s32 	%r245, %r371, 1;
	mul.wide.u32 	%rd347, %r245, 8;
	add.s64 	%rd147, %rd1, %rd347;
	ld.global.u64 	%rd148, [%rd147];
	and.b64  	%rd348, %rd148, -4294967296;
	setp.ne.s64 	%p30, %rd348, 0;
	@%p30 bra 	$L__BB0_70;
	cvt.u32.u64 	%r246, %rd148;
	cvt.u32.u64 	%r247, %rd453;
	div.u32 	%r248, %r247, %r246;
	mul.lo.s32 	%r249, %r248, %r246;
	sub.s32 	%r250, %r247, %r249;
	cvt.u64.u32 	%rd455, %r248;
	cvt.u64.u32 	%rd456, %r250;
	bra.uni 	$L__BB0_71;
$L__BB0_70:
	div.u64 	%rd455, %rd453, %rd148;
	mul.lo.s64 	%rd349, %rd455, %rd148;
	sub.s64 	%rd456, %rd453, %rd349;
$L__BB0_71:
	add.s64 	%rd350, %rd147, %rd138;
	ld.global.u64 	%rd351, [%rd350];
	cvt.u32.u64 	%r251, %rd351;
	cvt.u32.u64 	%r252, %rd456;
	mad.lo.s32 	%r58, %r251, %r252, %r57;
	mul.wide.u32 	%rd352, %r371, 8;
	add.s64 	%rd155, %rd1, %rd352;
	ld.global.u64 	%rd156, [%rd155];
	and.b64  	%rd353, %rd156, -4294967296;
	setp.ne.s64 	%p31, %rd353, 0;
	@%p31 bra 	$L__BB0_73;
	cvt.u32.u64 	%r253, %rd156;
	cvt.u32.u64 	%r254, %rd455;
	div.u32 	%r255, %r254, %r253;
	mul.lo.s32 	%r256, %r255, %r253;
	sub.s32 	%r257, %r254, %r256;
	cvt.u64.u32 	%rd457, %r255;
	cvt.u64.u32 	%rd458, %r257;
	bra.uni 	$L__BB0_74;
$L__BB0_73:
	div.u64 	%rd457, %rd455, %rd156;
	mul.lo.s64 	%rd354, %rd457, %rd156;
	sub.s64 	%rd458, %rd455, %rd354;
$L__BB0_74:
	add.s64 	%rd355, %rd155, %rd138;
	ld.global.u64 	%rd356, [%rd355];
	cvt.u32.u64 	%r258, %rd356;
	cvt.u32.u64 	%r259, %rd458;
	mad.lo.s32 	%r59, %r258, %r259, %r58;
	add.s32 	%r260, %r371, -1;
	mul.wide.u32 	%rd357, %r260, 8;
	add.s64 	%rd163, %rd1, %rd357;
	ld.global.u64 	%rd164, [%rd163];
	and.b64  	%rd358, %rd164, -4294967296;
	setp.ne.s64 	%p32, %rd358, 0;
	@%p32 bra 	$L__BB0_76;
	cvt.u32.u64 	%r261, %rd164;
	cvt.u32.u64 	%r262, %rd457;
	div.u32 	%r263, %r262, %r261;
	mul.lo.s32 	%r264, %r263, %r261;
	sub.s32 	%r265, %r262, %r264;
	cvt.u64.u32 	%rd459, %r263;
	cvt.u64.u32 	%rd460, %r265;
	bra.uni 	$L__BB0_77;
$L__BB0_76:
	div.u64 	%rd459, %rd457, %rd164;
	mul.lo.s64 	%rd359, %rd459, %rd164;
	sub.s64 	%rd460, %rd457, %rd359;
$L__BB0_77:
	add.s64 	%rd360, %rd163, %rd138;
	ld.global.u64 	%rd361, [%rd360];
	cvt.u32.u64 	%r266, %rd361;
	cvt.u32.u64 	%r267, %rd460;
	mad.lo.s32 	%r60, %r266, %r267, %r59;
	add.s32 	%r268, %r371, -2;
	mul.wide.u32 	%rd362, %r268, 8;
	add.s64 	%rd171, %rd1, %rd362;
	ld.global.u64 	%rd172, [%rd171];
	and.b64  	%rd363, %rd172, -4294967296;
	setp.ne.s64 	%p33, %rd363, 0;
	@%p33 bra 	$L__BB0_79;
	cvt.u32.u64 	%r269, %rd172;
	cvt.u32.u64 	%r270, %rd459;
	div.u32 	%r271, %r270, %r269;
	mul.lo.s32 	%r272, %r271, %r269;
	sub.s32 	%r273, %r270, %r272;
	cvt.u64.u32 	%rd461, %r271;
	cvt.u64.u32 	%rd462, %r273;
	bra.uni 	$L__BB0_80;
$L__BB0_79:
	div.u64 	%rd461, %rd459, %rd172;
	mul.lo.s64 	%rd364, %rd461, %rd172;
	sub.s64 	%rd462, %rd459, %rd364;
$L__BB0_80:
	add.s64 	%rd365, %rd171, %rd138;
	ld.global.u64 	%rd366, [%rd365];
	cvt.u32.u64 	%r274, %rd366;
	cvt.u32.u64 	%r275, %rd462;
	mad.lo.s32 	%r61, %r274, %r275, %r60;
	add.s32 	%r276, %r371, -3;
	mul.wide.u32 	%rd367, %r276, 8;
	add.s64 	%rd179, %rd1, %rd367;
	ld.global.u64 	%rd180, [%rd179];
	and.b64  	%rd368, %rd180, -4294967296;
	setp.ne.s64 	%p34, %rd368, 0;
	@%p34 bra 	$L__BB0_82;
	cvt.u32.u64 	%r277, %rd180;
	cvt.u32.u64 	%r278, %rd461;
	div.u32 	%r279, %r278, %r277;
	mul.lo.s32 	%r280, %r279, %r277;
	sub.s32 	%r281, %r278, %r280;
	cvt.u64.u32 	%rd463, %r279;
	cvt.u64.u32 	%rd464, %r281;
	bra.uni 	$L__BB0_83;
$L__BB0_82:
	div.u64 	%rd463, %rd461, %rd180;
	mul.lo.s64 	%rd369, %rd463, %rd180;
	sub.s64 	%rd464, %rd461, %rd369;
$L__BB0_83:
	add.s64 	%rd370, %rd179, %rd138;
	ld.global.u64 	%rd371, [%rd370];
	cvt.u32.u64 	%r282, %rd371;
	cvt.u32.u64 	%r283, %rd464;
	mad.lo.s32 	%r62, %r282, %r283, %r61;
	add.s32 	%r284, %r371, -4;
	mul.wide.u32 	%rd372, %r284, 8;
	add.s64 	%rd187, %rd1, %rd372;
	ld.global.u64 	%rd188, [%rd187];
	and.b64  	%rd373, %rd188, -4294967296;
	setp.ne.s64 	%p35, %rd373, 0;
	@%p35 bra 	$L__BB0_85;
	cvt.u32.u64 	%r285, %rd188;
	cvt.u32.u64 	%r286, %rd463;
	div.u32 	%r287, %r286, %r285;
	mul.lo.s32 	%r288, %r287, %r285;
	sub.s32 	%r289, %r286, %r288;
	cvt.u64.u32 	%rd465, %r287;
	cvt.u64.u32 	%rd466, %r289;
	bra.uni 	$L__BB0_86;
$L__BB0_85:
	div.u64 	%rd465, %rd463, %rd188;
	mul.lo.s64 	%rd374, %rd465, %rd188;
	sub.s64 	%rd466, %rd463, %rd374;
$L__BB0_86:
	add.s64 	%rd375, %rd187, %rd138;
	ld.global.u64 	%rd376, [%rd375];
	cvt.u32.u64 	%r290, %rd376;
	cvt.u32.u64 	%r291, %rd466;
	mad.lo.s32 	%r386, %r290, %r291, %r62;
	cvt.u32.u64 	%r376, %rd465;
	add.s32 	%r371, %r371, -8;
	add.s32 	%r370, %r370, 8;
	setp.ne.s32 	%p36, %r370, 0;
	@%p36 bra 	$L__BB0_39;
$L__BB0_87:
	setp.eq.s32 	%p37, %r33, 0;
	@%p37 bra 	$L__BB0_116;
	and.b32  	%r71, %r93, 3;
	setp.lt.u32 	%p38, %r33, 4;
	@%p38 bra 	$L__BB0_102;
	not.b32 	%r293, %r375;
	add.s32 	%r294, %r93, %r293;
	cvt.u64.u32 	%rd195, %r376;
	mul.wide.u32 	%rd377, %r294, 8;
	add.s64 	%rd196, %rd1, %rd377;
	ld.global.u64 	%rd197, [%rd196];
	and.b64  	%rd378, %rd197, -4294967296;
	setp.ne.s64 	%p39, %rd378, 0;
	@%p39 bra 	$L__BB0_91;
	cvt.u32.u64 	%r295, %rd197;
	cvt.u32.u64 	%r296, %rd195;
	div.u32 	%r297, %r296, %r295;
	mul.lo.s32 	%r298, %r297, %r295;
	sub.s32 	%r299, %r296, %r298;
	cvt.u64.u32 	%rd467, %r297;
	cvt.u64.u32 	%rd468, %r299;
	bra.uni 	$L__BB0_92;
$L__BB0_91:
	div.u64 	%rd467, %rd195, %rd197;
	mul.lo.s64 	%rd379, %rd467, %rd197;
	sub.s64 	%rd468, %rd195, %rd379;
$L__BB0_92:
	mul.wide.u32 	%rd204, %r2, 8;
	add.s64 	%rd380, %rd196, %rd204;
	ld.global.u64 	%rd381, [%rd380];
	cvt.u32.u64 	%r300, %rd381;
	cvt.u32.u64 	%r301, %rd468;
	mad.lo.s32 	%r72, %r300, %r301, %r386;
	sub.s32 	%r73, %r93, %r375;
	add.s32 	%r302, %r73, -2;
	mul.wide.u32 	%rd382, %r302, 8;
	add.s64 	%rd205, %rd1, %rd382;
	ld.global.u64 	%rd206, [%rd205];
	and.b64  	%rd383, %rd206, -4294967296;
	setp.ne.s64 	%p40, %rd383, 0;
	@%p40 bra 	$L__BB0_94;
	cvt.u32.u64 	%r303, %rd206;
	cvt.u32.u64 	%r304, %rd467;
	div.u32 	%r305, %r304, %r303;
	mul.lo.s32 	%r306, %r305, %r303;
	sub.s32 	%r307, %r304, %r306;
	cvt.u64.u32 	%rd469, %r305;
	cvt.u64.u32 	%rd470, %r307;
	bra.uni 	$L__BB0_95;
$L__BB0_94:
	div.u64 	%rd469, %rd467, %rd206;
	mul.lo.s64 	%rd384, %rd469, %rd206;
	sub.s64 	%rd470, %rd467, %rd384;
$L__BB0_95:
	add.s64 	%rd385, %rd205, %rd204;
	ld.global.u64 	%rd386, [%rd385];
	cvt.u32.u64 	%r308, %rd386;
	cvt.u32.u64 	%r309, %rd470;
	mad.lo.s32 	%r74, %r308, %r309, %r72;
	add.s32 	%r310, %r73, -3;
	mul.wide.u32 	%rd387, %r310, 8;
	add.s64 	%rd213, %rd1, %rd387;
	ld.global.u64 	%rd214, [%rd213];
	and.b64  	%rd388, %rd214, -4294967296;
	setp.ne.s64 	%p41, %rd388, 0;
	@%p41 bra 	$L__BB0_97;
	cvt.u32.u64 	%r311, %rd214;
	cvt.u32.u64 	%r312, %rd469;
	div.u32 	%r313, %r312, %r311;
	mul.lo.s32 	%r314, %r313, %r311;
	sub.s32 	%r315, %r312, %r314;
	cvt.u64.u32 	%rd471, %r313;
	cvt.u64.u32 	%rd472, %r315;
	bra.uni 	$L__BB0_98;
$L__BB0_97:
	div.u64 	%rd471, %rd469, %rd214;
	mul.lo.s64 	%rd389, %rd471, %rd214;
	sub.s64 	%rd472, %rd469, %rd389;
$L__BB0_98:
	add.s64 	%rd390, %rd213, %rd204;
	ld.global.u64 	%rd391, [%rd390];
	cvt.u32.u64 	%r316, %rd391;
	cvt.u32.u64 	%r317, %rd472;
	mad.lo.s32 	%r75, %r316, %r317, %r74;
	add.s32 	%r318, %r73, -4;
	mul.wide.u32 	%rd392, %r318, 8;
	add.s64 	%rd221, %rd1, %rd392;
	ld.global.u64 	%rd222, [%rd221];
	and.b64  	%rd393, %rd222, -4294967296;
	setp.ne.s64 	%p42, %rd393, 0;
	@%p42 bra 	$L__BB0_100;
	cvt.u32.u64 	%r319, %rd222;
	cvt.u32.u64 	%r320, %rd471;
	div.u32 	%r321, %r320, %r319;
	mul.lo.s32 	%r322, %r321, %r319;
	sub.s32 	%r323, %r320, %r322;
	cvt.u64.u32 	%rd473, %r321;
	cvt.u64.u32 	%rd474, %r323;
	bra.uni 	$L__BB0_101;
$L__BB0_100:
	div.u64 	%rd473, %rd471, %rd222;
	mul.lo.s64 	%rd394, %rd473, %rd222;
	sub.s64 	%rd474, %rd471, %rd394;
$L__BB0_101:
	add.s64 	%rd395, %rd221, %rd204;
	ld.global.u64 	%rd396, [%rd395];
	cvt.u32.u64 	%r324, %rd396;
	cvt.u32.u64 	%r325, %rd474;
	mad.lo.s32 	%r386, %r324, %r325, %r75;
	cvt.u32.u64 	%r376, %rd473;
	add.s32 	%r375, %r375, 4;
$L__BB0_102:
	setp.eq.s32 	%p43, %r71, 0;
	@%p43 bra 	$L__BB0_116;
	setp.eq.s32 	%p44, %r71, 1;
	@%p44 bra 	$L__BB0_111;
	not.b32 	%r327, %r375;
	add.s32 	%r328, %r93, %r327;
	cvt.u64.u32 	%rd229, %r376;
	mul.wide.u32 	%rd397, %r328, 8;
	add.s64 	%rd230, %rd1, %rd397;
	ld.global.u64 	%rd231, [%rd230];
	and.b64  	%rd398, %rd231, -4294967296;
	setp.ne.s64 	%p45, %rd398, 0;
	@%p45 bra 	$L__BB0_106;
	cvt.u32.u64 	%r329, %rd231;
	cvt.u32.u64 	%r330, %rd229;
	div.u32 	%r331, %r330, %r329;
	mul.lo.s32 	%r332, %r331, %r329;
	sub.s32 	%r333, %r330, %r332;
	cvt.u64.u32 	%rd475, %r331;
	cvt.u64.u32 	%rd476, %r333;
	bra.uni 	$L__BB0_107;
$L__BB0_106:
	div.u64 	%rd475, %rd229, %rd231;
	mul.lo.s64 	%rd399, %rd475, %rd231;
	sub.s64 	%rd476, %rd229, %rd399;
$L__BB0_107:
	mul.wide.u32 	%rd238, %r2, 8;
	add.s64 	%rd400, %rd230, %rd238;
	ld.global.u64 	%rd401, [%rd400];
	cvt.u32.u64 	%r334, %rd401;
	cvt.u32.u64 	%r335, %rd476;
	mad.lo.s32 	%r83, %r334, %r335, %r386;
	sub.s32 	%r336, %r93, %r375;
	add.s32 	%r337, %r336, -2;
	mul.wide.u32 	%rd402, %r337, 8;
	add.s64 	%rd239, %rd1, %rd402;
	ld.global.u64 	%rd240, [%rd239];
	and.b64  	%rd403, %rd240, -4294967296;
	setp.ne.s64 	%p46, %rd403, 0;
	@%p46 bra 	$L__BB0_109;
	cvt.u32.u64 	%r338, %rd240;
	cvt.u32.u64 	%r339, %rd475;
	div.u32 	%r340, %r339, %r338;
	mul.lo.s32 	%r341, %r340, %r338;
	sub.s32 	%r342, %r339, %r341;
	cvt.u64.u32 	%rd477, %r340;
	cvt.u64.u32 	%rd478, %r342;
	bra.uni 	$L__BB0_110;
$L__BB0_109:
	div.u64 	%rd477, %rd475, %rd240;
	mul.lo.s64 	%rd404, %rd477, %rd240;
	sub.s64 	%rd478, %rd475, %rd404;
$L__BB0_110:
	add.s64 	%rd405, %rd239, %rd238;
	ld.global.u64 	%rd406, [%rd405];
	cvt.u32.u64 	%r343, %rd406;
	cvt.u32.u64 	%r344, %rd478;
	mad.lo.s32 	%r386, %r343, %r344, %r83;
	cvt.u32.u64 	%r376, %rd477;
	add.s32 	%r375, %r375, 2;
$L__BB0_111:
	and.b32  	%r345, %r93, 1;
	setp.eq.b32 	%p47, %r345, 1;
	not.pred 	%p48, %p47;
	@%p48 bra 	$L__BB0_116;
	not.b32 	%r346, %r375;
	add.s32 	%r347, %r93, %r346;
	cvt.u64.u32 	%rd247, %r376;
	mul.wide.u32 	%rd407, %r347, 8;
	add.s64 	%rd248, %rd1, %rd407;
	ld.global.u64 	%rd249, [%rd248];
	and.b64  	%rd408, %rd249, -4294967296;
	setp.ne.s64 	%p49, %rd408, 0;
	@%p49 bra 	$L__BB0_114;
	cvt.u32.u64 	%r348, %rd249;
	cvt.u32.u64 	%r349, %rd247;
	rem.u32 	%r350, %r349, %r348;
	cvt.u64.u32 	%rd479, %r350;
	bra.uni 	$L__BB0_115;
$L__BB0_114:
	rem.u64 	%rd479, %rd247, %rd249;
$L__BB0_115:
	mul.wide.u32 	%rd409, %r2, 8;
	add.s64 	%rd410, %rd248, %rd409;
	ld.global.u64 	%rd411, [%rd410];
	cvt.u32.u64 	%r351, %rd411;
	cvt.u32.u64 	%r352, %rd479;
	mad.lo.s32 	%r386, %r351, %r352, %r386;
$L__BB0_116:
	cvt.u64.u32 	%rd480, %r386;
$L__BB0_117:
	cvta.to.global.u64 	%rd412, %rd255;
	shl.b64 	%rd413, %rd434, 1;
	add.s64 	%rd414, %rd412, %rd413;
	ld.global.u16 	%rs2, [%rd414];
	cvta.to.global.u64 	%rd415, %rd256;
	shl.b64 	%rd416, %rd480, 1;
	add.s64 	%rd417, %rd415, %rd416;
	ld.global.u16 	%rs3, [%rd417];
	// begin inline asm
	{ add.bf16 %rs1,%rs2,%rs3; }

	// end inline asm
	cvta.to.global.u64 	%rd418, %rd257;
	shl.b64 	%rd419, %rd2, 1;
	add.s64 	%rd420, %rd418, %rd419;
	st.global.u16 	[%rd420], %rs1;
$L__BB0_118:
	ret;

}
	// .globl	broadcast_add_contiguous_bf16
.visible .entry broadcast_add_contiguous_bf16(
	.param .u64 broadcast_add_contiguous_bf16_param_0,
	.param .u64 .ptr .align 1 broadcast_add_contiguous_bf16_param_1,
	.param .u64 .ptr .align 1 broadcast_add_contiguous_bf16_param_2,
	.param .u64 .ptr .align 1 broadcast_add_contiguous_bf16_param_3
)
{
	.reg .pred 	%p<2>;
	.reg .b16 	%rs<4>;
	.reg .b32 	%r<5>;
	.reg .b64 	%rd<13>;

	ld.param.u64 	%rd5, [broadcast_add_contiguous_bf16_param_0];
	ld.param.u64 	%rd2, [broadcast_add_contiguous_bf16_param_1];
	ld.param.u64 	%rd3, [broadcast_add_contiguous_bf16_param_2];
	ld.param.u64 	%rd4, [broadcast_add_contiguous_bf16_param_3];
	mov.u32 	%r1, %ctaid.x;
	mov.u32 	%r2, %ntid.x;
	mov.u32 	%r3, %tid.x;
	mad.lo.s32 	%r4, %r1, %r2, %r3;
	cvt.s64.s32 	%rd1, %r4;
	setp.le.u64 	%p1, %rd5, %rd1;
	@%p1 bra 	$L__BB1_2;
	cvta.to.global.u64 	%rd6, %rd2;
	cvta.to.global.u64 	%rd7, %rd3;
	cvta.to.global.u64 	%rd8, %rd4;
	shl.b64 	%rd9, %rd1, 1;
	add.s64 	%rd10, %rd6, %rd9;
	ld.global.u16 	%rs2, [%rd10];
	add.s64 	%rd11, %rd7, %rd9;
	ld.global.u16 	%rs3, [%rd11];
	// begin inline asm
	{ add.bf16 %rs1,%rs2,%rs3; }

	// end inline asm
	add.s64 	%rd12, %rd8, %rd9;
	st.global.u16 	[%rd12], %rs1;
$L__BB1_2:
	ret;

}
	// .globl	broadcast_add_rhs_row_bf16
.visible .entry broadcast_add_rhs_row_bf16(
	.param .u64 broadcast_add_rhs_row_bf16_param_0,
	.param .u64 broadcast_add_rhs_row_bf16_param_1,
	.param .u64 .ptr .align 1 broadcast_add_rhs_row_bf16_param_2,
	.param .u64 .ptr .align 1 broadcast_add_rhs_row_bf16_param_3,
	.param .u64 .ptr .align 1 broadcast_add_rhs_row_bf16_param_4
)
{
	.reg .pred 	%p<3>;
	.reg .b16 	%rs<4>;
	.reg .b32 	%r<8>;
	.reg .b64 	%rd<22>;

	ld.param.u64 	%rd9, [broadcast_add_rhs_row_bf16_param_0];
	ld.param.u64 	%rd5, [broadcast_add_rhs_row_bf16_param_1];
	ld.param.u64 	%rd6, [broadcast_add_rhs_row_bf16_param_2];
	ld.param.u64 	%rd7, [broadcast_add_rhs_row_bf16_param_3];
	ld.param.u64 	%rd8, [broadcast_add_rhs_row_bf16_param_4];
	mov.u32 	%r1, %ctaid.x;
	mov.u32 	%r2, %ntid.x;
	mov.u32 	%r3, %tid.x;
	mad.lo.s32 	%r4, %r1, %r2, %r3;
	cvt.s64.s32 	%rd1, %r4;
	setp.le.u64 	%p1, %rd9, %rd1;
	@%p1 bra 	$L__BB2_5;
	or.b64  	%rd10, %rd1, %rd5;
	and.b64  	%rd11, %rd10, -4294967296;
	setp.ne.s64 	%p2, %rd11, 0;
	@%p2 bra 	$L__BB2_3;
	cvt.u32.u64 	%r5, %rd5;
	cvt.u32.u64 	%r6, %rd1;
	rem.u32 	%r7, %r6, %r5;
	cvt.u64.u32 	%rd21, %r7;
	bra.uni 	$L__BB2_4;
$L__BB2_3:
	rem.u64 	%rd21, %rd1, %rd5;
$L__BB2_4:
	cvta.to.global.u64 	%rd12, %rd6;
	shl.b64 	%rd13, %rd1, 1;
	add.s64 	%rd14, %rd12, %rd13;
	ld.global.u16 	%rs2, [%rd14];
	cvta.to.global.u64 	%rd15, %rd7;
	shl.b64 	%rd16, %rd21, 1;
	and.b64  	%rd17, %rd16, 8589934590;
	add.s64 	%rd18, %rd15, %rd17;
	ld.global.u16 	%rs3, [%rd18];
	// begin inline asm
	{ add.bf16 %rs1,%rs2,%rs3; }

	// end inline asm
	cvta.to.global.u64 	%rd19, %rd8;
	add.s64 	%rd20, %rd19, %rd13;
	st.global.u16 	[%rd20], %rs1;
$L__BB2_5:
	ret;

}
	// .globl	broadcast_add_rhs_col_bf16
.visible .entry broadcast_add_rhs_col_bf16(
	.param .u64 broadcast_add_rhs_col_bf16_param_0,
	.param .u64 broadcast_add_rhs_col_bf16_param_1,
	.param .u64 .ptr .align 1 broadcast_add_rhs_col_bf16_param_2,
	.param .u64 .ptr .align 1 broadcast_add_rhs_col_bf16_param_3,
	.param .u64 .ptr .align 1 broadcast_add_rhs_col_bf16_param_4
)
{
	.reg .pred 	%p<3>;
	.reg .b16 	%rs<4>;
	.reg .b32 	%r<8>;
	.reg .b64 	%rd<22>;

	ld.param.u64 	%rd9, [broadcast_add_rhs_col_bf16_param_0];
	ld.param.u64 	%rd5, [broadcast_add_rhs_col_bf16_param_1];
	ld.param.u64 	%rd6, [broadcast_add_rhs_col_bf16_param_2];
	ld.param.u64 	%rd7, [broadcast_add_rhs_col_bf16_param_3];
	ld.param.u64 	%rd8, [broadcast_add_rhs_col_bf16_param_4];
	mov.u32 	%r1, %ctaid.x;
	mov.u32 	%r2, %ntid.x;
	mov.u32 	%r3, %tid.x;
	mad.lo.s32 	%r4, %r1, %r2, %r3;
	cvt.s64.s32 	%rd1, %r4;
	setp.le.u64 	%p1, %rd9, %rd1;
	@%p1 bra 	$L__BB3_5;
	or.b64  	%rd10, %rd1, %rd5;
	and.b64  	%rd11, %rd10, -4294967296;
	setp.ne.s64 	%p2, %rd11, 0;
	@%p2 bra 	$L__BB3_3;
	cvt.u32.u64 	%r5, %rd5;
	cvt.u32.u64 	%r6, %rd1;
	div.u32 	%r7, %r6, %r5;
	cvt.u64.u32 	%rd21, %r7;
	bra.uni 	$L__BB3_4;
$L__BB3_3:
	div.u64 	%rd21, %rd1, %rd5;
$L__BB3_4:
	cvta.to.global.u64 	%rd12, %rd6;
	shl.b64 	%rd13, %rd1, 1;
	add.s64 	%rd14, %rd12, %rd13;
	ld.global.u16 	%rs2, [%rd14];
	cvta.to.global.u64 	%rd15, %rd7;
	shl.b64 	%rd16, %rd21, 1;
	and.b64  	%rd17, %rd16, 8589934590;
	add.s64 	%rd18, %rd15, %rd17;
	ld.global.u16 	%rs3, [%rd18];
	// begin inline asm
	{ add.bf16 %rs1,%rs2,%rs3; }

	// end inline asm
	cvta.to.global.u64 	%rd19, %rd8;
	add.s64 	%rd20, %rd19, %rd13;
	st.global.u16 	[%rd20], %rs1;
$L__BB3_5:
	ret;

}
	// .globl	broadcast_add_lhs_row_bf16
.visible .entry broadcast_add_lhs_row_bf16(
	.param .u64 broadcast_add_lhs_row_bf16_param_0,
	.param .u64 broadcast_add_lhs_row_bf16_param_1,
	.param .u64 .ptr .align 1 broadcast_add_lhs_row_bf16_param_2,
	.param .u64 .ptr .align 1 broadcast_add_lhs_row_bf16_param_3,
	.param .u64 .ptr .align 1 broadcast_add_lhs_row_bf16_param_4
)
{
	.reg .pred 	%p<3>;
	.reg .b16 	%rs<4>;
	.reg .b32 	%r<8>;
	.reg .b64 	%rd<22>;

	ld.param.u64 	%rd9, [broadcast_add_lhs_row_bf16_param_0];
	ld.param.u64 	%rd5, [broadcast_add_lhs_row_bf16_param_1];
	ld.param.u64 	%rd6, [broadcast_add_lhs_row_bf16_param_2];
	ld.param.u64 	%rd7, [broadcast_add_lhs_row_bf16_param_3];
	ld.param.u64 	%rd8, [broadcast_add_lhs_row_bf16_param_4];
	mov.u32 	%r1, %ctaid.x;
	mov.u32 	%r2, %ntid.x;
	mov.u32 	%r3, %tid.x;
	mad.lo.s32 	%r4, %r1, %r2, %r3;
	cvt.s64.s32 	%rd1, %r4;
	setp.le.u64 	%p1, %rd9, %rd1;
	@%p1 bra 	$L__BB4_5;
	or.b64  	%rd10, %rd1, %rd5;
	and.b64  	%rd11, %rd10, -4294967296;
	setp.ne.s64 	%p2, %rd11, 0;
	@%p2 bra 	$L__BB4_3;
	cvt.u32.u64 	%r5, %rd5;
	cvt.u32.u64 	%r6, %rd1;
	rem.u32 	%r7, %r6, %r5;
	cvt.u64.u32 	%rd21, %r7;
	bra.uni 	$L__BB4_4;
$L__BB4_3:
	rem.u64 	%rd21, %rd1, %rd5;
$L__BB4_4:
	cvta.to.global.u64 	%rd12, %rd6;
	shl.b64 	%rd13, %rd21, 1;
	and.b64  	%rd14, %rd13, 8589934590;
	add.s64 	%rd15, %rd12, %rd14;
	ld.global.u16 	%rs2, [%rd15];
	cvta.to.global.u64 	%rd16, %rd7;
	shl.b64 	%rd17, %rd1, 1;
	add.s64 	%rd18, %rd16, %rd17;
	ld.global.u16 	%rs3, [%rd18];
	// begin inline asm
	{ add.bf16 %rs1,%rs2,%rs3; }

	// end inline asm
	cvta.to.global.u64 	%rd19, %rd8;
	add.s64 	%rd20, %rd19, %rd17;
	st.global.u16 	[%rd20], %rs1;
$L__BB4_5:
	ret;

}
	// .globl	broadcast_add_lhs_col_bf16
.visible .entry broadcast_add_lhs_col_bf16(
	.param .u64 broadcast_add_lhs_col_bf16_param_0,
	.param .u64 broadcast_add_lhs_col_bf16_param_1,
	.param .u64 .ptr .align 1 broadcast_add_lhs_col_bf16_param_2,
	.param .u64 .ptr .align 1 broadcast_add_lhs_col_bf16_param_3,
	.param .u64 .ptr .align 1 broadcast_add_lhs_col_bf16_param_4
)
{
	.reg .pred 	%p<3>;
	.reg .b16 	%rs<4>;
	.reg .b32 	%r<8>;
	.reg .b64 	%rd<22>;

	ld.param.u64 	%rd9, [broadcast_add_lhs_col_bf16_param_0];
	ld.param.u64 	%rd5, [broadcast_add_lhs_col_bf16_param_1];
	ld.param.u64 	%rd6, [broadcast_add_lhs_col_bf16_param_2];
	ld.param.u64 	%rd7, [broadcast_add_lhs_col_bf16_param_3];
	ld.param.u64 	%rd8, [broadcast_add_lhs_col_bf16_param_4];
	mov.u32 	%r1, %ctaid.x;
	mov.u32 	%r2, %ntid.x;
	mov.u32 	%r3, %tid.x;
	mad.lo.s32 	%r4, %r1, %r2, %r3;
	cvt.s64.s32 	%rd1, %r4;
	setp.le.u64 	%p1, %rd9, %rd1;
	@%p1 bra 	$L__BB5_5;
	or.b64  	%rd10, %rd1, %rd5;
	and.b64  	%rd11, %rd10, -4294967296;
	setp.ne.s64 	%p2, %rd11, 0;
	@%p2 bra 	$L__BB5_3;
	cvt.u32.u64 	%r5, %rd5;
	cvt.u32.u64 	%r6, %rd1;
	div.u32 	%r7, %r6, %r5;
	cvt.u64.u32 	%rd21, %r7;
	bra.uni 	$L__BB5_4;
$L__BB5_3:
	div.u64 	%rd21, %rd1, %rd5;
$L__BB5_4:
	cvta.to.global.u64 	%rd12, %rd6;
	shl.b64 	%rd13, %rd21, 1;
	and.b64  	%rd14, %rd13, 8589934590;
	add.s64 	%rd15, %rd12, %rd14;
	ld.global.u16 	%rs2, [%rd15];
	cvta.to.global.u64 	%rd16, %rd7;
	shl.b64 	%rd17, %rd1, 1;
	add.s64 	%rd18, %rd16, %rd17;
	ld.global.u16 	%rs3, [%rd18];
	// begin inline asm
	{ add.bf16 %rs1,%rs2,%rs3; }

	// end inline asm
	cvta.to.global.u64 	%rd19, %rd8;
	add.s64 	%rd20, %rd19, %rd17;
	st.global.u16 	[%rd20], %rs1;
$L__BB5_5:
	ret;

}
	// .globl	broadcast_sub_strided_bf16
.visible .entry broadcast_sub_strided_bf16(
	.param .u64 broadcast_sub_strided_bf16_param_0,
	.param .u32 broadcast_sub_strided_bf16_param_1,
	.param .u64 .ptr .align 1 broadcast_sub_strided_bf16_param_2,
	.param .u64 .ptr .align 1 broadcast_sub_strided_bf16_param_3,
	.param .u64 .ptr .align 1 broadcast_sub_strided_bf16_param_4,
	.param .u64 .ptr .align 1 broadcast_sub_strided_bf16_param_5
)
{
	.reg .pred 	%p<50>;
	.reg .b16 	%rs<4>;
	.reg .b32 	%r<387>;
	.reg .b64 	%rd<481>;

	ld.param.u64 	%rd258, [broadcast_sub_strided_bf16_param_0];
	ld.param.u32 	%r93, [broadcast_sub_strided_bf16_param_1];
	ld.param.u64 	%rd259, [broadcast_sub_strided_bf16_param_2];
	ld.param.u64 	%rd255, [broadcast_sub_strided_bf16_param_3];
	ld.param.u64 	%rd256, [broadcast_sub_strided_bf16_param_4];
	ld.param.u64 	%rd257, [broadcast_sub_strided_bf16_param_5];
	cvta.to.global.u64 	%rd1, %rd259;
	mov.u32 	%r94, %ctaid.x;
	mov.u32 	%r95, %ntid.x;
	mov.u32 	%r96, %tid.x;
	mad.lo.s32 	%r376, %r94, %r95, %r96;
	cvt.s64.s32 	%rd2, %r376;
	setp.le.u64 	%p1, %rd258, %rd2;
	@%p1 bra 	$L__BB6_118;
	shl.b32 	%r2, %r93, 1;
	setp.eq.s32 	%p2, %r93, 0;
	mov.b64 	%rd434, 0;
	@%p2 bra 	$L__BB6_36;
	add.s32 	%r99, %r93, -1;
	and.b32  	%r3, %r93, 7;
	setp.lt.u32 	%p3, %r99, 7;
	mov.b32 	%r354, 0;
	mov.u32 	%r368, %r376;
	mov.u32 	%r365, %r354;
	@%p3 bra 	$L__BB6_6;
	and.b32  	%r354, %r93, -8;
	add.s32 	%r367, %r93, -4;
	neg.s32 	%r366, %r354;
	mov.b32 	%r365, 0;
	mul.wide.u32 	%rd72, %r93, 8;
	mov.u32 	%r368, %r376;
$L__BB6_4:
	.pragma "nounroll";
	add.s32 	%r101, %r367, 3;
	cvt.u64.u32 	%rd63, %r368;
	mul.wide.u32 	%rd261, %r101, 8;
	add.s64 	%rd64, %rd1, %rd261;
	ld.global.u64 	%rd65, [%rd64];
	and.b64  	%rd262, %rd65, -4294967296;
	setp.ne.s64 	%p4, %rd262, 0;
	@%p4 bra 	$L__BB6_41;
	cvt.u32.u64 	%r102, %rd65;
	cvt.u32.u64 	%r103, %rd63;
	div.u32 	%r104, %r103, %r102;
	mul.lo.s32 	%r105, %r104, %r102;
	sub.s32 	%r106, %r103, %r105;
	cvt.u64.u32 	%rd435, %r104;
	cvt.u64.u32 	%rd436, %r106;
	bra.uni 	$L__BB6_42;
$L__BB6_6:
	setp.eq.s32 	%p13, %r3, 0;
	@%p13 bra 	$L__BB6_35;
	and.b32  	%r11, %r93, 3;
	setp.lt.u32 	%p14, %r3, 4;
	@%p14 bra 	$L__BB6_21;
	not.b32 	%r165, %r354;
	add.s32 	%r166, %r93, %r165;
	cvt.u64.u32 	%rd3, %r368;
	mul.wide.u32 	%rd301, %r166, 8;
	add.s64 	%rd4, %rd1, %rd301;
	ld.global.u64 	%rd5, [%rd4];
	and.b64  	%rd302, %rd5, -4294967296;
	setp.ne.s64 	%p15, %rd302, 0;
	@%p15 bra 	$L__BB6_10;
	cvt.u32.u64 	%r167, %rd5;
	cvt.u32.u64 	%r168, %rd3;
	div.u32 	%r169, %r168, %r167;
	mul.lo.s32 	%r170, %r169, %r167;
	sub.s32 	%r171, %r168, %r170;
	cvt.u64.u32 	%rd421, %r169;
	cvt.u64.u32 	%rd422, %r171;
	bra.uni 	$L__BB6_11;
$L__BB6_10:
	div.u64 	%rd421, %rd3, %rd5;
	mul.lo.s64 	%rd303, %rd421, %rd5;
	sub.s64 	%rd422, %rd3, %rd303;
$L__BB6_11:
	mul.wide.u32 	%rd12, %r93, 8;
	add.s64 	%rd304, %rd4, %rd12;
	ld.global.u64 	%rd305, [%rd304];
	cvt.u32.u64 	%r172, %rd305;
	cvt.u32.u64 	%r173, %rd422;
	mad.lo.s32 	%r12, %r172, %r173, %r365;
	sub.s32 	%r13, %r93, %r354;
	add.s32 	%r174, %r13, -2;
	mul.wide.u32 	%rd306, %r174, 8;
	add.s64 	%rd13, %rd1, %rd306;
	ld.global.u64 	%rd14, [%rd13];
	and.b64  	%rd307, %rd14, -4294967296;
	setp.ne.s64 	%p16, %rd307, 0;
	@%p16 bra 	$L__BB6_13;
	cvt.u32.u64 	%r175, %rd14;
	cvt.u32.u64 	%r176, %rd421;
	div.u32 	%r177, %r176, %r175;
	mul.lo.s32 	%r178, %r177, %r175;
	sub.s32 	%r179, %r176, %r178;
	cvt.u64.u32 	%rd423, %r177;
	cvt.u64.u32 	%rd424, %r179;
	bra.uni 	$L__BB6_14;
$L__BB6_13:
	div.u64 	%rd423, %rd421, %rd14;
	mul.lo.s64 	%rd308, %rd423, %rd14;
	sub.s64 	%rd424, %rd421, %rd308;
$L__BB6_14:
	add.s64 	%rd309, %rd13, %rd12;
	ld.global.u64 	%rd310, [%rd309];
	cvt.u32.u64 	%r180, %rd310;
	cvt.u32.u64 	%r181, %rd424;
	mad.lo.s32 	%r14, %r180, %r181, %r12;
	add.s32 	%r182, %r13, -3;
	mul.wide.u32 	%rd311, %r182, 8;
	add.s64 	%rd21, %rd1, %rd311;
	ld.global.u64 	%rd22, [%rd21];
	and.b64  	%rd312, %rd22, -4294967296;
	setp.ne.s64 	%p17, %rd312, 0;
	@%p17 bra 	$L__BB6_16;
	cvt.u32.u64 	%r183, %rd22;
	cvt.u32.u64 	%r184, %rd423;
	div.u32 	%r185, %r184, %r183;
	mul.lo.s32 	%r186, %r185, %r183;
	sub.s32 	%r187, %r184, %r186;
	cvt.u64.u32 	%rd425, %r185;
	cvt.u64.u32 	%rd426, %r187;
	bra.uni 	$L__BB6_17;
$L__BB6_16:
	div.u64 	%rd425, %rd423, %rd22;
	mul.lo.s64 	%rd313, %rd425, %rd22;
	sub.s64 	%rd426, %rd423, %rd313;
$L__BB6_17:
	add.s64 	%rd314, %rd21, %rd12;
	ld.global.u64 	%rd315, [%rd314];
	cvt.u32.u64 	%r188, %rd315;
	cvt.u32.u64 	%r189, %rd426;
	mad.lo.s32 	%r15, %r188, %r189, %r14;
	add.s32 	%r190, %r13, -4;
	mul.wide.u32 	%rd316, %r190, 8;
	add.s64 	%rd29, %rd1, %rd316;
	ld.global.u64 	%rd30, [%rd29];
	and.b64  	%rd317, %rd30, -4294967296;
	setp.ne.s64 	%p18, %rd317, 0;
	@%p18 bra 	$L__BB6_19;
	cvt.u32.u64 	%r191, %rd30;
	cvt.u32.u64 	%r192, %rd425;
	div.u32 	%r193, %r192, %r191;
	mul.lo.s32 	%r194, %r193, %r191;
	sub.s32 	%r195, %r192, %r194;
	cvt.u64.u32 	%rd427, %r193;
	cvt.u64.u32 	%rd428, %r195;
	bra.uni 	$L__BB6_20;
$L__BB6_19:
	div.u64 	%rd427, %rd425, %rd30;
	mul.lo.s64 	%rd318, %rd427, %rd30;
	sub.s64 	%rd428, %rd425, %rd318;
$L__BB6_20:
	add.s64 	%rd319, %rd29, %rd12;
	ld.global.u64 	%rd320, [%rd319];
	cvt.u32.u64 	%r196, %rd320;
	cvt.u32.u64 	%r197, %rd428;
	mad.lo.s32 	%r365, %r196, %r197, %r15;
	cvt.u32.u64 	%r368, %rd427;
	add.s32 	%r354, %r354, 4;
$L__BB6_21:
	setp.eq.s32 	%p19, %r11, 0;
	@%p19 bra 	$L__BB6_35;
	setp.eq.s32 	%p20, %r11, 1;
	@%p20 bra 	$L__BB6_30;
	not.b32 	%r199, %r354;
	add.s32 	%r200, %r93, %r199;
	cvt.u64.u32 	%rd37, %r368;
	mul.wide.u32 	%rd321, %r200, 8;
	add.s64 	%rd38, %rd1, %rd321;
	ld.global.u64 	%rd39, [%rd38];
	and.b64  	%rd322, %rd39, -4294967296;
	setp.ne.s64 	%p21, %rd322, 0;
	@%p21 bra 	$L__BB6_25;
	cvt.u32.u64 	%r201, %rd39;
	cvt.u32.u64 	%r202, %rd37;
	div.u32 	%r203, %r202, %r201;
	mul.lo.s32 	%r204, %r203, %r201;
	sub.s32 	%r205, %r202, %r204;
	cvt.u64.u32 	%rd429, %r203;
	cvt.u64.u32 	%rd430, %r205;
	bra.uni 	$L__BB6_26;
$L__BB6_25:
	div.u64 	%rd429, %rd37, %rd39;
	mul.lo.s64 	%rd323, %rd429, %rd39;
	sub.s64 	%rd430, %rd37, %rd323;
$L__BB6_26:
	mul.wide.u32 	%rd46, %r93, 8;
	add.s64 	%rd324, %rd38, %rd46;
	ld.global.u64 	%rd325, [%rd324];
	cvt.u32.u64 	%r206, %rd325;
	cvt.u32.u64 	%r207, %rd430;
	mad.lo.s32 	%r23, %r206, %r207, %r365;
	sub.s32 	%r208, %r93, %r354;
	add.s32 	%r209, %r208, -2;
	mul.wide.u32 	%rd326, %r209, 8;
	add.s64 	%rd47, %rd1, %rd326;
	ld.global.u64 	%rd48, [%rd47];
	and.b64  	%rd327, %rd48, -4294967296;
	setp.ne.s64 	%p22, %rd327, 0;
	@%p22 bra 	$L__BB6_28;
	cvt.u32.u64 	%r210, %rd48;
	cvt.u32.u64 	%r211, %rd429;
	div.u32 	%r212, %r211, %r210;
	mul.lo.s32 	%r213, %r212, %r210;
	sub.s32 	%r214, %r211, %r213;
	cvt.u64.u32 	%rd431, %r212;
	cvt.u64.u32 	%rd432, %r214;
	bra.uni 	$L__BB6_29;
$L__BB6_28:
	div.u64 	%rd431, %rd429, %rd48;
	mul.lo.s64 	%rd328, %rd431, %rd48;
	sub.s64 	%rd432, %rd429, %rd328;
$L__BB6_29:
	add.s64 	%rd329, %rd47, %rd46;
	ld.global.u64 	%rd330, [%rd329];
	cvt.u32.u64 	%r215, %rd330;
	cvt.u32.u64 	%r216, %rd432;
	mad.lo.s32 	%r365, %r215, %r216, %r23;
	cvt.u32.u64 	%r368, %rd431;
	add.s32 	%r354, %r354, 2;
$L__BB6_30:
	and.b32  	%r217, %r93, 1;
	setp.eq.b32 	%p23, %r217, 1;
	not.pred 	%p24, %p23;
	@%p24 bra 	$L__BB6_35;
	not.b32 	%r218, %r354;
	add.s32 	%r219, %r93, %r218;
	cvt.u64.u32 	%rd55, %r368;
	mul.wide.u32 	%rd331, %r219, 8;
	add.s64 	%rd56, %rd1, %rd331;
	ld.global.u64 	%rd57, [%rd56];
	and.b64  	%rd332, %rd57, -4294967296;
	setp.ne.s64 	%p25, %rd332, 0;
	@%p25 bra 	$L__BB6_33;
	cvt.u32.u64 	%r220, %rd57;
	cvt.u32.u64 	%r221, %rd55;
	rem.u32 	%r222, %r221, %r220;
	cvt.u64.u32 	%rd433, %r222;
	bra.uni 	$L__BB6_34;
$L__BB6_33:
	rem.u64 	%rd433, %rd55, %rd57;
$L__BB6_34:
	mul.wide.u32 	%rd333, %r93, 8;
	add.s64 	%rd334, %rd56, %rd333;
	ld.global.u64 	%rd335, [%rd334];
	cvt.u32.u64 	%r223, %rd335;
	cvt.u32.u64 	%r224, %rd433;
	mad.lo.s32 	%r365, %r223, %r224, %r365;
$L__BB6_35:
	cvt.u64.u32 	%rd434, %r365;
$L__BB6_36:
	setp.eq.s32 	%p26, %r93, 0;
	mov.b64 	%rd480, 0;
	@%p26 bra 	$L__BB6_117;
	add.s32 	%r227, %r93, -1;
	and.b32  	%r33, %r93, 7;
	setp.lt.u32 	%p27, %r227, 7;
	mov.b32 	%r375, 0;
	mov.u32 	%r386, %r375;
	@%p27 bra 	$L__BB6_87;
	and.b32  	%r375, %r93, -8;
	add.s32 	%r371, %r93, -4;
	neg.s32 	%r370, %r375;
	mov.b32 	%r386, 0;
	mul.wide.u32 	%rd138, %r2, 8;
$L__BB6_39:
	.pragma "nounroll";
	add.s32 	%r229, %r371, 3;
	cvt.u64.u32 	%rd129, %r376;
	mul.wide.u32 	%rd337, %r229, 8;
	add.s64 	%rd130, %rd1, %rd337;
	ld.global.u64 	%rd131, [%rd130];
	and.b64  	%rd338, %rd131, -4294967296;
	setp.ne.s64 	%p28, %rd338, 0;
	@%p28 bra 	$L__BB6_64;
	cvt.u32.u64 	%r230, %rd131;
	cvt.u32.u64 	%r231, %rd129;
	div.u32 	%r232, %r231, %r230;
	mul.lo.s32 	%r233, %r232, %r230;
	sub.s32 	%r234, %r231, %r233;
	cvt.u64.u32 	%rd451, %r232;
	cvt.u64.u32 	%rd452, %r234;
	bra.uni 	$L__BB6_65;
$L__BB6_41:
	div.u64 	%rd435, %rd63, %rd65;
	mul.lo.s64 	%rd263, %rd435, %rd65;
	sub.s64 	%rd436, %rd63, %rd263;
$L__BB6_42:
	add.s64 	%rd264, %rd64, %rd72;
	ld.global.u64 	%rd265, [%rd264];
	cvt.u32.u64 	%r107, %rd265;
	cvt.u32.u64 	%r108, %rd436;
	mad.lo.s32 	%r41, %r107, %r108, %r365;
	add.s32 	%r109, %r367, 2;
	mul.wide.u32 	%rd266, %r109, 8;
	add.s64 	%rd73, %rd1, %rd266;
	ld.global.u64 	%rd74, [%rd73];
	and.b64  	%rd267, %rd74, -4294967296;
	setp.ne.s64 	%p5, %rd267, 0;
	@%p5 bra 	$L__BB6_44;
	cvt.u32.u64 	%r110, %rd74;
	cvt.u32.u64 	%r111, %rd435;
	div.u32 	%r112, %r111, %r110;
	mul.lo.s32 	%r113, %r112, %r110;
	sub.s32 	%r114, %r111, %r113;
	cvt.u64.u32 	%rd437, %r112;
	cvt.u64.u32 	%rd438, %r114;
	bra.uni 	$L__BB6_45;
$L__BB6_44:
	div.u64 	%rd437, %rd435, %rd74;
	mul.lo.s64 	%rd268, %rd437, %rd74;
	sub.s64 	%rd438, %rd435, %rd268;
$L__BB6_45:
	add.s64 	%rd269, %rd73, %rd72;
	ld.global.u64 	%rd270, [%rd269];
	cvt.u32.u64 	%r115, %rd270;
	cvt.u32.u64 	%r116, %rd438;
	mad.lo.s32 	%r42, %r115, %r116, %r41;
	add.s32 	%r117, %r367, 1;
	mul.wide.u32 	%rd271, %r117, 8;
	add.s64 	%rd81, %rd1, %rd271;
	ld.global.u64 	%rd82, [%rd81];
	and.b64  	%rd272, %rd82, -4294967296;
	setp.ne.s64 	%p6, %rd272, 0;
	@%p6 bra 	$L__BB6_47;
	cvt.u32.u64 	%r118, %rd82;
	cvt.u32.u64 	%r119, %rd437;
	div.u32 	%r120, %r119, %r118;
	mul.lo.s32 	%r121, %r120, %r118;
	sub.s32 	%r122, %r119, %r121;
	cvt.u64.u32 	%rd439, %r120;
	cvt.u64.u32 	%rd440, %r122;
	bra.uni 	$L__BB6_48;
$L__BB6_47:
	div.u64 	%rd439, %rd437, %rd82;
	mul.lo.s64 	%rd273, %rd439, %rd82;
	sub.s64 	%rd440, %rd437, %rd273;
$L__BB6_48:
	add.s64 	%rd274, %rd81, %rd72;
	ld.global.u64 	%rd275, [%rd274];
	cvt.u32.u64 	%r123, %rd275;
	cvt.u32.u64 	%r124, %rd440;
	mad.lo.s32 	%r43, %r123, %r124, %r42;
	mul.wide.u32 	%rd276, %r367, 8;
	add.s64 	%rd89, %rd1, %rd276;
	ld.global.u64 	%rd90, [%rd89];
	and.b64  	%rd277, %rd90, -4294967296;
	setp.ne.s64 	%p7, %rd277, 0;
	@%p7 bra 	$L__BB6_50;
	cvt.u32.u64 	%r125, %rd90;
	cvt.u32.u64 	%r126, %rd439;
	div.u32 	%r127, %r126, %r125;
	mul.lo.s32 	%r128, %r127, %r125;
	sub.s32 	%r129, %r126, %r128;
	cvt.u64.u32 	%rd441, %r127;
	cvt.u64.u32 	%rd442, %r129;
	bra.uni 	$L__BB6_51;
$L__BB6_50:
	div.u64 	%rd441, %rd439, %rd90;
	mul.lo.s64 	%rd278, %rd441, %rd90;
	sub.s64 	%rd442, %rd439, %rd278;
$L__BB6_51:
	add.s64 	%rd279, %rd89, %rd72;
	ld.global.u64 	%rd280, [%rd279];
	cvt.u32.u64 	%r130, %rd280;
	cvt.u32.u64 	%r131, %rd442;
	mad.lo.s32 	%r44, %r130, %r131, %r43;
	add.s32 	%r132, %r367, -1;
	mul.wide.u32 	%rd281, %r132, 8;
	add.s64 	%rd97, %rd1, %rd281;
	ld.global.u64 	%rd98, [%rd97];
	and.b64  	%rd282, %rd98, -4294967296;
	setp.ne.s64 	%p8, %rd282, 0;
	@%p8 bra 	$L__BB6_53;
	cvt.u32.u64 	%r133, %rd98;
	cvt.u32.u64 	%r134, %rd441;
	div.u32 	%r135, %r134, %r133;
	mul.lo.s32 	%r136, %r135, %r133;
	sub.s32 	%r137, %r134, %r136;
	cvt.u64.u32 	%rd443, %r135;
	cvt.u64.u32 	%rd444, %r137;
	bra.uni 	$L__BB6_54;
$L__BB6_53:
	div.u64 	%rd443, %rd441, %rd98;
	mul.lo.s64 	%rd283, %rd443, %rd98;
	sub.s64 	%rd444, %rd441, %rd283;
$L__BB6_54:
	add.s64 	%rd284, %rd97, %rd72;
	ld.global.u64 	%rd285, [%rd284];
	cvt.u32.u64 	%r138, %rd285;
	cvt.u32.u64 	%r139, %rd444;
	mad.lo.s32 	%r45, %r138, %r139, %r44;
	add.s32 	%r140, %r367, -2;
	mul.wide.u32 	%rd286, %r140, 8;
	add.s64 	%rd105, %rd1, %rd286;
	ld.global.u64 	%rd106, [%rd105];
	and.b64  	%rd287, %rd106, -4294967296;
	setp.ne.s64 	%p9, %rd287, 0;
	@%p9 bra 	$L__BB6_56;
	cvt.u32.u64 	%r141, %rd106;
	cvt.u32.u64 	%r142, %rd443;
	div.u32 	%r143, %r142, %r141;
	mul.lo.s32 	%r144, %r143, %r141;
	sub.s32 	%r145, %r142, %r144;
	cvt.u64.u32 	%rd445, %r143;
	cvt.u64.u32 	%rd446, %r145;
	bra.uni 	$L__BB6_57;
$L__BB6_56:
	div.u64 	%rd445, %rd443, %rd106;
	mul.lo.s64 	%rd288, %rd445, %rd106;
	sub.s64 	%rd446, %rd443, %rd288;
$L__BB6_57:
	add.s64 	%rd289, %rd105, %rd72;
	ld.global.u64 	%rd290, [%rd289];
	cvt.u32.u64 	%r146, %rd290;
	cvt.u32.u64 	%r147, %rd446;
	mad.lo.s32 	%r46, %r146, %r147, %r45;
	add.s32 	%r148, %r367, -3;
	mul.wide.u32 	%rd291, %r148, 8;
	add.s64 	%rd113, %rd1, %rd291;
	ld.global.u64 	%rd114, [%rd113];
	and.b64  	%rd292, %rd114, -4294967296;
	setp.ne.s64 	%p10, %rd292, 0;
	@%p10 bra 	$L__BB6_59;
	cvt.u32.u64 	%r149, %rd114;
	cvt.u32.u64 	%r150, %rd445;
	div.u32 	%r151, %r150, %r149;
	mul.lo.s32 	%r152, %r151, %r149;
	sub.s32 	%r153, %r150, %r152;
	cvt.u64.u32 	%rd447, %r151;
	cvt.u64.u32 	%rd448, %r153;
	bra.uni 	$L__BB6_60;
$L__BB6_59:
	div.u64 	%rd447, %rd445, %rd114;
	mul.lo.s64 	%rd293, %rd447, %rd114;
	sub.s64 	%rd448, %rd445, %rd293;
$L__BB6_60:
	add.s64 	%rd294, %rd113, %rd72;
	ld.global.u64 	%rd295, [%rd294];
	cvt.u32.u64 	%r154, %rd295;
	cvt.u32.u64 	%r155, %rd448;
	mad.lo.s32 	%r47, %r154, %r155, %r46;
	add.s32 	%r156, %r367, -4;
	mul.wide.u32 	%rd296, %r156, 8;
	add.s64 	%rd121, %rd1, %rd296;
	ld.global.u64 	%rd122, [%rd121];
	and.b64  	%rd297, %rd122, -4294967296;
	setp.ne.s64 	%p11, %rd297, 0;
	@%p11 bra 	$L__BB6_62;
	cvt.u32.u64 	%r157, %rd122;
	cvt.u32.u64 	%r158, %rd447;
	div.u32 	%r159, %r158, %r157;
	mul.lo.s32 	%r160, %r159, %r157;
	sub.s32 	%r161, %r158, %r160;
	cvt.u64.u32 	%rd449, %r159;
	cvt.u64.u32 	%rd450, %r161;
	bra.uni 	$L__BB6_63;
$L__BB6_62:
	div.u64 	%rd449, %rd447, %rd122;
	mul.lo.s64 	%rd298, %rd449, %rd122;
	sub.s64 	%rd450, %rd447, %rd298;
$L__BB6_63:
	add.s64 	%rd299, %rd121, %rd72;
	ld.global.u64 	%rd300, [%rd299];
	cvt.u32.u64 	%r162, %rd300;
	cvt.u32.u64 	%r163, %rd450;
	mad.lo.s32 	%r365, %r162, %r163, %r47;
	cvt.u32.u64 	%r368, %rd449;
	add.s32 	%r367, %r367, -8;
	add.s32 	%r366, %r366, 8;
	setp.eq.s32 	%p12, %r366, 0;
	@%p12 bra 	$L__BB6_6;
	bra.uni 	$L__BB6_4;
$L__BB6_64:
	div.u64 	%rd451, %rd129, %rd131;
	mul.lo.s64 	%rd339, %rd451, %rd131;
	sub.s64 	%rd452, %rd129, %rd339;
$L__BB6_65:
	add.s64 	%rd340, %rd130, %rd138;
	ld.global.u64 	%rd341, [%rd340];
	cvt.u32.u64 	%r235, %rd341;
	cvt.u32.u64 	%r236, %rd452;
	mad.lo.s32 	%r56, %r235, %r236, %r386;
	add.s32 	%r237, %r371, 2;
	mul.wide.u32 	%rd342, %r237, 8;
	add.s64 	%rd139, %rd1, %rd342;
	ld.global.u64 	%rd140, [%rd139];
	and.b64  	%rd343, %rd140, -4294967296;
	setp.ne.s64 	%p29, %rd343, 0;
	@%p29 bra 	$L__BB6_67;
	cvt.u32.u64 	%r238, %rd140;
	cvt.u32.u64 	%r239, %rd451;
	div.u32 	%r240, %r239, %r238;
	mul.lo.s32 	%r241, %r240, %r238;
	sub.s32 	%r242, %r239, %r241;
	cvt.u64.u32 	%rd453, %r240;
	cvt.u64.u32 	%rd454, %r242;
	bra.uni 	$L__BB6_68;
$L__BB6_67:
	div.u64 	%rd453, %rd451, %rd140;
	mul.lo.s64 	%rd344, %rd453, %rd140;
	sub.s64 	%rd454, %rd451, %rd344;
$L__BB6_68:
	add.s64 	%rd345, %rd139, %rd138;
	ld.global.u64 	%rd346, [%rd345];
	cvt.u32.u64 	%r243, %rd346;
	cvt.u32.u64 	%r244, %rd454;
	mad.lo.s32 	%r57, %r243, %r244, %r56;
	add.s32 	%r245, %r371, 1;
	mul.wide.u32 	%rd347, %r245, 8;
	add.s64 	%rd147, %rd1, %rd347;
	ld.global.u64 	%rd148, [%rd147];
	and.b64  	%rd348, %rd148, -4294967296;
	setp.ne.s64 	%p30, %rd348, 0;
	@%p30 bra 	$L__BB6_70;
	cvt.u32.u64 	%r246, %rd148;
	cvt.u32.u64 	%r247, %rd453;
	div.u32 	%r248, %r247, %r246;
	mul.lo.s32 	%r249, %r248, %r246;
	sub.s32 	%r250, %r247, %r249;
	cvt.u64.u32 	%rd455, %r248;
	cvt.u64.u32 	%rd456, %r250;
	bra.uni 	$L__BB6_71;
$L__BB6_70:
	div.u64 	%rd455, %rd453, %rd148;
	mul.lo.s64 	%rd349, %rd455, %rd148;
	sub.s64 	%rd456, %rd453, %rd349;
$L__BB6_71:
	add.s64 	%rd350, %rd147, %rd138;
	ld.global.u64 	%rd351, [%rd350];
	cvt.u32.u64 	%r251, %rd351;
	cvt.u32.u64 	%r252, %rd456;
	mad.lo.s32 	%r58, %r251, %r252, %r57;
	mul.wide.u32 	%rd352, %r371, 8;
	add.s64 	%rd155, %rd1, %rd352;
	ld.global.u64 	%rd156, [%rd155];
	and.b64  	%rd353, %rd156, -4294967296;
	setp.ne.s64 	%p31, %rd353, 0;
	@%p31 bra 	$L__BB6_73;
	cvt.u32.u64 	%r253, %rd156;
	cvt.u32.u64 	%r254, %rd455;
	div.u32 	%r255, %r254, %r253;
	mul.lo.s32 	%r256, %r255, %r253;
	sub.s32 	%r257, %r254, %r256;
	cvt.u64.u32 	%rd457, %r255;
	cvt.u64.u32 	%rd458, %r257;
	bra.uni 	$L__BB6_74;
$L__BB6_73:
	div.u64 	%rd457, %rd455, %rd156;
	mul.lo.s64 	%rd354, %rd457, %rd156;
	sub.s64 	%rd458, %rd455, %rd354;
$L__BB6_74:
	add.s64 	%rd355, %rd155, %rd138;
	ld.global.u64 	%rd356, [%rd355];
	cvt.u32.u64 	%r258, %rd356;
	cvt.u32.u64 	%r259, %rd458;
	mad.lo.s32 	%r59, %r258, %r259, %r58;
	add.s32 	%r260, %r371, -1;
	mul.wide.u32 	%rd357, %r260, 8;
	add.s64 	%rd163, %rd1, %rd357;
	ld.global.u64 	%rd164, [%rd163];
	and.b64  	%rd358, %rd164, -4294967296;
	setp.ne.s64 	%p32, %rd358, 0;
	@%p32 bra 	$L__BB6_76;
	cvt.u32.u64 	%r261, %rd164;
	cvt.u32.u64 	%r262, %rd457;
	div.u32 	%r263, %r262, %r261;
	mul.lo.s32 	%r264, %r263, %r261;
	sub.s32 	%r265, %r262, %r264;
	cvt.u64.u32 	%rd459, %r263;
	cvt.u64.u32 	%rd460, %r265;
	bra.uni 	$L__BB6_77;
$L__BB6_76:
	div.u64 	%rd459, %rd457, %rd164;
	mul.lo.s64 	%rd359, %rd459, %rd164;
	sub.s64 	%rd460, %rd457, %rd359;
$L__BB6_77:
	add.s64 	%rd360, %rd163, %rd138;
	ld.global.u64 	%rd361, [%rd360];
	cvt.u32.u64 	%r266, %rd361;
	cvt.u32.u64 	%r267, %rd460;
	mad.lo.s32 	%r60, %r266, %r267, %r59;
	add.s32 	%r268, %r371, -2;
	mul.wide.u32 	%rd362, %r268, 8;
	add.s64 	%rd171, %rd1, %rd362;
	ld.global.u64 	%rd172, [%rd171];
	and.b64  	%rd363, %rd172, -4294967296;
	setp.ne.s64 	%p33, %rd363, 0;
	@%p33 bra 	$L__BB6_79;
	cvt.u32.u64 	%r269, %rd172;
	cvt.u32.u64 	%r270, %rd459;
	div.u32 	%r271, %r270, %r269;
	mul.lo.s32 	%r272, %r271, %r269;
	sub.s32 	%r273, %r270, %r272;
	cvt.u64.u32 	%rd461, %r271;
	cvt.u64.u32 	%rd462, %r273;
	bra.uni 	$L__BB6_80;
$L__BB6_79:
	div.u64 	%rd461, %rd459, %rd172;
	mul.lo.s64 	%rd364, %rd461, %rd172;
	sub.s64 	%rd462, %rd459, %rd364;
$L__BB6_80:
	add.s64 	%rd365, %rd171, %rd138;
	ld.global.u64 	%rd366, [%rd365];
	cvt.u32.u64 	%r274, %rd366;
	cvt.u32.u64 	%r275, %rd462;
	mad.lo.s32 	%r61, %r274, %r275, %r60;
	add.s32 	%r276, %r371, -3;
	mul.wide.u32 	%rd367, %r276, 8;
	add.s64 	%rd179, %rd1, %rd367;
	ld.global.u64 	%rd180, [%rd179];
	and.b64  	%rd368, %rd180, -4294967296;
	setp.ne.s64 	%p34, %rd368, 0;
	@%p34 bra 	$L__BB6_82;
	cvt.u32.u64 	%r277, %rd180;
	cvt.u32.u64 	%r278, %rd461;
	div.u32 	%r279, %r278, %r277;
	mul.lo.s32 	%r280, %r279, %r277;
	sub.s32 	%r281, %r278, %r280;
	cvt.u64.u32 	%rd463, %r279;
	cvt.u64.u32 	%rd464, %r281;
	bra.uni 	$L__BB6_83;
$L__BB6_82:
	div.u64 	%rd463, %rd461, %rd180;
	mul.lo.s64 	%rd369, %rd463, %rd180;
	sub.s64 	%rd464, %rd461, %rd369;
$L__BB6_83:
	add.s64 	%rd370, %rd179, %rd138;
	ld.global.u64 	%rd371, [%rd370];
	cvt.u32.u64 	%r282, %rd371;
	cvt.u32.u64 	%r283, %rd464;
	mad.lo.s32 	%r62, %r282, %r283, %r61;
	add.s32 	%r284, %r371, -4;
	mul.wide.u32 	%rd372, %r284, 8;
	add.s64 	%rd187, %rd1, %rd372;
	ld.global.u64 	%rd188, [%rd187];
	and.b64  	%rd373, %rd188, -4294967296;
	setp.ne.s64 	%p35, %rd373, 0;
	@%p35 bra 	$L__BB6_85;
	cvt.u32.u64 	%r285, %rd188;
	cvt.u32.u64 	%r286, %rd463;
	div.u32 	%r287, %r286, %r285;
	mul.lo.s32 	%r288, %r287, %r285;
	sub.s32 	%r289, %r286, %r288;
	cvt.u64.u32 	%rd465, %r287;
	cvt.u64.u32 	%rd466, %r289;
	bra.uni 	$L__BB6_86;
$L__BB6_85:
	div.u64 	%rd465, %rd463, %rd188;
	mul.lo.s64 	%rd374, %rd465, %rd188;
	sub.s64 	%rd466, %rd463, %rd374;
$L__BB6_86:
	add.s64 	%rd375, %rd187, %rd138;
	ld.global.u64 	%rd376, [%rd375];
	cvt.u32.u64 	%r290, %rd376;
	cvt.u32.u64 	%r291, %rd466;
	mad.lo.s32 	%r386, %r290, %r291, %r62;
	cvt.u32.u64 	%r376, %rd465;
	add.s32 	%r371, %r371, -8;
	add.s32 	%r370, %r370, 8;
	setp.ne.s32 	%p36, %r370, 0;
	@%p36 bra 	$L__BB6_39;
$L__BB6_87:
	setp.eq.s32 	%p37, %r33, 0;
	@%p37 bra 	$L__BB6_116;
	and.b32  	%r71, %r93, 3;
	setp.lt.u32 	%p38, %r33, 4;
	@%p38 bra 	$L__BB6_102;
	not.b32 	%r293, %r375;
	add.s32 	%r294, %r93, %r293;
	cvt.u64.u32 	%rd195, %r376;
	mul.wide.u32 	%rd377, %r294, 8;
	add.s64 	%rd196, %rd1, %rd377;
	ld.global.u64 	%rd197, [%rd196];
	and.b64  	%rd378, %rd197, -4294967296;
	setp.ne.s64 	%p39, %rd378, 0;
	@%p39 bra 	$L__BB6_91;
	cvt.u32.u64 	%r295, %rd197;
	cvt.u32.u64 	%r296, %rd195;
	div.u32 	%r297, %r296, %r295;
	mul.lo.s32 	%r298, %r297, %r295;
	sub.s32 	%r299, %r296, %r298;
	cvt.u64.u32 	%rd467, %r297;
	cvt.u64.u32 	%rd468, %r299;
	bra.uni 	$L__BB6_92;
$L__BB6_91:
	div.u64 	%rd467, %rd195, %rd197;
	mul.lo.s64 	%rd379, %rd467, %rd197;
	sub.s64 	%rd468, %rd195, %rd379;
$L__BB6_92:
	mul.wide.u32 	%rd204, %r2, 8;
	add.s64 	%rd380, %rd196, %rd204;
	ld.global.u64 	%rd381, [%rd380];
	cvt.u32.u64 	%r300, %rd381;
	cvt.u32.u64 	%r301, %rd468;
	mad.lo.s32 	%r72, %r300, %r301, %r386;
	sub.s32 	%r73, %r93, %r375;
	add.s32 	%r302, %r73, -2;
	mul.wide.u32 	%rd382, %r302, 8;
	add.s64 	%rd205, %rd1, %rd382;
	ld.global.u64 	%rd206, [%rd205];
	and.b64  	%rd383, %rd206, -4294967296;
	setp.ne.s64 	%p40, %rd383, 0;
	@%p40 bra 	$L__BB6_94;
	cvt.u32.u64 	%r303, %rd206;
	cvt.u32.u64 	%r304, %rd467;
	div.u32 	%r305, %r304, %r303;
	mul.lo.s32 	%r306, %r305, %r303;
	sub.s32 	%r307, %r304, %r306;
	cvt.u64.u32 	%rd469, %r305;
	cvt.u64.u32 	%rd470, %r307;
	bra.uni 	$L__BB6_95;
$L__BB6_94:
	div.u64 	%rd469, %rd467, %rd206;
	mul.lo.s64 	%rd384, %rd469, %rd206;
	sub.s64 	%rd470, %rd467, %rd384;
$L__BB6_95:
	add.s64 	%rd385, %rd205, %rd204;
	ld.global.u64 	%rd386, [%rd385];
	cvt.u32.u64 	%r308, %rd386;
	cvt.u32.u64 	%r309, %rd470;
	mad.lo.s32 	%r74, %r308, %r309, %r72;
	add.s32 	%r310, %r73, -3;
	mul.wide.u32 	%rd387, %r310, 8;
	add.s64 	%rd213, %rd1, %rd387;
	ld.global.u64 	%rd214, [%rd213];
	and.b64  	%rd388, %rd214, -4294967296;
	setp.ne.s64 	%p41, %rd388, 0;
	@%p41 bra 	$L__BB6_97;
	cvt.u32.u64 	%r311, %rd214;
	cvt.u32.u64 	%r312, %rd469;
	div.u32 	%r313, %r312, %r311;
	mul.lo.s32 	%r314, %r313, %r311;
	sub.s32 	%r315, %r312, %r314;
	cvt.u64.u32 	%rd471, %r313;
	cvt.u64.u32 	%rd472, %r315;
	bra.uni 	$L__BB6_98;
$L__BB6_97:
	div.u64 	%rd471, %rd469, %rd214;
	mul.lo.s64 	%rd389, %rd471, %rd214;
	sub.s64 	%rd472, %rd469, %rd389;
$L__BB6_98:
	add.s64 	%rd390, %rd213, %rd204;
	ld.global.u64 	%rd391, [%rd390];
	cvt.u32.u64 	%r316, %rd391;
	cvt.u32.u64 	%r317, %rd472;
	mad.lo.s32 	%r75, %r316, %r317, %r74;
	add.s32 	%r318, %r73, -4;
	mul.wide.u32 	%rd392, %r318, 8;
	add.s64 	%rd221, %rd1, %rd392;
	ld.global.u64 	%rd222, [%rd221];
	and.b64  	%rd393, %rd222, -4294967296;
	setp.ne.s64 	%p42, %rd393, 0;
	@%p42 bra 	$L__BB6_100;
	cvt.u32.u64 	%r319, %rd222;
	cvt.u32.u64 	%r320, %rd471;
	div.u32 	%r321, %r320, %r319;
	mul.lo.s32 	%r322, %r321, %r319;
	sub.s32 	%r323, %r320, %r322;
	cvt.u64.u32 	%rd473, %r321;
	cvt.u64.u32 	%rd474, %r323;
	bra.uni 	$L__BB6_101;
$L__BB6_100:
	div.u64 	%rd473, %rd471, %rd222;
	mul.lo.s64 	%rd394, %rd473, %rd222;
	sub.s64 	%rd474, %rd471, %rd394;
$L__BB6_101:
	add.s64 	%rd395, %rd221, %rd204;
	ld.global.u64 	%rd396, [%rd395];
	cvt.u32.u64 	%r324, %rd396;
	cvt.u32.u64 	%r325, %rd474;
	mad.lo.s32 	%r386, %r324, %r325, %r75;
	cvt.u32.u64 	%r376, %rd473;
	add.s32 	%r375, %r375, 4;
$L__BB6_102:
	setp.eq.s32 	%p43, %r71, 0;
	@%p43 bra 	$L__BB6_116;
	setp.eq.s32 	%p44, %r71, 1;
	@%p44 bra 	$L__BB6_111;
	not.b32 	%r327, %r375;
	add.s32 	%r328, %r93, %r327;
	cvt.u64.u32 	%rd229, %r376;
	mul.wide.u32 	%rd397, %r328, 8;
	add.s64 	%rd230, %rd1, %rd397;
	ld.global.u64 	%rd231, [%rd230];
	and.b64  	%rd398, %rd231, -4294967296;
	setp.ne.s64 	%p45, %rd398, 0;
	@%p45 bra 	$L__BB6_106;
	cvt.u32.u64 	%r329, %rd231;
	cvt.u32.u64 	%r330, %rd229;
	div.u32 	%r331, %r330, %r329;
	mul.lo.s32 	%r332, %r331, %r329;
	sub.s32 	%r333, %r330, %r332;
	cvt.u64.u32 	%rd475, %r331;
	cvt.u64.u32 	%rd476, %r333;
	bra.uni 	$L__BB6_107;
$L__BB6_106:
	div.u64 	%rd475, %rd229, %rd231;
	mul.lo.s64 	%rd399, %rd475, %rd231;
	sub.s64 	%rd476, %rd229, %rd399;
$L__BB6_107:
	mul.wide.u32 	%rd238, %r2, 8;
	add.s64 	%rd400, %rd230, %rd238;
	ld.global.u64 	%rd401, [%rd400];
	cvt.u32.u64 	%r334, %rd401;
	cvt.u32.u64 	%r335, %rd476;
	mad.lo.s32 	%r83, %r334, %r335, %r386;
	sub.s32 	%r336, %r93, %r375;
	add.s32 	%r337, %r336, -2;
	mul.wide.u32 	%rd402, %r337, 8;
	add.s64 	%rd239, %rd1, %rd402;
	ld.global.u64 	%rd240, [%rd239];
	and.b64  	%rd403, %rd240, -4294967296;
	setp.ne.s64 	%p46, %rd403, 0;
	@%p46 bra 	$L__BB6_109;
	cvt.u32.u64 	%r338, %rd240;
	cvt.u32.u64 	%r339, %rd475;
	div.u32 	%r340, %r339, %r338;
	mul.lo.s32 	%r341, %r340, %r338;
	sub.s32 	%r342, %r339, %r341;
	cvt.u64.u32 	%rd477, %r340;
	cvt.u64.u32 	%rd478, %r342;
	bra.uni 	$L__BB6_110;
$L__BB6_109:
	div.u64 	%rd477, %rd475, %rd240;
	mul.lo.s64 	%rd404, %rd477, %rd240;
	sub.s64 	%rd478, %rd475, %rd404;
$L__BB6_110:
	add.s64 	%rd405, %rd239, %rd238;
	ld.global.u64 	%rd406, [%rd405];
	cvt.u32.u64 	%r343, %rd406;
	cvt.u32.u64 	%r344, %rd478;
	mad.lo.s32 	%r386, %r343, %r344, %r83;
	cvt.u32.u64 	%r376, %rd477;
	add.s32 	%r375, %r375, 2;
$L__BB6_111:
	and.b32  	%r345, %r93, 1;
	setp.eq.b32 	%p47, %r345, 1;
	not.pred 	%p48, %p47;
	@%p48 bra 	$L__BB6_116;
	not.b32 	%r346, %r375;
	add.s32 	%r347, %r93, %r346;
	cvt.u64.u32 	%rd247, %r376;
	mul.wide.u32 	%rd407, %r347, 8;
	add.s64 	%rd248, %rd1, %rd407;
	ld.global.u64 	%rd249, [%rd248];
	and.b64  	%rd408, %rd249, -4294967296;
	setp.ne.s64 	%p49, %rd408, 0;
	@%p49 bra 	$L__BB6_114;
	cvt.u32.u64 	%r348, %rd249;
	cvt.u32.u64 	%r349, %rd247;
	rem.u32 	%r350, %r349, %r348;
	cvt.u64.u32 	%rd479, %r350;
	bra.uni 	$L__BB6_115;
$L__BB6_114:
	rem.u64 	%rd479, %rd247, %rd249;
$L__BB6_115:
	mul.wide.u32 	%rd409, %r2, 8;
	add.s64 	%rd410, %rd248, %rd409;
	ld.global.u64 	%rd411, [%rd410];
	cvt.u32.u64 	%r351, %rd411;
	cvt.u32.u64 	%r352, %rd479;
	mad.lo.s32 	%r386, %r351, %r352, %r386;
$L__BB6_116:
	cvt.u64.u32 	%rd480, %r386;
$L__BB6_117:
	cvta.to.global.u64 	%rd412, %rd255;
	shl.b64 	%rd413, %rd434, 1;
	add.s64 	%rd414, %rd412, %rd413;
	ld.global.u16 	%rs2, [%rd414];
	cvta.to.global.u64 	%rd415, %rd256;
	shl.b64 	%rd416, %rd480, 1;
	add.s64 	%rd417, %rd415, %rd416;
	ld.global.u16 	%rs3, [%rd417];
	// begin inline asm
	{ sub.bf16 %rs1,%rs2,%rs3; }

	// end inline asm
	cvta.to.global.u64 	%rd418, %rd257;
	shl.b64 	%rd419, %rd2, 1;
	add.s64 	%rd420, %rd418, %rd419;
	st.global.u16 	[%rd420], %rs1;
$L__BB6_118:
	ret;

}
	// .globl	broadcast_sub_contiguous_bf16
.visible .entry broadcast_sub_contiguous_bf16(
	.param .u64 broadcast_sub_contiguous_bf16_param_0,
	.param .u64 .ptr .align 1 broadcast_sub_contiguous_bf16_param_1,
	.param .u64 .ptr .align 1 broadcast_sub_contiguous_bf16_param_2,
	.param .u64 .ptr .align 1 broadcast_sub_contiguous_bf16_param_3
)
{
	.reg .pred 	%p<2>;
	.reg .b16 	%rs<4>;
	.reg .b32 	%r<5>;
	.reg .b64 	%rd<13>;

	ld.param.u64 	%rd5, [broadcast_sub_contiguous_bf16_param_0];
	ld.param.u64 	%rd2, [broadcast_sub_contiguous_bf16_param_1];
	ld.param.u64 	%rd3, [broadcast_sub_contiguous_bf16_param_2];
	ld.param.u64 	%rd4, [broadcast_sub_contiguous_bf16_param_3];
	mov.u32 	%r1, %ctaid.x;
	mov.u32 	%r2, %ntid.x;
	mov.u32 	%r3, %tid.x;
	mad.lo.s32 	%r4, %r1, %r2, %r3;
	cvt.s64.s32 	%rd1, %r4;
	setp.le.u64 	%p1, %rd5, %rd1;
	@%p1 bra 	$L__BB7_2;
	cvta.to.global.u64 	%rd6, %rd2;
	cvta.to.global.u64 	%rd7, %rd3;
	cvta.to.global.u64 	%rd8, %rd4;
	shl.b64 	%rd9, %rd1, 1;
	add.s64 	%rd10, %rd6, %rd9;
	ld.global.u16 	%rs2, [%rd10];
	add.s64 	%rd11, %rd7, %rd9;
	ld.global.u16 	%rs3, [%rd11];
	// begin inline asm
	{ sub.bf16 %rs1,%rs2,%rs3; }

	// end inline asm
	add.s64 	%rd12, %rd8, %rd9;
	st.global.u16 	[%rd12], %rs1;
$L__BB7_2:
	ret;

}
	// .globl	broadcast_sub_rhs_row_bf16
.visible .entry broadcast_sub_rhs_row_bf16(
	.param .u64 broadcast_sub_rhs_row_bf16_param_0,
	.param .u64 broadcast_sub_rhs_row_bf16_param_1,
	.param .u64 .ptr .align 1 broadcast_sub_rhs_row_bf16_param_2,
	.param .u64 .ptr .align 1 broadcast_sub_rhs_row_bf16_param_3,
	.param .u64 .ptr .align 1 broadcast_sub_rhs_row_bf16_param_4
)
{
	.reg .pred 	%p<3>;
	.reg .b16 	%rs<4>;
	.reg .b32 	%r<8>;
	.reg .b64 	%rd<22>;

	ld.param.u64 	%rd9, [broadcast_sub_rhs_row_bf16_param_0];
	ld.param.u64 	%rd5, [broadcast_sub_rhs_row_bf16_param_1];
	ld.param.u64 	%rd6, [broadcast_sub_rhs_row_bf16_param_2];
	ld.param.u64 	%rd7, [broadcast_sub_rhs_row_bf16_param_3];
	ld.param.u64 	%rd8, [broadcast_sub_rhs_row_bf16_param_4];
	mov.u32 	%r1, %ctaid.x;
	mov.u32 	%r2, %ntid.x;
	mov.u32 	%r3, %tid.x;
	mad.lo.s32 	%r4, %r1, %r2, %r3;
	cvt.s64.s32 	%rd1, %r4;
	setp.le.u64 	%p1, %rd9, %rd1;
	@%p1 bra 	$L__BB8_5;
	or.b64  	%rd10, %rd1, %rd5;
	and.b64  	%rd11, %rd10, -4294967296;
	setp.ne.s64 	%p2, %rd11, 0;
	@%p2 bra 	$L__BB8_3;
	cvt.u32.u64 	%r5, %rd5;
	cvt.u32.u64 	%r6, %rd1;
	rem.u32 	%r7, %r6, %r5;
	cvt.u64.u32 	%rd21, %r7;
	bra.uni 	$L__BB8_4;
$L__BB8_3:
	rem.u64 	%rd21, %rd1, %rd5;
$L__BB8_4:
	cvta.to.global.u64 	%rd12, %rd6;
	shl.b64 	%rd13, %rd1, 1;
	add.s64 	%rd14, %rd12, %rd13;
	ld.global.u16 	%rs2, [%rd14];
	cvta.to.global.u64 	%rd15, %rd7;
	shl.b64 	%rd16, %rd21, 1;
	and.b64  	%rd17, %rd16, 8589934590;
	add.s64 	%rd18, %rd15, %rd17;
	ld.global.u16 	%rs3, [%rd18];
	// begin inline asm
	{ sub.bf16 %rs1,%rs2,%rs3; }

	// end inline asm
	cvta.to.global.u64 	%rd19, %rd8;
	add.s64 	%rd20, %rd19, %rd13;
	st.global.u16 	[%rd20], %rs1;
$L__BB8_5:
	ret;

}
	// .globl	broadcast_sub_rhs_col_bf16
.visible .entry broadcast_sub_rhs_col_bf16(
	.param .u64 broadcast_sub_rhs_col_bf16_param_0,
	.param .u64 broadcast_sub_rhs_col_bf16_param_1,
	.param .u64 .ptr .align 1 broadcast_sub_rhs_col_bf16_param_2,
	.param .u64 .ptr .align 1 broadcast_sub_rhs_col_bf16_param_3,
	.param .u64 .ptr .align 1 broadcast_sub_rhs_col_bf16_param_4
)
{
	.reg .pred 	%p<3>;
	.reg .b16 	%rs<4>;
	.reg .b32 	%r<8>;
	.reg .b64 	%rd<22>;

	ld.param.u64 	%rd9, [broadcast_sub_rhs_col_bf16_param_0];
	ld.param.u64 	%rd5, [broadcast_sub_rhs_col_bf16_param_1];
	ld.param.u64 	%rd6, [broadcast_sub_rhs_col_bf16_param_2];
	ld.param.u64 	%rd7, [broadcast_sub_rhs_col_bf16_param_3];
	ld.param.u64 	%rd8, [broadcast_sub_rhs_col_bf16_param_4];
	mov.u32 	%r1, %ctaid.x;
	mov.u32 	%r2, %ntid.x;
	mov.u32 	%r3, %tid.x;
	mad.lo.s32 	%r4, %r1, %r2, %r3;
	cvt.s64.s32 	%rd1, %r4;
	setp.le.u64 	%p1, %rd9, %rd1;
	@%p1 bra 	$L__BB9_5;
	or.b64  	%rd10, %rd1, %rd5;
	and.b64  	%rd11, %rd10, -4294967296;
	setp.ne.s64 	%p2, %rd11, 0;
	@%p2 bra 	$L__BB9_3;
	cvt.u32.u64 	%r5, %rd5;
	cvt.u32.u64 	%r6, %rd1;
	div.u32 	%r7, %r6, %r5;
	cvt.u64.u32 	%rd21, %r7;
	bra.uni 	$L__BB9_4;
$L__BB9_3:
	div.u64 	%rd21, %rd1, %rd5;
$L__BB9_4:
	cvta.to.global.u64 	%rd12, %rd6;
	shl.b64 	%rd13, %rd1, 1;
	add.s64 	%rd14, %rd12, %rd13;
	ld.global.u16 	%rs2, [%rd14];
	cvta.to.global.u64 	%rd15, %rd7;
	shl.b64 	%rd16, %rd21, 1;
	and.b64  	%rd17, %rd16, 8589934590;
	add.s64 	%rd18, %rd15, %rd17;
	ld.global.u16 	%rs3, [%rd18];
	// begin inline asm
	{ sub.bf16 %rs1,%rs2,%rs3; }

	// end inline asm
	cvta.to.global.u64 	%rd19, %rd8;
	add.s64 	%rd20, %rd19, %rd13;
	st.global.u16 	[%rd20], %rs1;
$L__BB9_5:
	ret;

}
	// .globl	broadcast_sub_lhs_row_bf16
.visible .entry broadcast_sub_lhs_row_bf16(
	.param .u64 broadcast_sub_lhs_row_bf16_param_0,
	.param .u64 broadcast_sub_lhs_row_bf16_param_1,
	.param .u64 .ptr .align 1 broadcast_sub_lhs_row_bf16_param_2,
	.param .u64 .ptr .align 1 broadcast_sub_lhs_row_bf16_param_3,
	.param .u64 .ptr .align 1 broadcast_sub_lhs_row_bf16_param_4
)
{
	.reg .pred 	%p<3>;
	.reg .b16 	%rs<4>;
	.reg .b32 	%r<8>;
	.reg .b64 	%rd<22>;

	ld.param.u64 	%rd9, [broadcast_sub_lhs_row_bf16_param_0];
	ld.param.u64 	%rd5, [broadcast_sub_lhs_row_bf16_param_1];
	ld.param.u64 	%rd6, [broadcast_sub_lhs_row_bf16_param_2];
	ld.param.u64 	%rd7, [broadcast_sub_lhs_row_bf16_param_3];
	ld.param.u64 	%rd8, [broadcast_sub_lhs_row_bf16_param_4];
	mov.u32 	%r1, %ctaid.x;
	mov.u32 	%r2, %ntid.x;
	mov.u32 	%r3, %tid.x;
	mad.lo.s32 	%r4, %r1, %r2, %r3;
	cvt.s64.s32 	%rd1, %r4;
	setp.le.u64 	%p1, %rd9, %rd1;
	@%p1 bra 	$L__BB10_5;
	or.b64  	%rd10, %rd1, %rd5;
	and.b64  	%rd11, %rd10, -4294967296;
	setp.ne.s64 	%p2, %rd11, 0;
	@%p2 bra 	$L__BB10_3;
	cvt.u32.u64 	%r5, %rd5;
	cvt.u32.u64 	%r6, %rd1;
	rem.u32 	%r7, %r6, %r5;
	cvt.u64.u32 	%rd21, %r7;
	bra.uni 	$L__BB10_4;
$L__BB10_3:
	rem.u64 	%rd21, %rd1, %rd5;
$L__BB10_4:
	cvta.to.global.u64 	%rd12, %rd6;
	shl.b64 	%rd13, %rd21, 1;
	and.b64  	%rd14, %rd13, 8589934590;
	add.s64 	%rd15, %rd12, %rd14;
	ld.global.u16 	%rs2, [%rd15];
	cvta.to.global.u64 	%rd16, %rd7;
	shl.b64 	%rd17, %rd1, 1;
	add.s64 	%rd18, %rd16, %rd17;
	ld.global.u16 	%rs3, [%rd18];
	// begin inline asm
	{ sub.bf16 %rs1,%rs2,%rs3; }

	// end inline asm
	cvta.to.global.u64 	%rd19, %rd8;
	add.s64 	%rd20, %rd19, %rd17;
	st.global.u16 	[%rd20], %rs1;
$L__BB10_5:
	ret;

}
	// .globl	broadcast_sub_lhs_col_bf16
.visible .entry broadcast_sub_lhs_col_bf16(
	.param .u64 broadcast_sub_lhs_col_bf16_param_0,
	.param .u64 broadcast_sub_lhs_col_bf16_param_1,
	.param .u64 .ptr .align 1 broadcast_sub_lhs_col_bf16_param_2,
	.param .u64 .ptr .align 1 broadcast_sub_lhs_col_bf16_param_3,
	.param .u64 .ptr .align 1 broadcast_sub_lhs_col_bf16_param_4
)
{
	.reg .pred 	%p<3>;
	.reg .b16 	%rs<4>;
	.reg .b32 	%r<8>;
	.reg .b64 	%rd<22>;

	ld.param.u64 	%rd9, [broadcast_sub_lhs_col_bf16_param_0];
	ld.param.u64 	%rd5, [broadcast_sub_lhs_col_bf16_param_1];
	ld.param.u64 	%rd6, [broadcast_sub_lhs_col_bf16_param_2];
	ld.param.u64 	%rd7, [broadcast_sub_lhs_col_bf16_param_3];
	ld.param.u64 	%rd8, [broadcast_sub_lhs_col_bf16_param_4];
	mov.u32 	%r1, %ctaid.x;
	mov.u32 	%r2, %ntid.x;
	mov.u32 	%r3, %tid.x;
	mad.lo.s32 	%r4, %r1, %r2, %r3;
	cvt.s64.s32 	%rd1, %r4;
	setp.le.u64 	%p1, %rd9, %rd1;
	@%p1 bra 	$L__BB11_5;
	or.b64  	%rd10, %rd1, %rd5;
	and.b64  	%rd11, %rd10, -4294967296;
	setp.ne.s64 	%p2, %rd11, 0;
	@%p2 bra 	$L__BB11_3;
	cvt.u32.u64 	%r5, %rd5;
	cvt.u32.u64 	%r6, %rd1;
	div.u32 	%r7, %r6, %r5;
	cvt.u64.u32 	%rd21, %r7;
	bra.uni 	$L__BB11_4;
$L__BB11_3:
	div.u64 	%rd21, %rd1, %rd5;
$L__BB11_4:
	cvta.to.global.u64 	%rd12, %rd6;
	shl.b64 	%rd13, %rd21, 1;
	and.b64  	%rd14, %rd13, 8589934590;
	add.s64 	%rd15, %rd12, %rd14;
	ld.global.u16 	%rs2, [%rd15];
	cvta.to.global.u64 	%rd16, %rd7;
	shl.b64 	%rd17, %rd1, 1;
	add.s64 	%rd18, %rd16, %rd17;
	ld.global.u16 	%rs3, [%rd18];
	// begin inline asm
	{ sub.bf16 %rs1,%rs2,%rs3; }

	// end inline asm
	cvta.to.global.u64 	%rd19, %rd8;
	add.s64 	%rd20, %rd19, %rd17;
	st.global.u16 	[%rd20], %rs1;
$L__BB11_5:
	ret;

}
	// .globl	broadcast_mul_strided_bf16
.visible .entry broadcast_mul_strided_bf16(
	.param .u64 broadcast_mul_strided_bf16_param_0,
	.param .u32 broadcast_mul_strided_bf16_param_1,
	.param .u64 .ptr .align 1 broadcast_mul_strided_bf16_param_2,
	.param .u64 .ptr .align 1 broadcast_mul_strided_bf16_param_3,
	.param .u64 .ptr .align 1 broadcast_mul_strided_bf16_param_4,
	.param .u64 .ptr .align 1 broadcast_mul_strided_bf16_param_5
)
{
	.reg .pred 	%p<50>;
	.reg .b16 	%rs<4>;
	.reg .b32 	%r<387>;
	.reg .b64 	%rd<481>;

	ld.param.u64 	%rd258, [broadcast_mul_strided_bf16_param_0];
	ld.param.u32 	%r93, [broadcast_mul_strided_bf16_param_1];
	ld.param.u64 	%rd259, [broadcast_mul_strided_bf16_param_2];
	ld.param.u64 	%rd255, [broadcast_mul_strided_bf16_param_3];
	ld.param.u64 	%rd256, [broadcast_mul_strided_bf16_param_4];
	ld.param.u64 	%rd257, [broadcast_mul_strided_bf16_param_5];
	cvta.to.global.u64 	%rd1, %rd259;
	mov.u32 	%r94, %ctaid.x;
	mov.u32 	%r95, %ntid.x;
	mov.u32 	%r96, %tid.x;
	mad.lo.s32 	%r376, %r94, %r95, %r96;
	cvt.s64.s32 	%rd2, %r376;
	setp.le.u64 	%p1, %rd258, %rd2;
	@%p1 bra 	$L__BB12_118;
	shl.b32 	%r2, %r93, 1;
	setp.eq.s32 	%p2, %r93, 0;
	mov.b64 	%rd434, 0;
	@%p2 bra 	$L__BB12_36;
	add.s32 	%r99, %r93, -1;
	and.b32  	%r3, %r93, 7;
	setp.lt.u32 	%p3, %r99, 7;
	mov.b32 	%r354, 0;
	mov.u32 	%r368, %r376;
	mov.u32 	%r365, %r354;
	@%p3 bra 	$L__BB12_6;
	and.b32  	%r354, %r93, -8;
	add.s32 	%r367, %r93, -4;
	neg.s32 	%r366, %r354;
	mov.b32 	%r365, 0;
	mul.wide.u32 	%rd72, %r93, 8;
	mov.u32 	%r368, %r376;
$L__BB12_4:
	.pragma "nounroll";
	add.s32 	%r101, %r367, 3;
	cvt.u64.u32 	%rd63, %r368;
	mul.wide.u32 	%rd261, %r101, 8;
	add.s64 	%rd64, %rd1, %rd261;
	ld.global.u64 	%rd65, [%rd64];
	and.b64  	%rd262, %rd65, -4294967296;
	setp.ne.s64 	%p4, %rd262, 0;
	@%p4 bra 	$L__BB12_41;
	cvt.u32.u64 	%r102, %rd65;
	cvt.u32.u64 	%r103, %rd63;
	div.u32 	%r104, %r103, %r102;
	mul.lo.s32 	%r105, %r104, %r102;
	sub.s32 	%r106, %r103, %r105;
	cvt.u64.u32 	%rd435, %r104;
	cvt.u64.u32 	%rd436, %r106;
	bra.uni 	$L__BB12_42;
$L__BB12_6:
	setp.eq.s32 	%p13, %r3, 0;
	@%p13 bra 	$L__BB12_35;
	and.b32  	%r11, %r93, 3;
	setp.lt.u32 	%p14, %r3, 4;
	@%p14 bra 	$L__BB12_21;
	not.b32 	%r165, %r354;
	add.s32 	%r166, %r93, %r165;
	cvt.u64.u32 	%rd3, %r368;
	mul.wide.u32 	%rd301, %r166, 8;
	add.s64 	%rd4, %rd1, %rd301;
	ld.global.u64 	%rd5, [%rd4];
	and.b64  	%rd302, %rd5, -4294967296;
	setp.ne.s64 	%p15, %rd302, 0;
	@%p15 bra 	$L__BB12_10;
	cvt.u32.u64 	%r167, %rd5;
	cvt.u32.u64 	%r168, %rd3;
	div.u32 	%r169, %r168, %r167;
	mul.lo.s32 	%r170, %r169, %r167;
	sub.s32 	%r171, %r168, %r170;
	cvt.u64.u32 	%rd421, %r169;
	cvt.u64.u32 	%rd422, %r171;
	bra.uni 	$L__BB12_11;
$L__BB12_10:
	div.u64 	%rd421, %rd3, %rd5;
	mul.lo.s64 	%rd303, %rd421, %rd5;
	sub.s64 	%rd422, %rd3, %rd303;
$L__BB12_11:
	mul.wide.u32 	%rd12, %r93, 8;
	add.s64 	%rd304, %rd4, %rd12;
	ld.global.u64 	%rd305, [%rd304];
	cvt.u32.u64 	%r172, %rd305;
	cvt.u32.u64 	%r173, %rd422;
	mad.lo.s32 	%r12, %r172, %r173, %r365;
	sub.s32 	%r13, %r93, %r354;
	add.s32 	%r174, %r13, -2;
	mul.wide.u32 	%rd306, %r174, 8;
	add.s64 	%rd13, %rd1, %rd306;
	ld.global.u64 	%rd14, [%rd13];
	and.b64  	%rd307, %rd14, -4294967296;
	setp.ne.s64 	%p16, %rd307, 0;
	@%p16 bra 	$L__BB12_13;
	cvt.u32.u64 	%r175, %rd14;
	cvt.u32.u64 	%r176, %rd421;
	div.u32 	%r177, %r176, %r175;
	mul.lo.s32 	%r178, %r177, %r175;
	sub.s32 	%r179, %r176, %r178;
	cvt.u64.u32 	%rd423, %r177;
	cvt.u64.u32 	%rd424, %r179;
	bra.uni 	$L__BB12_14;
$L__BB12_13:
	div.u64 	%rd423, %rd421, %rd14;
	mul.lo.s64 	%rd308, %rd423, %rd14;
	sub.s64 	%rd424, %rd421, %rd308;
$L__BB12_14:
	add.s64 	%rd309, %rd13, %rd12;
	ld.global.u64 	%rd310, [%rd309];
	cvt.u32.u64 	%r180, %rd310;
	cvt.u32.u64 	%r181, %rd424;
	mad.lo.s32 	%r14, %r180, %r181, %r12;
	add.s32 	%r182, %r13, -3;
	mul.wide.u32 	%rd311, %r182, 8;
	add.s64 	%rd21, %rd1, %rd311;
	ld.global.u64 	%rd22, [%rd21];
	and.b64  	%rd312, %rd22, -4294967296;
	setp.ne.s64 	%p17, %rd312, 0;
	@%p17 bra 	$L__BB12_16;
	cvt.u32.u64 	%r183, %rd22;
	cvt.u32.u64 	%r184, %rd423;
	div.u32 	%r185, %r184, %r183;
	mul.lo.s32 	%r186, %r185, %r183;
	sub.s32 	%r187, %r184, %r186;
	cvt.u64.u32 	%rd425, %r185;
	cvt.u64.u32 	%rd426, %r187;
	bra.uni 	$L__BB12_17;
$L__BB12_16:
	div.u64 	%rd425, %rd423, %rd22;
	mul.lo.s64 	%rd313, %rd425, %rd22;
	sub.s64 	%rd426, %rd423, %rd313;
$L__BB12_17:
	add.s64 	%rd314, %rd21, %rd12;
	ld.global.u64 	%rd315, [%rd314];
	cvt.u32.u64 	%r188, %rd315;
	cvt.u32.u64 	%r189, %rd426;
	mad.lo.s32 	%r15, %r188, %r189, %r14;
	add.s32 	%r190, %r13, -4;
	mul.wide.u32 	%rd316, %r190, 8;
	add.s64 	%rd29, %rd1, %rd316;
	ld.global.u64 	%rd30, [%rd29];
	and.b64  	%rd317, %rd30, -4294967296;
	setp.ne.s64 	%p18, %rd317, 0;
	@%p18 bra 	$L__BB12_19;
	cvt.u32.u64 	%r191, %rd30;
	cvt.u32.u64 	%r192, %rd425;
	div.u32 	%r193, %r192, %r191;
	mul.lo.s32 	%r194, %r193, %r191;
	sub.s32 	%r195, %r192, %r194;
	cvt.u64.u32 	%rd427, %r193;
	cvt.u64.u32 	%rd428, %r195;
	bra.uni 	$L__BB12_20;
$L__BB12_19:
	div.u64 	%rd427, %rd425, %rd30;
	mul.lo.s64 	%rd318, %rd427, %rd30;
	sub.s64 	%rd428, %rd425, %rd318;
$L__BB12_20:
	add.s64 	%rd319, %rd29, %rd12;
	ld.global.u64 	%rd320, [%rd319];
	cvt.u32.u64 	%r196, %rd320;
	cvt.u32.u64 	%r197, %rd428;
	mad.lo.s32 	%r365, %r196, %r197, %r15;
	cvt.u32.u64 	%r368, %rd427;
	add.s32 	%r354, %r354, 4;
$L__BB12_21:
	setp.eq.s32 	%p19, %r11, 0;
	@%p19 bra 	$L__BB12_35;
	setp.eq.s32 	%p20, %r11, 1;
	@%p20 bra 	$L__BB12_30;
	not.b32 	%r199, %r354;
	add.s32 	%r200, %r93, %r199;
	cvt.u64.u32 	%rd37, %r368;
	mul.wide.u32 	%rd321, %r200, 8;
	add.s64 	%rd38, %rd1, %rd321;
	ld.global.u64 	%rd39, [%rd38];
	and.b64  	%rd322, %rd39, -4294967296;
	setp.ne.s64 	%p21, %rd322, 0;
	@%p21 bra 	$L__BB12_25;
	cvt.u32.u64 	%r201, %rd39;
	cvt.u32.u64 	%r202, %rd37;
	div.u32 	%r203, %r202, %r201;
	mul.lo.s32 	%r204, %r203, %r201;
	sub.s32 	%r205, %r202, %r204;
	cvt.u64.u32 	%rd429, %r203;
	cvt.u64.u32 	%rd430, %r205;
	bra.uni 	$L__BB12_26;
$L__BB12_25:
	div.u64 	%rd429, %rd37, %rd39;
	mul.lo.s64 	%rd323, %rd429, %rd39;
	sub.s64 	%rd430, %rd37, %rd323;
$L__BB12_26:
	mul.wide.u32 	%rd46, %r93, 8;
	add.s64 	%rd324, %rd38, %rd46;
	ld.global.u64 	%rd325, [%rd324];
	cvt.u32.u64 	%r206, %rd325;
	cvt.u32.u64 	%r207, %rd430;
	mad.lo.s32 	%r23, %r206, %r207, %r365;
	sub.s32 	%r208, %r93, %r354;
	add.s32 	%r209, %r208, -2;
	mul.wide.u32 	%rd326, %r209, 8;
	add.s64 	%rd47, %rd1, %rd326;
	ld.global.u64 	%rd48, [%rd47];
	and.b64  	%rd327, %rd48, -4294967296;
	setp.ne.s64 	%p22, %rd327, 0;
	@%p22 bra 	$L__BB12_28;
	cvt.u32.u64 	%r210, %rd48;
	cvt.u32.u64 	%r211, %rd429;
	div.u32 	%r212, %r211, %r210;
	mul.lo.s32 	%r213, %r212, %r210;
	sub.s32 	%r214, %r211, %r213;
	cvt.u64.u32 	%rd431, %r212;
	cvt.u64.u32 	%rd432, %r214;
	bra.uni 	$L__BB12_29;
$L__BB12_28:
	div.u64 	%rd431, %rd429, %rd48;
	mul.lo.s64 	%rd328, %rd431, %rd48;
	sub.s64 	%rd432, %rd429, %rd328;
$L__BB12_29:
	add.s64 	%rd329, %rd47, %rd46;
	ld.global.u64 	%rd330, [%rd329];
	cvt.u32.u64 	%r215, %rd330;
	cvt.u32.u64 	%r216, %rd432;
	mad.lo.s32 	%r365, %r215, %r216, %r23;
	cvt.u32.u64 	%r368, %rd431;
	add.s32 	%r354, %r354, 2;
$L__BB12_30:
	and.b32  	%r217, %r93, 1;
	setp.eq.b32 	%p23, %r217, 1;
	not.pred 	%p24, %p23;
	@%p24 bra 	$L__BB12_35;
	not.b32 	%r218, %r354;
	add.s32 	%r219, %r93, %r218;
	cvt.u64.u32 	%rd55, %r368;
	mul.wide.u32 	%rd331, %r219, 8;
	add.s64 	%rd56, %rd1, %rd331;
	ld.global.u64 	%rd57, [%rd56];
	and.b64  	%rd332, %rd57, -4294967296;
	setp.ne.s64 	%p25, %rd332, 0;
	@%p25 bra 	$L__BB12_33;
	cvt.u32.u64 	%r220, %rd57;
	cvt.u32.u64 	%r221, %rd55;
	rem.u32 	%r222, %r221, %r220;
	cvt.u64.u32 	%rd433, %r222;
	bra.uni 	$L__BB12_34;
$L__BB12_33:
	rem.u64 	%rd433, %rd55, %rd57;
$L__BB12_34:
	mul.wide.u32 	%rd333, %r93, 8;
	add.s64 	%rd334, %rd56, %rd333;
	ld.global.u64 	%rd335, [%rd334];
	cvt.u32.u64 	%r223, %rd335;
	cvt.u32.u64 	%r224, %rd433;
	mad.lo.s32 	%r365, %r223, %r224, %r365;
$L__BB12_35:
	cvt.u64.u32 	%rd434, %r365;
$L__BB12_36:
	setp.eq.s32 	%p26, %r93, 0;
	mov.b64 	%rd480, 0;
	@%p26 bra 	$L__BB12_117;
	add.s32 	%r227, %r93, -1;
	and.b32  	%r33, %r93, 7;
	setp.lt.u32 	%p27, %r227, 7;
	mov.b32 	%r375, 0;
	mov.u32 	%r386, %r375;
	@%p27 bra 	$L__BB12_87;
	and.b32  	%r375, %r93, -8;
	add.s32 	%r371, %r93, -4;
	neg.s32 	%r370, %r375;
	mov.b32 	%r386, 0;
	mul.wide.u32 	%rd138, %r2, 8;
$L__BB12_39:
	.pragma "nounroll";
	add.s32 	%r229, %r371, 3;
	cvt.u64.u32 	%rd129, %r376;
	mul.wide.u32 	%rd337, %r229, 8;
	add.s64 	%rd130, %rd1, %rd337;
	ld.global.u64 	%rd131, [%rd130];
	and.b64  	%rd338, %rd131, -4294967296;
	setp.ne.s64 	%p28, %rd338, 0;
	@%p28 bra 	$L__BB12_64;
	cvt.u32.u64 	%r230, %rd131;
	cvt.u32.u64 	%r231, %rd129;
	div.u32 	%r232, %r231, %r230;
	mul.lo.s32 	%r233, %r232, %r230;
	sub.s32 	%r234, %r231, %r233;
	cvt.u64.u32 	%rd451, %r232;
	cvt.u64.u32 	%rd452, %r234;
	bra.uni 	$L__BB12_65;
$L__BB12_41:
	div.u64 	%rd435, %rd63, %rd65;
	mul.lo.s64 	%rd263, %rd435, %rd65;
	sub.s64 	%rd436, %rd63, %rd263;
$L__BB12_42:
	add.s64 	%rd264, %rd64, %rd72;
	ld.global.u64 	%rd265, [%rd264];
	cvt.u32.u64 	%r107, %rd265;
	cvt.u32.u64 	%r108, %rd436;
	mad.lo.s32 	%r41, %r107, %r108, %r365;
	add.s32 	%r109, %r367, 2;
	mul.wide.u32 	%rd266, %r109, 8;
	add.s64 	%rd73, %rd1, %rd266;
	ld.global.u64 	%rd74, [%rd73];
	and.b64  	%rd267, %rd74, -4294967296;
	setp.ne.s64 	%p5, %rd267, 0;
	@%p5 bra 	$L__BB12_44;
	cvt.u32.u64 	%r110, %rd74;
	cvt.u32.u64 	%r111, %rd435;
	div.u32 	%r112, %r111, %r110;
	mul.lo.s32 	%r113, %r112, %r110;
	sub.s32 	%r114, %r111, %r113;
	cvt.u64.u32 	%rd437, %r112;
	cvt.u64.u32 	%rd438, %r114;
	bra.uni 	$L__BB12_45;
$L__BB12_44:
	div.u64 	%rd437, %rd435, %rd74;
	mul.lo.s64 	%rd268, %rd437, %rd74;
	sub.s64 	%rd438, %rd435, %rd268;
$L__BB12_45:
	add.s64 	%rd269, %rd73, %rd72;
	ld.global.u64 	%rd270, [%rd269];
	cvt.u32.u64 	%r115, %rd270;
	cvt.u32.u64 	%r116, %rd438;
	mad.lo.s32 	%r42, %r115, %r116, %r41;
	add.s32 	%r117, %r367, 1;
	mul.wide.u32 	%rd271, %r117, 8;
	add.s64 	%rd81, %rd1, %rd271;
	ld.global.u64 	%rd82, [%rd81];
	and.b64  	%rd272, %rd82, -4294967296;
	setp.ne.s64 	%p6, %rd272, 0;
	@%p6 bra 	$L__BB12_47;
	cvt.u32.u64 	%r118, %rd82;
	cvt.u32.u64 	%r119, %rd437;
	div.u32 	%r120, %r119, %r118;
	mul.lo.s32 	%r121, %r120, %r118;
	sub.s32 	%r122, %r119, %r121;
	cvt.u64.u32 	%rd439, %r120;
	cvt.u64.u32 	%rd440, %r122;
	bra.uni 	$L__BB12_48;
$L__BB12_47:
	div.u64 	%rd439, %rd437, %rd82;
	mul.lo.s64 	%rd273, %rd439, %rd82;
	sub.s64 	%rd440, %rd437, %rd273;
$L__BB12_48:
	add.s64 	%rd274, %rd81, %rd72;
	ld.global.u64 	%rd275, [%rd274];
	cvt.u32.u64 	%r123, %rd275;
	cvt.u32.u64 	%r124, %rd440;
	mad.lo.s32 	%r43, %r123, %r124, %r42;
	mul.wide.u32 	%rd276, %r367, 8;
	add.s64 	%rd89, %rd1, %rd276;
	ld.global.u64 	%rd90, [%rd89];
	and.b64  	%rd277, %rd90, -4294967296;
	setp.ne.s64 	%p7, %rd277, 0;
	@%p7 bra 	$L__BB12_50;
	cvt.u32.u64 	%r125, %rd90;
	cvt.u32.u64 	%r126, %rd439;
	div.u32 	%r127, %r126, %r125;
	mul.lo.s32 	%r128, %r127, %r125;
	sub.s32 	%r129, %r126, %r128;
	cvt.u64.u32 	%rd441, %r127;
	cvt.u64.u32 	%rd442, %r129;
	bra.uni 	$L__BB12_51;
$L__BB12_50:
	div.u64 	%rd441, %rd439, %rd90;
	mul.lo.s64 	%rd278, %rd441, %rd90;
	sub.s64 	%rd442, %rd439, %rd278;
$L__BB12_51:
	add.s64 	%rd279, %rd89, %rd72;
	ld.global.u64 	%rd280, [%rd279];
	cvt.u32.u64 	%r130, %rd280;
	cvt.u32.u64 	%r131, %rd442;
	mad.lo.s32 	%r44, %r130, %r131, %r43;
	add.s32 	%r132, %r367, -1;
	mul.wide.u32 	%rd281, %r132, 8;
	add.s64 	%rd97, %rd1, %rd281;
	ld.global.u64 	%rd98, [%rd97];
	and.b64  	%rd282, %rd98, -4294967296;
	setp.ne.s64 	%p8, %rd282, 0;
	@%p8 bra 	$L__BB12_53;
	cvt.u32.u64 	%r133, %rd98;
	cvt.u32.u64 	%r134, %rd441;
	div.u32 	%r135, %r134, %r133;
	mul.lo.s32 	%r136, %r135, %r133;
	sub.s32 	%r137, %r134, %r136;
	cvt.u64.u32 	%rd443, %r135;
	cvt.u64.u32 	%rd444, %r137;
	bra.uni 	$L__BB12_54;
$L__BB12_53:
	div.u64 	%rd443, %rd441, %rd98;
	mul.lo.s64 	%rd283, %rd443, %rd98;
	sub.s64 	%rd444, %rd441, %rd283;
$L__BB12_54:
	add.s64 	%rd284, %rd97, %rd72;
	ld.global.u64 	%rd285, [%rd284];
	cvt.u32.u64 	%r138, %rd285;
	cvt.u32.u64 	%r139, %rd444;
	mad.lo.s32 	%r45, %r138, %r139, %r44;
	add.s32 	%r140, %r367, -2;
	mul.wide.u32 	%rd286, %r140, 8;
	add.s64 	%rd105, %rd1, %rd286;
	ld.global.u64 	%rd106, [%rd105];
	and.b64  	%rd287, %rd106, -4294967296;
	setp.ne.s64 	%p9, %rd287, 0;
	@%p9 bra 	$L__BB12_56;
	cvt.u32.u64 	%r141, %rd106;
	cvt.u32.u64 	%r142, %rd443;
	div.u32 	%r143, %r142, %r141;
	mul.lo.s32 	%r144, %r143, %r141;
	sub.s32 	%r145, %r142, %r144;
	cvt.u64.u32 	%rd445, %r143;
	cvt.u64.u32 	%rd446, %r145;
	bra.uni 	$L__BB12_57;
$L__BB12_56:
	div.u64 	%rd445, %rd443, %rd106;
	mul.lo.s64 	%rd288, %rd445, %rd106;
	sub.s64 	%rd446, %rd443, %rd288;
$L__BB12_57:
	add.s64 	%rd289, %rd105, %rd72;
	ld.global.u64 	%rd290, [%rd289];
	cvt.u32.u64 	%r146, %rd290;
	cvt.u32.u64 	%r147, %rd446;
	mad.lo.s32 	%r46, %r146, %r147, %r45;
	add.s32 	%r148, %r367, -3;
	mul.wide.u32 	%rd291, %r148, 8;
	add.s64 	%rd113, %rd1, %rd291;
	ld.global.u64 	%rd114, [%rd113];
	and.b64  	%rd292, %rd114, -4294967296;
	setp.ne.s64 	%p10, %rd292, 0;
	@%p10 bra 	$L__BB12_59;
	cvt.u32.u64 	%r149, %rd114;
	cvt.u32.u64 	%r150, %rd445;
	div.u32 	%r151, %r150, %r149;
	mul.lo.s32 	%r152, %r151, %r149;
	sub.s32 	%r153, %r150, %r152;
	cvt.u64.u32 	%rd447, %r151;
	cvt.u64.u32 	%rd448, %r153;
	bra.uni 	$L__BB12_60;
$L__BB12_59:
	div.u64 	%rd447, %rd445, %rd114;
	mul.lo.s64 	%rd293, %rd447, %rd114;
	sub.s64 	%rd448, %rd445, %rd293;
$L__BB12_60:
	add.s64 	%rd294, %rd113, %rd72;
	ld.global.u64 	%rd295, [%rd294];
	cvt.u32.u64 	%r154, %rd295;
	cvt.u32.u64 	%r155, %rd448;
	mad.lo.s32 	%r47, %r154, %r155, %r46;
	add.s32 	%r156, %r367, -4;
	mul.wide.u32 	%rd296, %r156, 8;
	add.s64 	%rd121, %rd1, %rd296;
	ld.global.u64 	%rd122, [%rd121];
	and.b64  	%rd297, %rd122, -4294967296;
	setp.ne.s64 	%p11, %rd297, 0;
	@%p11 bra 	$L__BB12_62;
	cvt.u32.u64 	%r157, %rd122;
	cvt.u32.u64 	%r158, %rd447;
	div.u32 	%r159, %r158, %r157;
	mul.lo.s32 	%r160, %r159, %r157;
	sub.s32 	%r161, %r158, %r160;
	cvt.u64.u32 	%rd449, %r159;
	cvt.u64.u32 	%rd450, %r161;
	bra.uni 	$L__BB12_63;
$L__BB12_62:
	div.u64 	%rd449, %rd447, %rd122;
	mul.lo.s64 	%rd298, %rd449, %rd122;
	sub.s64 	%rd450, %rd447, %rd298;
$L__BB12_63:
	add.s64 	%rd299, %rd121, %rd72;
	ld.global.u64 	%rd300, [%rd299];
	cvt.u32.u64 	%r162, %rd300;
	cvt.u32.u64 	%r163, %rd450;
	mad.lo.s32 	%r365, %r162, %r163, %r47;
	cvt.u32.u64 	%r368, %rd449;
	add.s32 	%r367, %r367, -8;
	add.s32 	%r366, %r366, 8;
	setp.eq.s32 	%p12, %r366, 0;
	@%p12 bra 	$L__BB12_6;
	bra.uni 	$L__BB12_4;
$L__BB12_64:
	div.u64 	%rd451, %rd129, %rd131;
	mul.lo.s64 	%rd339, %rd451, %rd131;
	sub.s64 	%rd452, %rd129, %rd339;
$L__BB12_65:
	add.s64 	%rd340, %rd130, %rd138;
	ld.global.u64 	%rd341, [%rd340];
	cvt.u32.u64 	%r235, %rd341;
	cvt.u32.u64 	%r236, %rd452;
	mad.lo.s32 	%r56, %r235, %r236, %r386;
	add.s32 	%r237, %r371, 2;
	mul.wide.u32 	%rd342, %r237, 8;
	add.s64 	%rd139, %rd1, %rd342;
	ld.global.u64 	%rd140, [%rd139];
	and.b64  	%rd343, %rd140, -4294967296;
	setp.ne.s64 	%p29, %rd343, 0;
	@%p29 bra 	$L__BB12_67;
	cvt.u32.u64 	%r238, %rd140;
	cvt.u32.u64 	%r239, %rd451;
	div.u32 	%r240, %r239, %r238;
	mul.lo.s32 	%r241, %r240, %r238;
	sub.s32 	%r242, %r239, %r241;
	cvt.u64.u32 	%rd453, %r240;
	cvt.u64.u32 	%rd454, %r242;
	bra.uni 	$L__BB12_68;
$L__BB12_67:
	div.u64 	%rd453, %rd451, %rd140;
	mul.lo.s64 	%rd344, %rd453, %rd140;
	sub.s64 	%rd454, %rd451, %rd344;
$L__BB12_68:
	add.s64 	%rd345, %rd139, %rd138;
	ld.global.u64 	%rd346, [%rd345];
	cvt.u32.u64 	%r243, %rd346;
	cvt.u32.u64 	%r244, %rd454;
	mad.lo.s32 	%r57, %r243, %r244, %r56;
	add.s32 	%r245, %r371, 1;
	mul.wide.u32 	%rd347, %r245, 8;
	add.s64 	%rd147, %rd1, %rd347;
	ld.global.u64 	%rd148, [%rd147];
	and.b64  	%rd348, %rd148, -4294967296;
	setp.ne.s64 	%p30, %rd348, 0;
	@%p30 bra 	$L__BB12_70;
	cvt.u32.u64 	%r246, %rd148;
	cvt.u32.u64 	%r247, %rd453;
	div.u32 	%r248, %r247, %r246;
	mul.lo.s32 	%r249, %r248, %r246;
	sub.s32 	%r250, %r247, %r249;
	cvt.u64.u32 	%rd455, %r248;
	cvt.u64.u32 	%rd456, %r250;
	bra.uni 	$L__BB12_71;
$L__BB12_70:
	div.u64 	%rd455, %rd453, %rd148;
	mul.lo.s64 	%rd349, %rd455, %rd148;
	sub.s64 	%rd456, %rd453, %rd349;
$L__BB12_71:
	add.s64 	%rd350, %rd147, %rd138;
	ld.global.u64 	%rd351, [%rd350];
	cvt.u32.u64 	%r251, %rd351;
	cvt.u32.u64 	%r252, %rd456;
	mad.lo.s32 	%r58, %r251, %r252, %r57;
	mul.wide.u32 	%rd352, %r371, 8;
	add.s64 	%rd155, %rd1, %rd352;
	ld.global.u64 	%rd156, [%rd155];
	and.b64  	%rd353, %rd156, -4294967296;
	setp.ne.s64 	%p31, %rd353, 0;
	@%p31 bra 	$L__BB12_73;
	cvt.u32.u64 	%r253, %rd156;
	cvt.u32.u64 	%r254, %rd455;
	div.u32 	%r255, %r254, %r253;
	mul.lo.s32 	%r256, %r255, %r253;
	sub.s32 	%r257, %r254, %r256;
	cvt.u64.u32 	%rd457, %r255;
	cvt.u64.u32 	%rd458, %r257;
	bra.uni 	$L__BB12_74;
$L__BB12_73:
	div.u64 	%rd457, %rd455, %rd156;
	mul.lo.s64 	%rd354, %rd457, %rd156;
	sub.s64 	%rd458, %rd455, %rd354;
$L__BB12_74:
	add.s64 	%rd355, %rd155, %rd138;
	ld.global.u64 	%rd356, [%rd355];
	cvt.u32.u64 	%r258, %rd356;
	cvt.u32.u64 	%r259, %rd458;
	mad.lo.s32 	%r59, %r258, %r259, %r58;
	add.s32 	%r260, %r371, -1;
	mul.wide.u32 	%rd357, %r260, 8;
	add.s64 	%rd163, %rd1, %rd357;
	ld.global.u64 	%rd164, [%rd163];
	and.b64  	%rd358, %rd164, -4294967296;
	setp.ne.s64 	%p32, %rd358, 0;
	@%p32 bra 	$L__BB12_76;
	cvt.u32.u64 	%r261, %rd164;
	cvt.u32.u64 	%r262, %rd457;
	div.u32 	%r263, %r262, %r261;
	mul.lo.s32 	%r264, %r263, %r261;
	sub.s32 	%r265, %r262, %r264;
	cvt.u64.u32 	%rd459, %r263;
	cvt.u64.u32 	%rd460, %r265;
	bra.uni 	$L__BB12_77;
$L__BB12_76:
	div.u64 	%rd459, %rd457, %rd164;
	mul.lo.s64 	%rd359, %rd459, %rd164;
	sub.s64 	%rd460, %rd457, %rd359;
$L__BB12_77:
	add.s64 	%rd360, %rd163, %rd138;
	ld.global.u64 	%rd361, [%rd360];
	cvt.u32.u64 	%r266, %rd361;
	cvt.u32.u64 	%r267, %rd460;
	mad.lo.s32 	%r60, %r266, %r267, %r59;
	add.s32 	%r268, %r371, -2;
	mul.wide.u32 	%rd362, %r268, 8;
	add.s64 	%rd171, %rd1, %rd362;
	ld.global.u64 	%rd172, [%rd171];
	and.b64  	%rd363, %rd172, -4294967296;
	setp.ne.s64 	%p33, %rd363, 0;
	@%p33 bra 	$L__BB12_79;
	cvt.u32.u64 	%r269, %rd172;
	cvt.u32.u64 	%r270, %rd459;
	div.u32 	%r271, %r270, %r269;
	mul.lo.s32 	%r272, %r271, %r269;
	sub.s32 	%r273, %r270, %r272;
	cvt.u64.u32 	%rd461, %r271;
	cvt.u64.u32 	%rd462, %r273;
	bra.uni 	$L__BB12_80;
$L__BB12_79:
	div.u64 	%rd461, %rd459, %rd172;
	mul.lo.s64 	%rd364, %rd461, %rd172;
	sub.s64 	%rd462, %rd459, %rd364;
$L__BB12_80:
	add.s64 	%rd365, %rd171, %rd138;
	ld.global.u64 	%rd366, [%rd365];
	cvt.u32.u64 	%r274, %rd366;
	cvt.u32.u64 	%r275, %rd462;
	mad.lo.s32 	%r61, %r274, %r275, %r60;
	add.s32 	%r276, %r371, -3;
	mul.wide.u32 	%rd367, %r276, 8;
	add.s64 	%rd179, %rd1, %rd367;
	ld.global.u64 	%rd180, [%rd179];
	and.b64  	%rd368, %rd180, -4294967296;
	setp.ne.s64 	%p34, %rd368, 0;
	@%p34 bra 	$L__BB12_82;
	cvt.u32.u64 	%r277, %rd180;
	cvt.u32.u64 	%r278, %rd461;
	div.u32 	%r279, %r278, %r277;
	mul.lo.s32 	%r280, %r279, %r277;
	sub.s32 	%r281, %r278, %r280;
	cvt.u64.u32 	%rd463, %r279;
	cvt.u64.u32 	%rd464, %r281;
	bra.uni 	$L__BB12_83;
$L__BB12_82:
	div.u64 	%rd463, %rd461, %rd180;
	mul.lo.s64 	%rd369, %rd463, %rd180;
	sub.s64 	%rd464, %rd461, %rd369;
$L__BB12_83:
	add.s64 	%rd370, %rd179, %rd138;
	ld.global.u64 	%rd371, [%rd370];
	cvt.u32.u64 	%r282, %rd371;
	cvt.u32.u64 	%r283, %rd464;
	mad.lo.s32 	%r62, %r282, %r283, %r61;
	add.s32 	%r284, %r371, -4;
	mul.wide.u32 	%rd372, %r284, 8;
	add.s64 	%rd187, %rd1, %rd372;
	ld.global.u64 	%rd188, [%rd187];
	and.b64  	%rd373, %rd188, -4294967296;
	setp.ne.s64 	%p35, %rd373, 0;
	@%p35 bra 	$L__BB12_85;
	cvt.u32.u64 	%r285, %rd188;
	cvt.u32.u64 	%r286, %rd463;
	div.u32 	%r287, %r286, %r285;
	mul.lo.s32 	%r288, %r287, %r285;
	sub.s32 	%r289, %r286, %r288;
	cvt.u64.u32 	%rd465, %r287;
	cvt.u64.u32 	%rd466, %r289;
	bra.uni 	$L__BB12_86;
$L__BB12_85:
	div.u64 	%rd465, %rd463, %rd188;
	mul.lo.s64 	%rd374, %rd465, %rd188;
	sub.s64 	%rd466, %rd463, %rd374;
$L__BB12_86:
	add.s64 	%rd375, %rd187, %rd138;
	ld.global.u64 	%rd376, [%rd375];
	cvt.u32.u64 	%r290, %rd376;
	cvt.u32.u64 	%r291, %rd466;
	mad.lo.s32 	%r386, %r290, %r291, %r62;
	cvt.u32.u64 	%r376, %rd465;
	add.s32 	%r371, %r371, -8;
	add.s32 	%r370, %r370, 8;
	setp.ne.s32 	%p36, %r370, 0;
	@%p36 bra 	$L__BB12_39;
$L__BB12_87:
	setp.eq.s32 	%p37, %r33, 0;
	@%p37 bra 	$L__BB12_116;
	and.b32  	%r71, %r93, 3;
	setp.lt.u32 	%p38, %r33, 4;
	@%p38 bra 	$L__BB12_102;
	not.b32 	%r293, %r375;
	add.s32 	%r294, %r93, %r293;
	cvt.u64.u32 	%rd195, %r376;
	mul.wide.u32 	%rd377, %r294, 8;
	add.s64 	%rd196, %rd1, %rd377;
	ld.global.u64 	%rd197, [%rd196];
	and.b64  	%rd378, %rd197, -4294967296;
	setp.ne.s64 	%p39, %rd378, 0;
	@%p39 bra 	$L__BB12_91;
	cvt.u32.u64 	%r295, %rd197;
	cvt.u32.u64 	%r296, %rd195;
	div.u32 	%r297, %r296, %r295;
	mul.lo.s32 	%r298, %r297, %r295;
	sub.s32 	%r299, %r296, %r298;
	cvt.u64.u32 	%rd467, %r297;
	cvt.u64.u32 	%rd468, %r299;
	bra.uni 	$L__BB12_92;
$L__BB12_91:
	div.u64 	%rd467, %rd195, %rd197;
	mul.lo.s64 	%rd379, %rd467, %rd197;
	sub.s64 	%rd468, %rd195, %rd379;
$L__BB12_92:
	mul.wide.u32 	%rd204, %r2, 8;
	add.s64 	%rd380, %rd196, %rd204;
	ld.global.u64 	%rd381, [%rd380];
	cvt.u32.u64 	%r300, %rd381;
	cvt.u32.u64 	%r301, %rd468;
	mad.lo.s32 	%r72, %r300, %r301, %r386;
	sub.s32 	%r73, %r93, %r375;
	add.s32 	%r302, %r73, -2;
	mul.wide.u32 	%rd382, %r302, 8;
	add.s64 	%rd205, %rd1, %rd382;
	ld.global.u64 	%rd206, [%rd205];
	and.b64  	%rd383, %rd206, -4294967296;
	setp.ne.s64 	%p40, %rd383, 0;
	@%p40 bra 	$L__BB12_94;
	cvt.u32.u64 	%r303, %rd206;
	cvt.u32.u64 	%r304, %rd467;
	div.u32 	%r305, %r304, %r303;
	mul.lo.s32 	%r306, %r305, %r303;
	sub.s32 	%r307, %r304, %r306;
	cvt.u64.u32 	%rd469, %r305;
	cvt.u64.u32 	%rd470, %r307;
	bra.uni 	$L__BB12_95;
$L__BB12_94:
	div.u64 	%rd469, %rd467, %rd206;
	mul.lo.s64 	%rd384, %rd469, %rd206;
	sub.s64 	%rd470, %rd467, %rd384;
$L__BB12_95:
	add.s64 	%rd385, %rd205, %rd204;
	ld.global.u64 	%rd386, [%rd385];
	cvt.u32.u64 	%r308, %rd386;
	cvt.u32.u64 	%r309, %rd470;
	mad.lo.s32 	%r74, %r308, %r309, %r72;
	add.s32 	%r310, %r73, -3;
	mul.wide.u32 	%rd387, %r310, 8;
	add.s64 	%rd213, %rd1, %rd387;
	ld.global.u64 	%rd214, [%rd213];
	and.b64  	%rd388, %rd214, -4294967296;
	setp.ne.s64 	%p41, %rd388, 0;
	@%p41 bra 	$L__BB12_97;
	cvt.u32.u64 	%r311, %rd214;
	cvt.u32.u64 	%r312, %rd469;
	div.u32 	%r313, %r312, %r311;
	mul.lo.s32 	%r314, %r313, %r311;
	sub.s32 	%r315, %r312, %r314;
	cvt.u64.u32 	%rd471, %r313;
	cvt.u64.u32 	%rd472, %r315;
	bra.uni 	$L__BB12_98;
$L__BB12_97:
	div.u64 	%rd471, %rd469, %rd214;
	mul.lo.s64 	%rd389, %rd471, %rd214;
	sub.s64 	%rd472, %rd469, %rd389;
$L__BB12_98:
	add.s64 	%rd390, %rd213, %rd204;
	ld.global.u64 	%rd391, [%rd390];
	cvt.u32.u64 	%r316, %rd391;
	cvt.u32.u64 	%r317, %rd472;
	mad.lo.s32 	%r75, %r316, %r317, %r74;
	add.s32 	%r318, %r73, -4;
	mul.wide.u32 	%rd392, %r318, 8;
	add.s64 	%rd221, %rd1, %rd392;
	ld.global.u64 	%rd222, [%rd221];
	and.b64  	%rd393, %rd222, -4294967296;
	setp.ne.s64 	%p42, %rd393, 0;
	@%p42 bra 	$L__BB12_100;
	cvt.u32.u64 	%r319, %rd222;
	cvt.u32.u64 	%r320, %rd471;
	div.u32 	%r321, %r320, %r319;
	mul.lo.s32 	%r322, %r321, %r319;
	sub.s32 	%r323, %r320, %r322;
	cvt.u64.u32 	%rd473, %r321;
	cvt.u64.u32 	%rd474, %r323;
	bra.uni 	$L__BB12_101;
$L__BB12_100:
	div.u64 	%rd473, %rd471, %rd222;
	mul.lo.s64 	%rd394, %rd473, %rd222;
	sub.s64 	%rd474, %rd471, %rd394;
$L__BB12_101:
	add.s64 	%rd395, %rd221, %rd204;
	ld.global.u64 	%rd396, [%rd395];
	cvt.u32.u64 	%r324, %rd396;
	cvt.u32.u64 	%r325, %rd474;
	mad.lo.s32 	%r386, %r324, %r325, %r75;
	cvt.u32.u64 	%r376, %rd473;
	add.s32 	%r375, %r375, 4;
$L__BB12_102:
	setp.eq.s32 	%p43, %r71, 0;
	@%p43 bra 	$L__BB12_116;
	setp.eq.s32 	%p44, %r71, 1;
	@%p44 bra 	$L__BB12_111;
	not.b32 	%r327, %r375;
	add.s32 	%r328, %r93, %r327;
	cvt.u64.u32 	%rd229, %r376;
	mul.wide.u32 	%rd397, %r328, 8;
	add.s64 	%rd230, %rd1, %rd397;
	ld.global.u64 	%rd231, [%rd230];
	and.b64  	%rd398, %rd231, -4294967296;
	setp.ne.s64 	%p45, %rd398, 0;
	@%p45 bra 	$L__BB12_106;
	cvt.u32.u64 	%r329, %rd231;
	cvt.u32.u64 	%r330, %rd229;
	div.u32 	%r331, %r330, %r329;
	mul.lo.s32 	%r332, %r331, %r329;
	sub.s32 	%r333, %r330, %r332;
	cvt.u64.u32 	%rd475, %r331;
	cvt.u64.u32 	%rd476, %r333;
	bra.uni 	$L__BB12_107;
$L__BB12_106:
	div.u64 	%rd475, %rd229, %rd231;
	mul.lo.s64 	%rd399, %rd475, %rd231;
	sub.s64 	%rd476, %rd229, %rd399;
$L__BB12_107:
	mul.wide.u32 	%rd238, %r2, 8;
	add.s64 	%rd400, %rd230, %rd238;
	ld.global.u64 	%rd401, [%rd400];
	cvt.u32.u64 	%r334, %rd401;
	cvt.u32.u64 	%r335, %rd476;
	mad.lo.s32 	%r83, %r334, %r335, %r386;
	sub.s32 	%r336, %r93, %r375;
	add.s32 	%r337, %r336, -2;
	mul.wide.u32 	%rd402, %r337, 8;
	add.s64 	%rd239, %rd1, %rd402;
	ld.global.u64 	%rd240, [%rd239];
	and.b64  	%rd403, %rd240, -4294967296;
	setp.ne.s64 	%p46, %rd403, 0;
	@%p46 bra 	$L__BB12_109;
	cvt.u32.u64 	%r338, %rd240;
	cvt.u32.u64 	%r339, %rd475;
	div.u32 	%r340, %r339, %r338;
	mul.lo.s32 	%r341, %r340, %r338;
	sub.s32 	%r342, %r339, %r341;
	cvt.u64.u32 	%rd477, %r340;
	cvt.u64.u32 	%rd478, %r342;
	bra.uni 	$L__BB12_110;
$L__BB12_109:
	div.u64 	%rd477, %rd475, %rd240;
	mul.lo.s64 	%rd404, %rd477, %rd240;
	sub.s64 	%rd478, %rd475, %rd404;
$L__BB12_110:
	add.s64 	%rd405, %rd239, %rd238;
	ld.global.u64 	%rd406, [%rd405];
	cvt.u32.u64 	%r343, %rd406;
	cvt.u32.u64 	%r344, %rd478;
	mad.lo.s32 	%r386, %r343, %r344, %r83;
	cvt.u32.u64 	%r376, %rd477;
	add.s32 	%r375, %r375, 2;
$L__BB12_111:
	and.b32  	%r345, %r93, 1;
	setp.eq.b32 	%p47, %r345, 1;
	not.pred 	%p48, %p47;
	@%p48 bra 	$L__BB12_116;
	not.b32 	%r346, %r375;
	add.s32 	%r347, %r93, %r346;
	cvt.u64.u32 	%rd247, %r376;
	mul.wide.u32 	%rd407, %r347, 8;
	add.s64 	%rd248, %rd1, %rd407;
	ld.global.u64 	%rd249, [%rd248];
	and.b64  	%rd408, %rd249, -4294967296;
	setp.ne.s64 	%p49, %rd408, 0;
	@%p49 bra 	$L__BB12_114;
	cvt.u32.u64 	%r348, %rd249;
	cvt.u32.u64 	%r349, %rd247;
	rem.u32 	%r350, %r349, %r348;
	cvt.u64.u32 	%rd479, %r350;
	bra.uni 	$L__BB12_115;
$L__BB12_114:
	rem.u64 	%rd479, %rd247, %rd249;
$L__BB12_115:
	mul.wide.u32 	%rd409, %r2, 8;
	add.s64 	%rd410, %rd248, %rd409;
	ld.global.u64 	%rd411, [%rd410];
	cvt.u32.u64 	%r351, %rd411;
	cvt.u32.u64 	%r352, %rd479;
	mad.lo.s32 	%r386, %r351, %r352, %r386;
$L__BB12_116:
	cvt.u64.u32 	%rd480, %r386;
$L__BB12_117:
	cvta.to.global.u64 	%rd412, %rd255;
	shl.b64 	%rd413, %rd434, 1;
	add.s64 	%rd414, %rd412, %rd413;
	ld.global.u16 	%rs2, [%rd414];
	cvta.to.global.u64 	%rd415, %rd256;
	shl.b64 	%rd416, %rd480, 1;
	add.s64 	%rd417, %rd415, %rd416;
	ld.global.u16 	%rs3, [%rd417];
	// begin inline asm
	{ mul.bf16 %rs1,%rs2,%rs3; }

	// end inline asm
	cvta.to.global.u64 	%rd418, %rd257;
	shl.b64 	%rd419, %rd2, 1;
	add.s64 	%rd420, %rd418, %rd419;
	st.global.u16 	[%rd420], %rs1;
$L__BB12_118:
	ret;

}
	// .globl	broadcast_mul_contiguous_bf16
.visible .entry broadcast_mul_contiguous_bf16(
	.param .u64 broadcast_mul_contiguous_bf16_param_0,
	.param .u64 .ptr .align 1 broadcast_mul_contiguous_bf16_param_1,
	.param .u64 .ptr .align 1 broadcast_mul_contiguous_bf16_param_2,
	.param .u64 .ptr .align 1 broadcast_mul_contiguous_bf16_param_3
)
{
	.reg .pred 	%p<2>;
	.reg .b16 	%rs<4>;
	.reg .b32 	%r<5>;
	.reg .b64 	%rd<13>;

	ld.param.u64 	%rd5, [broadcast_mul_contiguous_bf16_param_0];
	ld.param.u64 	%rd2, [broadcast_mul_contiguous_bf16_param_1];
	ld.param.u64 	%rd3, [broadcast_mul_contiguous_bf16_param_2];
	ld.param.u64 	%rd4, [broadcast_mul_contiguous_bf16_param_3];
	mov.u32 	%r1, %ctaid.x;
	mov.u32 	%r2, %ntid.x;
	mov.u32 	%r3, %tid.x;
	mad.lo.s32 	%r4, %r1, %r2, %r3;
	cvt.s64.s32 	%rd1, %r4;
	setp.le.u64 	%p1, %rd5, %rd1;
	@%p1 bra 	$L__BB13_2;
	cvta.to.global.u64 	%rd6, %rd2;
	cvta.to.global.u64 	%rd7, %rd3;
	cvta.to.global.u64 	%rd8, %rd4;
	shl.b64 	%rd9, %rd1, 1;
	add.s64 	%rd10, %rd6, %rd9;
	ld.global.u16 	%rs2, [%rd10];
	add.s64 	%rd11, %rd7, %rd9;
	ld.global.u16 	%rs3, [%rd11];
	// begin inline asm
	{ mul.bf16 %rs1,%rs2,%rs3; }

	// end inline asm
	add.s64 	%rd12, %rd8, %rd9;
	st.global.u16 	[%rd12], %rs1;
$L__BB13_2:
	ret;

}
	// .globl	broadcast_mul_rhs_row_bf16
.visible .entry broadcast_mul_rhs_row_bf16(
	.param .u64 broadcast_mul_rhs_row_bf16_param_0,
	.param .u64 broadcast_mul_rhs_row_bf16_param_1,
	.param .u64 .ptr .align 1 broadcast_mul_rhs_row_bf16_param_2,
	.param .u64 .ptr .align 1 broadcast_mul_rhs_row_bf16_param_3,
	.param .u64 .ptr .align 1 broadcast_mul_rhs_row_bf16_param_4
)
{
	.reg .pred 	%p<3>;
	.reg .b16 	%rs<4>;
	.reg .b32 	%r<8>;
	.reg .b64 	%rd<22>;

	ld.param.u64 	%rd9, [broadcast_mul_rhs_row_bf16_param_0];
	ld.param.u64 	%rd5, [broadcast_mul_rhs_row_bf16_param_1];
	ld.param.u64 	%rd6, [broadcast_mul_rhs_row_bf16_param_2];
	ld.param.u64 	%rd7, [broadcast_mul_rhs_row_bf16_param_3];
	ld.param.u64 	%rd8, [broadcast_mul_rhs_row_bf16_param_4];
	mov.u32 	%r1, %ctaid.x;
	mov.u32 	%r2, %ntid.x;
	mov.u32 	%r3, %tid.x;
	mad.lo.s32 	%r4, %r1, %r2, %r3;
	cvt.s64.s32 	%rd1, %r4;
	setp.le.u64 	%p1, %rd9, %rd1;
	@%p1 bra 	$L__BB14_5;
	or.b64  	%rd10, %rd1, %rd5;
	and.b64  	%rd11, %rd10, -4294967296;
	setp.ne.s64 	%p2, %rd11, 0;
	@%p2 bra 	$L__BB14_3;
	cvt.u32.u64 	%r5, %rd5;
	cvt.u32.u64 	%r6, %rd1;
	rem.u32 	%r7, %r6, %r5;
	cvt.u64.u32 	%rd21, %r7;
	bra.uni 	$L__BB14_4;
$L__BB14_3:
	rem.u64 	%rd21, %rd1, %rd5;
$L__BB14_4:
	cvta.to.global.u64 	%rd12, %rd6;
	shl.b64 	%rd13, %rd1, 1;
	add.s64 	%rd14, %rd12, %rd13;
	ld.global.u16 	%rs2, [%rd14];
	cvta.to.global.u64 	%rd15, %rd7;
	shl.b64 	%rd16, %rd21, 1;
	and.b64  	%rd17, %rd16, 8589934590;
	add.s64 	%rd18, %rd15, %rd17;
	ld.global.u16 	%rs3, [%rd18];
	// begin inline asm
	{ mul.bf16 %rs1,%rs2,%rs3; }

	// end inline asm
	cvta.to.global.u64 	%rd19, %rd8;
	add.s64 	%rd20, %rd19, %rd13;
	st.global.u16 	[%rd20], %rs1;
$L__BB14_5:
	ret;

}
	// .globl	broadcast_mul_rhs_col_bf16
.visible .entry broadcast_mul_rhs_col_bf16(
	.param .u64 broadcast_mul_rhs_col_bf16_param_0,
	.param .u64 broadcast_mul_rhs_col_bf16_param_1,
	.param .u64 .ptr .align 1 broadcast_mul_rhs_col_bf16_param_2,
	.param .u64 .ptr .align 1 broadcast_mul_rhs_col_bf16_param_3,
	.param .u64 .ptr .align 1 broadcast_mul_rhs_col_bf16_param_4
)
{
	.reg .pred 	%p<3>;
	.reg .b16 	%rs<4>;
	.reg .b32 	%r<8>;
	.reg .b64 	%rd<22>;

	ld.param.u64 	%rd9, [broadcast_mul_rhs_col_bf16_param_0];
	ld.param.u64 	%rd5, [broadcast_mul_rhs_col_bf16_param_1];
	ld.param.u64 	%rd6, [broadcast_mul_rhs_col_bf16_param_2];
	ld.param.u64 	%rd7, [broadcast_mul_rhs_col_bf16_param_3];
	ld.param.u64 	%rd8, [broadcast_mul_rhs_col_bf16_param_4];
	mov.u32 	%r1, %ctaid.x;
	mov.u32 	%r2, %ntid.x;
	mov.u32 	%r3, %tid.x;
	mad.lo.s32 	%r4, %r1, %r2, %r3;
	cvt.s64.s32 	%rd1, %r4;
	setp.le.u64 	%p1, %rd9, %rd1;
	@%p1 bra 	$L__BB15_5;
	or.b64  	%rd10, %rd1, %rd5;
	and.b64  	%rd11, %rd10, -4294967296;
	setp.ne.s64 	%p2, %rd11, 0;
	@%p2 bra 	$L__BB15_3;
	cvt.u32.u64 	%r5, %rd5;
	cvt.u32.u64 	%r6, %rd1;
	div.u32 	%r7, %r6, %r5;
	cvt.u64.u32 	%rd21, %r7;
	bra.uni 	$L__BB15_4;
$L__BB15_3:
	div.u64 	%rd21, %rd1, %rd5;
$L__BB15_4:
	cvta.to.global.u64 	%rd12, %rd6;
	shl.b64 	%rd13, %rd1, 1;
	add.s64 	%rd14, %rd12, %rd13;
	ld.global.u16 	%rs2, [%rd14];
	cvta.to.global.u64 	%rd15, %rd7;
	shl.b64 	%rd16, %rd21, 1;
	and.b64  	%rd17, %rd16, 8589934590;
	add.s64 	%rd18, %rd15, %rd17;
	ld.global.u16 	%rs3, [%rd18];
	// begin inline asm
	{ mul.bf16 %rs1,%rs2,%rs3; }

	// end inline asm
	cvta.to.global.u64 	%rd19, %rd8;
	add.s64 	%rd20, %rd19, %rd13;
	st.global.u16 	[%rd20], %rs1;
$L__BB15_5:
	ret;

}
	// .globl	broadcast_mul_lhs_row_bf16
.visible .entry broadcast_mul_lhs_row_bf16(
	.param .u64 broadcast_mul_lhs_row_bf16_param_0,
	.param .u64 broadcast_mul_lhs_row_bf16_param_1,
	.param .u64 .ptr .align 1 broadcast_mul_lhs_row_bf16_param_2,
	.param .u64 .ptr .align 1 broadcast_mul_lhs_row_bf16_param_3,
	.param .u64 .ptr .align 1 broadcast_mul_lhs_row_bf16_param_4
)
{
	.reg .pred 	%p<3>;
	.reg .b16 	%rs<4>;
	.reg .b32 	%r<8>;
	.reg .b64 	%rd<22>;

	ld.param.u64 	%rd9, [broadcast_mul_lhs_row_bf16_param_0];
	ld.param.u64 	%rd5, [broadcast_mul_lhs_row_bf16_param_1];
	ld.param.u64 	%rd6, [broadcast_mul_lhs_row_bf16_param_2];
	ld.param.u64 	%rd7, [broadcast_mul_lhs_row_bf16_param_3];
	ld.param.u64 	%rd8, [broadcast_mul_lhs_row_bf16_param_4];
	mov.u32 	%r1, %ctaid.x;
	mov.u32 	%r2, %ntid.x;
	mov.u32 	%r3, %tid.x;
	mad.lo.s32 	%r4, %r1, %r2, %r3;
	cvt.s64.s32 	%rd1, %r4;
	setp.le.u64 	%p1, %rd9, %rd1;
	@%p1 bra 	$L__BB16_5;
	or.b64  	%rd10, %rd1, %rd5;
	and.b64  	%rd11, %rd10, -4294967296;
	setp.ne.s64 	%p2, %rd11, 0;
	@%p2 bra 	$L__BB16_3;
	cvt.u32.u64 	%r5, %rd5;
	cvt.u32.u64 	%r6, %rd1;
	rem.u32 	%r7, %r6, %r5;
	cvt.u64.u32 	%rd21, %r7;
	bra.uni 	$L__BB16_4;
$L__BB16_3:
	rem.u64 	%rd21, %rd1, %rd5;
$L__BB16_4:
	cvta.to.global.u64 	%rd12, %rd6;
	shl.b64 	%rd13, %rd21, 1;
	and.b64  	%rd14, %rd13, 8589934590;
	add.s64 	%rd15, %rd12, %rd14;
	ld.global.u16 	%rs2, [%rd15];
	cvta.to.global.u64 	%rd16, %rd7;
	shl.b64 	%rd17, %rd1, 1;
	add.s64 	%rd18, %rd16, %rd17;
	ld.global.u16 	%rs3, [%rd18];
	// begin inline asm
	{ mul.bf16 %rs1,%rs2,%rs3; }

	// end inline asm
	cvta.to.global.u64 	%rd19, %rd8;
	add.s64 	%rd20, %rd19, %rd17;
	st.global.u16 	[%rd20], %rs1;
$L__BB16_5:
	ret;

}
	// .globl	broadcast_mul_lhs_col_bf16
.visible .entry broadcast_mul_lhs_col_bf16(
	.param .u64 broadcast_mul_lhs_col_bf16_param_0,
	.param .u64 broadcast_mul_lhs_col_bf16_param_1,
	.param .u64 .ptr .align 1 broadcast_mul_lhs_col_bf16_param_2,
	.param .u64 .ptr .align 1 broadcast_mul_lhs_col_bf16_param_3,
	.param .u64 .ptr .align 1 broadcast_mul_lhs_col_bf16_param_4
)
{
	.reg .pred 	%p<3>;
	.reg .b16 	%rs<4>;
	.reg .b32 	%r<8>;
	.reg .b64 	%rd<22>;

	ld.param.u64 	%rd9, [broadcast_mul_lhs_col_bf16_param_0];
	ld.param.u64 	%rd5, [broadcast_mul_lhs_col_bf16_param_1];
	ld.param.u64 	%rd6, [broadcast_mul_lhs_col_bf16_param_2];
	ld.param.u64 	%rd7, [broadcast_mul_lhs_col_bf16_param_3];
	ld.param.u64 	%rd8, [broadcast_mul_lhs_col_bf16_param_4];
	mov.u32 	%r1, %ctaid.x;
	mov.u32 	%r2, %ntid.x;
	mov.u32 	%r3, %tid.x;
	mad.lo.s32 	%r4, %r1, %r2, %r3;
	cvt.s64.s32 	%rd1, %r4;
	setp.le.u64 	%p1, %rd9, %rd1;
	@%p1 bra 	$L__BB17_5;
	or.b64  	%rd10, %rd1, %rd5;
	and.b64  	%rd11, %rd10, -4294967296;
	setp.ne.s64 	%p2, %rd11, 0;
	@%p2 bra 	$L__BB17_3;
	cvt.u32.u64 	%r5, %rd5;
	cvt.u32.u64 	%r6, %rd1;
	div.u32 	%r7, %r6, %r5;
	cvt.u64.u32 	%rd21, %r7;
	bra.uni 	$L__BB17_4;
$L__BB17_3:
	div.u64 	%rd21, %rd1, %rd5;
$L__BB17_4:
	cvta.to.global.u64 	%rd12, %rd6;
	shl.b64 	%rd13, %rd21, 1;
	and.b64  	%rd14, %rd13, 8589934590;
	add.s64 	%rd15, %rd12, %rd14;
	ld.global.u16 	%rs2, [%rd15];
	cvta.to.global.u64 	%rd16, %rd7;
	shl.b64 	%rd17, %rd1, 1;
	add.s64 	%rd18, %rd16, %rd17;
	ld.global.u16 	%rs3, [%rd18];
	// begin inline asm
	{ mul.bf16 %rs1,%rs2,%rs3; }

	// end inline asm
	cvta.to.global.u64 	%rd19, %rd8;
	add.s64 	%rd20, %rd19, %rd17;
	st.global.u16 	[%rd20], %rs1;
$L__BB17_5:
	ret;

}
	// .globl	broadcast_div_strided_bf16
.visible .entry broadcast_div_strided_bf16(
	.param .u64 broadcast_div_strided_bf16_param_0,
	.param .u32 broadcast_div_strided_bf16_param_1,
	.param .u64 .ptr .align 1 broadcast_div_strided_bf16_param_2,
	.param .u64 .ptr .align 1 broadcast_div_strided_bf16_param_3,
	.param .u64 .ptr .align 1 broadcast_div_strided_bf16_param_4,
	.param .u64 .ptr .align 1 broadcast_div_strided_bf16_param_5
)
{
	.reg .pred 	%p<51>;
	.reg .b16 	%rs<4>;
	.reg .b32 	%r<387>;
	.reg .b32 	%f<10>;
	.reg .b64 	%rd<481>;

	ld.param.u64 	%rd258, [broadcast_div_strided_bf16_param_0];
	ld.param.u32 	%r93, [broadcast_div_strided_bf16_param_1];
	ld.param.u64 	%rd259, [broadcast_div_strided_bf16_param_2];
	ld.param.u64 	%rd255, [broadcast_div_strided_bf16_param_3];
	ld.param.u64 	%rd256, [broadcast_div_strided_bf16_param_4];
	ld.param.u64 	%rd257, [broadcast_div_strided_bf16_param_5];
	cvta.to.global.u64 	%rd1, %rd259;
	mov.u32 	%r94, %ctaid.x;
	mov.u32 	%r95, %ntid.x;
	mov.u32 	%r96, %tid.x;
	mad.lo.s32 	%r376, %r94, %r95, %r96;
	cvt.s64.s32 	%rd2, %r376;
	setp.le.u64 	%p1, %rd258, %rd2;
	@%p1 bra 	$L__BB18_118;
	shl.b32 	%r2, %r93, 1;
	setp.eq.s32 	%p2, %r93, 0;
	mov.b64 	%rd434, 0;
	@%p2 bra 	$L__BB18_36;
	add.s32 	%r99, %r93, -1;
	and.b32  	%r3, %r93, 7;
	setp.lt.u32 	%p3, %r99, 7;
	mov.b32 	%r354, 0;
	mov.u32 	%r368, %r376;
	mov.u32 	%r365, %r354;
	@%p3 bra 	$L__BB18_6;
	and.b32  	%r354, %r93, -8;
	add.s32 	%r367, %r93, -4;
	neg.s32 	%r366, %r354;
	mov.b32 	%r365, 0;
	mul.wide.u32 	%rd72, %r93, 8;
	mov.u32 	%r368, %r376;
$L__BB18_4:
	.pragma "nounroll";
	add.s32 	%r101, %r367, 3;
	cvt.u64.u32 	%rd63, %r368;
	mul.wide.u32 	%rd261, %r101, 8;
	add.s64 	%rd64, %rd1, %rd261;
	ld.global.u64 	%rd65, [%rd64];
	and.b64  	%rd262, %rd65, -4294967296;
	setp.ne.s64 	%p4, %rd262, 0;
	@%p4 bra 	$L__BB18_41;
	cvt.u32.u64 	%r102, %rd65;
	cvt.u32.u64 	%r103, %rd63;
	div.u32 	%r104, %r103, %r102;
	mul.lo.s32 	%r105, %r104, %r102;
	sub.s32 	%r106, %r103, %r105;
	cvt.u64.u32 	%rd435, %r104;
	cvt.u64.u32 	%rd436, %r106;
	bra.uni 	$L__BB18_42;
$L__BB18_6:
	setp.eq.s32 	%p13, %r3, 0;
	@%p13 bra 	$L__BB18_35;
	and.b32  	%r11, %r93, 3;
	setp.lt.u32 	%p14, %r3, 4;
	@%p14 bra 	$L__BB18_21;
	not.b32 	%r165, %r354;
	add.s32 	%r166, %r93, %r165;
	cvt.u64.u32 	%rd3, %r368;
	mul.wide.u32 	%rd301, %r166, 8;
	add.s64 	%rd4, %rd1, %rd301;
	ld.global.u64 	%rd5, [%rd4];
	and.b64  	%rd302, %rd5, -4294967296;
	setp.ne.s64 	%p15, %rd302, 0;
	@%p15 bra 	$L__BB18_10;
	cvt.u32.u64 	%r167, %rd5;
	cvt.u32.u64 	%r168, %rd3;
	div.u32 	%r169, %r168, %r167;
	mul.lo.s32 	%r170, %r169, %r167;
	sub.s32 	%r171, %r168, %r170;
	cvt.u64.u32 	%rd421, %r169;
	cvt.u64.u32 	%rd422, %r171;
	bra.uni 	$L__BB18_11;
$L__BB18_10:
	div.u64 	%rd421, %rd3, %rd5;
	mul.lo.s64 	%rd303, %rd421, %rd5;
	sub.s64 	%rd422, %rd3, %rd303;
$L__BB18_11:
	mul.wide.u32 	%rd12, %r93, 8;
	add.s64 	%rd304, %rd4, %rd12;
	ld.global.u64 	%rd305, [%rd304];
	cvt.u32.u64 	%r172, %rd305;
	cvt.u32.u64 	%r173, %rd422;
	mad.lo.s32 	%r12, %r172, %r173, %r365;
	sub.s32 	%r13, %r93, %r354;
	add.s32 	%r174, %r13, -2;
	mul.wide.u32 	%rd306, %r174, 8;
	add.s64 	%rd13, %rd1, %rd306;
	ld.global.u64 	%rd14, [%rd13];
	and.b64  	%rd307, %rd14, -4294967296;
	setp.ne.s64 	%p16, %rd307, 0;
	@%p16 bra 	$L__BB18_13;
	cvt.u32.u64 	%r175, %rd14;
	cvt.u32.u64 	%r176, %rd421;
	div.u32 	%r177, %r176, %r175;
	mul.lo.s32 	%r178, %r177, %r175;
	sub.s32 	%r179, %r176, %r178;
	cvt.u64.u32 	%rd423, %r177;
	cvt.u64.u32 	%rd424, %r179;
	bra.uni 	$L__BB18_14;
$L__BB18_13:
	div.u64 	%rd423, %rd421, %rd14;
	mul.lo.s64 	%rd308, %rd423, %rd14;
	sub.s64 	%rd424, %rd421, %rd308;
$L__BB18_14:
	add.s64 	%rd309, %rd13, %rd12;
	ld.global.u64 	%rd310, [%rd309];
	cvt.u32.u64 	%r180, %rd310;
	cvt.u32.u64 	%r181, %rd424;
	mad.lo.s32 	%r14, %r180, %r181, %r12;
	add.s32 	%r182, %r13, -3;
	mul.wide.u32 	%rd311, %r182, 8;
	add.s64 	%rd21, %rd1, %rd311;
	ld.global.u64 	%rd22, [%rd21];
	and.b64  	%rd312, %rd22, -4294967296;
	setp.ne.s64 	%p17, %rd312, 0;
	@%p17 bra 	$L__BB18_16;
	cvt.u32.u64 	%r183, %rd22;
	cvt.u32.u64 	%r184, %rd423;
	div.u32 	%r185, %r184, %r183;
	mul.lo.s32 	%r186, %r185, %r183;
	sub.s32 	%r187, %r184, %r186;
	cvt.u64.u32 	%rd425, %r185;
	cvt.u64.u32 	%rd426, %r187;
	bra.uni 	$L__BB18_17;
$L__BB18_16:
	div.u64 	%rd425, %rd423, %rd22;
	mul.lo.s64 	%rd313, %rd425, %rd22;
	sub.s64 	%rd426, %rd423, %rd313;
$L__BB18_17:
	add.s64 	%rd314, %rd21, %rd12;
	ld.global.u64 	%rd315, [%rd314];
	cvt.u32.u64 	%r188, %rd315;
	cvt.u32.u64 	%r189, %rd426;
	mad.lo.s32 	%r15, %r188, %r189, %r14;
	add.s32 	%r190, %r13, -4;
	mul.wide.u32 	%rd316, %r190, 8;
	add.s64 	%rd29, %rd1, %rd316;
	ld.global.u64 	%rd30, [%rd29];
	and.b64  	%rd317, %rd30, -4294967296;
	setp.ne.s64 	%p18, %rd317, 0;
	@%p18 bra 	$L__BB18_19;
	cvt.u32.u64 	%r191, %rd30;
	cvt.u32.u64 	%r192, %rd425;
	div.u32 	%r193, %r192, %r191;
	mul.lo.s32 	%r194, %r193, %r191;
	sub.s32 	%r195, %r192, %r194;
	cvt.u64.u32 	%rd427, %r193;
	cvt.u64.u32 	%rd428, %r195;
	bra.uni 	$L__BB18_20;
$L__BB18_19:
	div.u64 	%rd427, %rd425, %rd30;
	mul.lo.s64 	%rd318, %rd427, %rd30;
	sub.s64 	%rd428, %rd425, %rd318;
$L__BB18_20:
	add.s64 	%rd319, %rd29, %rd12;
	ld.global.u64 	%rd320, [%rd319];
	cvt.u32.u64 	%r196, %rd320;
	cvt.u32.u64 	%r197, %rd428;
	mad.lo.s32 	%r365, %r196, %r197, %r15;
	cvt.u32.u64 	%r368, %rd427;
	add.s32 	%r354, %r354, 4;
$L__BB18_21:
	setp.eq.s32 	%p19, %r11, 0;
	@%p19 bra 	$L__BB18_35;
	setp.eq.s32 	%p20, %r11, 1;
	@%p20 bra 	$L__BB18_30;
	not.b32 	%r199, %r354;
	add.s32 	%r200, %r93, %r199;
	cvt.u64.u32 	%rd37, %r368;
	mul.wide.u32 	%rd321, %r200, 8;
	add.s64 	%rd38, %rd1, %rd321;
	ld.global.u64 	%rd39, [%rd38];
	and.b64  	%rd322, %rd39, -4294967296;
	setp.ne.s64 	%p21, %rd322, 0;
	@%p21 bra 	$L__BB18_25;
	cvt.u32.u64 	%r201, %rd39;
	cvt.u32.u64 	%r202, %rd37;
	div.u32 	%r203, %r202, %r201;
	mul.lo.s32 	%r204, %r203, %r201;
	sub.s32 	%r205, %r202, %r204;
	cvt.u64.u32 	%rd429, %r203;
	cvt.u64.u32 	%rd430, %r205;
	bra.uni 	$L__BB18_26;
$L__BB18_25:
	div.u64 	%rd429, %rd37, %rd39;
	mul.lo.s64 	%rd323, %rd429, %rd39;
	sub.s64 	%rd430, %rd37, %rd323;
$L__BB18_26:
	mul.wide.u32 	%rd46, %r93, 8;
	add.s64 	%rd324, %rd38, %rd46;
	ld.global.u64 	%rd325, [%rd324];
	cvt.u32.u64 	%r206, %rd325;
	cvt.u32.u64 	%r207, %rd430;
	mad.lo.s32 	%r23, %r206, %r207, %r365;
	sub.s32 	%r208, %r93, %r354;
	add.s32 	%r209, %r208, -2;
	mul.wide.u32 	%rd326, %r209, 8;
	add.s64 	%rd47, %rd1, %rd326;
	ld.global.u64 	%rd48, [%rd47];
	and.b64  	%rd327, %rd48, -4294967296;
	setp.ne.s64 	%p22, %rd327, 0;
	@%p22 bra 	$L__BB18_28;
	cvt.u32.u64 	%r210, %rd48;
	cvt.u32.u64 	%r211, %rd429;
	div.u32 	%r212, %r211, %r210;
	mul.lo.s32 	%r213, %r212, %r210;
	sub.s32 	%r214, %r211, %r213;
	cvt.u64.u32 	%rd431, %r212;
	cvt.u64.u32 	%rd432, %r214;
	bra.uni 	$L__BB18_29;
$L__BB18_28:
	div.u64 	%rd431, %rd429, %rd48;
	mul.lo.s64 	%rd328, %rd431, %rd48;
	sub.s64 	%rd432, %rd429, %rd328;
$L__BB18_29:
	add.s64 	%rd329, %rd47, %rd46;
	ld.global.u64 	%rd330, [%rd329];
	cvt.u32.u64 	%r215, %rd330;
	cvt.u32.u64 	%r216, %rd432;
	mad.lo.s32 	%r365, %r215, %r216, %r23;
	cvt.u32.u64 	%r368, %rd431;
	add.s32 	%r354, %r354, 2;
$L__BB18_30:
	and.b32  	%r217, %r93, 1;
	setp.eq.b32 	%p23, %r217, 1;
	not.pred 	%p24, %p23;
	@%p24 bra 	$L__BB18_35;
	not.b32 	%r218, %r354;
	add.s32 	%r219, %r93, %r218;
	cvt.u64.u32 	%rd55, %r368;
	mul.wide.u32 	%rd331, %r219, 8;
	add.s64 	%rd56, %rd1, %rd331;
	ld.global.u64 	%rd57, [%rd56];
	and.b64  	%rd332, %rd57, -4294967296;
	setp.ne.s64 	%p25, %rd332, 0;
	@%p25 bra 	$L__BB18_33;
	cvt.u32.u64 	%r220, %rd57;
	cvt.u32.u64 	%r221, %rd55;
	rem.u32 	%r222, %r221, %r220;
	cvt.u64.u32 	%rd433, %r222;
	bra.uni 	$L__BB18_34;
$L__BB18_33:
	rem.u64 	%rd433, %rd55, %rd57;
$L__BB18_34:
	mul.wide.u32 	%rd333, %r93, 8;
	add.s64 	%rd334, %rd56, %rd333;
	ld.global.u64 	%rd335, [%rd334];
	cvt.u32.u64 	%r223, %rd335;
	cvt.u32.u64 	%r224, %rd433;
	mad.lo.s32 	%r365, %r223, %r224, %r365;
$L__BB18_35:
	cvt.u64.u32 	%rd434, %r365;
$L__BB18_36:
	setp.eq.s32 	%p26, %r93, 0;
	mov.b64 	%rd480, 0;
	@%p26 bra 	$L__BB18_117;
	add.s32 	%r227, %r93, -1;
	and.b32  	%r33, %r93, 7;
	setp.lt.u32 	%p27, %r227, 7;
	mov.b32 	%r375, 0;
	mov.u32 	%r386, %r375;
	@%p27 bra 	$L__BB18_87;
	and.b32  	%r375, %r93, -8;
	add.s32 	%r371, %r93, -4;
	neg.s32 	%r370, %r375;
	mov.b32 	%r386, 0;
	mul.wide.u32 	%rd138, %r2, 8;
$L__BB18_39:
	.pragma "nounroll";
	add.s32 	%r229, %r371, 3;
	cvt.u64.u32 	%rd129, %r376;
	mul.wide.u32 	%rd337, %r229, 8;
	add.s64 	%rd130, %rd1, %rd337;
	ld.global.u64 	%rd131, [%rd130];
	and.b64  	%rd338, %rd131, -4294967296;
	setp.ne.s64 	%p28, %rd338, 0;
	@%p28 bra 	$L__BB18_64;
	cvt.u32.u64 	%r230, %rd131;
	cvt.u32.u64 	%r231, %rd129;
	div.u32 	%r232, %r231, %r230;
	mul.lo.s32 	%r233, %r232, %r230;
	sub.s32 	%r234, %r231, %r233;
	cvt.u64.u32 	%rd451, %r232;
	cvt.u64.u32 	%rd452, %r234;
	bra.uni 	$L__BB18_65;
$L__BB18_41:
	div.u64 	%rd435, %rd63, %rd65;
	mul.lo.s64 	%rd263, %rd435, %rd65;
	sub.s64 	%rd436, %rd63, %rd263;
$L__BB18_42:
	add.s64 	%rd264, %rd64, %rd72;
	ld.global.u64 	%rd265, [%rd264];
	cvt.u32.u64 	%r107, %rd265;
	cvt.u32.u64 	%r108, %rd436;
	mad.lo.s32 	%r41, %r107, %r108, %r365;
	add.s32 	%r109, %r367, 2;
	mul.wide.u32 	%rd266, %r109, 8;
	add.s64 	%rd73, %rd1, %rd266;
	ld.global.u64 	%rd74, [%rd73];
	and.b64  	%rd267, %rd74, -4294967296;
	setp.ne.s64 	%p5, %rd267, 0;
	@%p5 bra 	$L__BB18_44;
	cvt.u32.u64 	%r110, %rd74;
	cvt.u32.u64 	%r111, %rd435;
	div.u32 	%r112, %r111, %r110;
	mul.lo.s32 	%r113, %r112, %r110;
	sub.s32 	%r114, %r111, %r113;
	cvt.u64.u32 	%rd437, %r112;
	cvt.u64.u32 	%rd438, %r114;
	bra.uni 	$L__BB18_45;
$L__BB18_44:
	div.u64 	%rd437, %rd435, %rd74;
	mul.lo.s64 	%rd268, %rd437, %rd74;
	sub.s64 	%rd438, %rd435, %rd268;
$L__BB18_45:
	add.s64 	%rd269, %rd73, %rd72;
	ld.global.u64 	%rd270, [%rd269];
	cvt.u32.u64 	%r115, %rd270;
	cvt.u32.u64 	%r116, %rd438;
	mad.lo.s32 	%r42, %r115, %r116, %r41;
	add.s32 	%r117, %r367, 1;
	mul.wide.u32 	%rd271, %r117, 8;
	add.s64 	%rd81, %rd1, %rd271;
	ld.global.u64 	%rd82, [%rd81];
	and.b64  	%rd272, %rd82, -4294967296;
	setp.ne.s64 	%p6, %rd272, 0;
	@%p6 bra 	$L__BB18_47;
	cvt.u32.u64 	%r118, %rd82;
	cvt.u32.u64 	%r119, %rd437;
	div.u32 	%r120, %r119, %r118;
	mul.lo.s32 	%r121, %r120, %r118;
	sub.s32 	%r122, %r119, %r121;
	cvt.u64.u32 	%rd439, %r120;
	cvt.u64.u32 	%rd440, %r122;
	bra.uni 	$L__BB18_48;
$L__BB18_47:
	div.u64 	%rd439, %rd437, %rd82;
	mul.lo.s64 	%rd273, %rd439, %rd82;
	sub.s64 	%rd440, %rd437, %rd273;
$L__BB18_48:
	add.s64 	%rd274, %rd81, %rd72;
	ld.global.u64 	%rd275, [%rd274];
	cvt.u32.u64 	%r123, %rd275;
	cvt.u32.u64 	%r124, %rd440;
	mad.lo.s32 	%r43, %r123, %r124, %r42;
	mul.wide.u32 	%rd276, %r367, 8;
	add.s64 	%rd89, %rd1, %rd276;
	ld.global.u64 	%rd90, [%rd89];
	and.b64  	%rd277, %rd90, -4294967296;
	setp.ne.s64 	%p7, %rd277, 0;
	@%p7 bra 	$L__BB18_50;
	cvt.u32.u64 	%r125, %rd90;
	cvt.u32.u64 	%r126, %rd439;
	div.u32 	%r127, %r126, %r125;
	mul.lo.s32 	%r128, %r127, %r125;
	sub.s32 	%r129, %r126, %r128;
	cvt.u64.u32 	%rd441, %r127;
	cvt.u64.u32 	%rd442, %r129;
	bra.uni 	$L__BB18_51;
$L__BB18_50:
	div.u64 	%rd441, %rd439, %rd90;
	mul.lo.s64 	%rd278, %rd441, %rd90;
	sub.s64 	%rd442, %rd439, %rd278;
$L__BB18_51:
	add.s64 	%rd279, %rd89, %rd72;
	ld.global.u64 	%rd280, [%rd279];
	cvt.u32.u64 	%r130, %rd280;
	cvt.u32.u64 	%r131, %rd442;
	mad.lo.s32 	%r44, %r130, %r131, %r43;
	add.s32 	%r132, %r367, -1;
	mul.wide.u32 	%rd281, %r132, 8;
	add.s64 	%rd97, %rd1, %rd281;
	ld.global.u64 	%rd98, [%rd97];
	and.b64  	%rd282, %rd98, -4294967296;
	setp.ne.s64 	%p8, %rd282, 0;
	@%p8 bra 	$L__BB18_53;
	cvt.u32.u64 	%r133, %rd98;
	cvt.u32.u64 	%r134, %rd441;
	div.u32 	%r135, %r134, %r133;
	mul.lo.s32 	%r136, %r135, %r133;
	sub.s32 	%r137, %r134, %r136;
	cvt.u64.u32 	%rd443, %r135;
	cvt.u64.u32 	%rd444, %r137;
	bra.uni 	$L__BB18_54;
$L__BB18_53:
	div.u64 	%rd443, %rd441, %rd98;
	mul.lo.s64 	%rd283, %rd443, %rd98;
	sub.s64 	%rd444, %rd441, %rd283;
$L__BB18_54:
	add.s64 	%rd284, %rd97, %rd72;
	ld.global.u64 	%rd285, [%rd284];
	cvt.u32.u64 	%r138, %rd285;
	cvt.u32.u64 	%r139, %rd444;
	mad.lo.s32 	%r45, %r138, %r139, %r44;
	add.s32 	%r140, %r367, -2;
	mul.wide.u32 	%rd286, %r140, 8;
	add.s64 	%rd105, %rd1, %rd286;
	ld.global.u64 	%rd106, [%rd105];
	and.b64  	%rd287, %rd106, -4294967296;
	setp.ne.s64 	%p9, %rd287, 0;
	@%p9 bra 	$L__BB18_56;
	cvt.u32.u64 	%r141, %rd106;
	cvt.u32.u64 	%r142, %rd443;
	div.u32 	%r143, %r142, %r141;
	mul.lo.s32 	%r144, %r143, %r141;
	sub.s32 	%r145, %r142, %r144;
	cvt.u64.u32 	%rd445, %r143;
	cvt.u64.u32 	%rd446, %r145;
	bra.uni 	$L__BB18_57;
$L__BB18_56:
	div.u64 	%rd445, %rd443, %rd106;
	mul.lo.s64 	%rd288, %rd445, %rd106;
	sub.s64 	%rd446, %rd443, %rd288;
$L__BB18_57:
	add.s64 	%rd289, %rd105, %rd72;
	ld.global.u64 	%rd290, [%rd289];
	cvt.u32.u64 	%r146, %rd290;
	cvt.u32.u64 	%r147, %rd446;
	mad.lo.s32 	%r46, %r146, %r147, %r45;
	add.s32 	%r148, %r367, -3;
	mul.wide.u32 	%rd291, %r148, 8;
	add.s64 	%rd113, %rd1, %rd291;
	ld.global.u64 	%rd114, [%rd113];
	and.b64  	%rd292, %rd114, -4294967296;
	setp.ne.s64 	%p10, %rd292, 0;
	@%p10 bra 	$L__BB18_59;
	cvt.u32.u64 	%r149, %rd114;
	cvt.u32.u64 	%r150, %rd445;
	div.u32 	%r151, %r150, %r149;
	mul.lo.s32 	%r152, %r151, %r149;
	sub.s32 	%r153, %r150, %r152;
	cvt.u64.u32 	%rd447, %r151;
	cvt.u64.u32 	%rd448, %r153;
	bra.uni 	$L__BB18_60;
$L__BB18_59:
	div.u64 	%rd447, %rd445, %rd114;
	mul.lo.s64 	%rd293, %rd447, %rd114;
	sub.s64 	%rd448, %rd445, %rd293;
$L__BB18_60:
	add.s64 	%rd294, %rd113, %rd72;
	ld.global.u64 	%rd295, [%rd294];
	cvt.u32.u64 	%r154, %rd295;
	cvt.u32.u64 	%r155, %rd448;
	mad.lo.s32 	%r47, %r154, %r155, %r46;
	add.s32 	%r156, %r367, -4;
	mul.wide.u32 	%rd296, %r156, 8;
	add.s64 	%rd121, %rd1, %rd296;
	ld.global.u64 	%rd122, [%rd121];
	and.b64  	%rd297, %rd122, -4294967296;
	setp.ne.s64 	%p11, %rd297, 0;
	@%p11 bra 	$L__BB18_62;
	cvt.u32.u64 	%r157, %rd122;
	cvt.u32.u64 	%r158, %rd447;
	div.u32 	%r159, %r158, %r157;
	mul.lo.s32 	%r160, %r159, %r157;
	sub.s32 	%r161, %r158, %r160;
	cvt.u64.u32 	%rd449, %r159;
	cvt.u64.u32 	%rd450, %r161;
	bra.uni 	$L__BB18_63;
$L__BB18_62:
	div.u64 	%rd449, %rd447, %rd122;
	mul.lo.s64 	%rd298, %rd449, %rd122;
	sub.s64 	%rd450, %rd447, %rd298;
$L__BB18_63:
	add.s64 	%rd299, %rd121, %rd72;
	ld.global.u64 	%rd300, [%rd299];
	cvt.u32.u64 	%r162, %rd300;
	cvt.u32.u64 	%r163, %rd450;
	mad.lo.s32 	%r365, %r162, %r163, %r47;
	cvt.u32.u64 	%r368, %rd449;
	add.s32 	%r367, %r367, -8;
	add.s32 	%r366, %r366, 8;
	setp.eq.s32 	%p12, %r366, 0;
	@%p12 bra 	$L__BB18_6;
	bra.uni 	$L__BB18_4;
$L__BB18_64:
	div.u64 	%rd451, %rd129, %rd131;
	mul.lo.s64 	%rd339, %rd451, %rd131;
	sub.s64 	%rd452, %rd129, %rd339;
$L__BB18_65:
	add.s64 	%rd340, %rd130, %rd138;
	ld.global.u64 	%rd341, [%rd340];
	cvt.u32.u64 	%r235, %rd341;
	cvt.u32.u64 	%r236, %rd452;
	mad.lo.s32 	%r56, %r235, %r236, %r386;
	add.s32 	%r237, %r371, 2;
	mul.wide.u32 	%rd342, %r237, 8;
	add.s64 	%rd139, %rd1, %rd342;
	ld.global.u64 	%rd140, [%rd139];
	and.b64  	%rd343, %rd140, -4294967296;
	setp.ne.s64 	%p29, %rd343, 0;
	@%p29 bra 	$L__BB18_67;
	cvt.u32.u64 	%r238, %rd140;
	cvt.u32.u64 	%r239, %rd451;
	div.u32 	%r240, %r239, %r238;
	mul.lo.s32 	%r241, %r240, %r238;
	sub.s32 	%r242, %r239, %r241;
	cvt.u64.u32 	%rd453, %r240;
	cvt.u64.u32 	%rd454, %r242;
	bra.uni 	$L__BB18_68;
$L__BB18_67:
	div.u64 	%rd453, %rd451, %rd140;
	mul.lo.s64 	%rd344, %rd453, %rd140;
	sub.s64 	%rd454, %rd451, %rd344;
$L__BB18_68:
	add.s64 	%rd345, %rd139, %rd138;
	ld.global.u64 	%rd346, [%rd345];
	cvt.u32.u64 	%r243, %rd346;
	cvt.u32.u64 	%r244, %rd454;
	mad.lo.s32 	%r57, %r243, %r244, %r56;
	add.s32 	%r245, %r371, 1;
	mul.wide.u32 	%rd347, %r245, 8;
	add.s64 	%rd147, %rd1, %rd347;
	ld.global.u64 	%rd148, [%rd147];
	and.b64  	%rd348, %rd148, -4294967296;
	setp.ne.s64 	%p30, %rd348, 0;
	@%p30 bra 	$L__BB18_70;
	cvt.u32.u64 	%r246, %rd148;
	cvt.u32.u64 	%r247, %rd453;
	div.u32 	%r248, %r247, %r246;
	mul.lo.s32 	%r249, %r248, %r246;
	sub.s32 	%r250, %r247, %r249;
	cvt.u64.u32 	%rd455, %r248;
	cvt.u64.u32 	%rd456, %r250;
	bra.uni 	$L__BB18_71;
$L__BB18_70:
	div.u64 	%rd455, %rd453, %rd148;
	mul.lo.s64 	%rd349, %rd455, %rd148;
	sub.s64 	%rd456, %rd453, %rd349;
$L__BB18_71:
	add.s64 	%rd350, %rd147, %rd138;
	ld.global.u64 	%rd351, [%rd350];
	cvt.u32.u64 	%r251, %rd351;
	cvt.u32.u64 	%r252, %rd456;
	mad.lo.s32 	%r58, %r251, %r252, %r57;
	mul.wide.u32 	%rd352, %r371, 8;
	add.s64 	%rd155, %rd1, %rd352;
	ld.global.u64 	%rd156, [%rd155];
	and.b64  	%rd353, %rd156, -4294967296;
	setp.ne.s64 	%p31, %rd353, 0;
	@%p31 bra 	$L__BB18_73;
	cvt.u32.u64 	%r253, %rd156;
	cvt.u32.u64 	%r254, %rd455;
	div.u32 	%r255, %r254, %r253;
	mul.lo.s32 	%r256, %r255, %r253;
	sub.s32 	%r257, %r254, %r256;
	cvt.u64.u32 	%rd457, %r255;
	cvt.u64.u32 	%rd458, %r257;
	bra.uni 	$L__BB18_74;
$L__BB18_73:
	div.u64 	%rd457, %rd455, %rd156;
	mul.lo.s64 	%rd354, %rd457, %rd156;
	sub.s64 	%rd458, %rd455, %rd354;
$L__BB18_74:
	add.s64 	%rd355, %rd155, %rd138;
	ld.global.u64 	%rd356, [%rd355];
	cvt.u32.u64 	%r258, %rd356;
	cvt.u32.u64 	%r259, %rd458;
	mad.lo.s32 	%r59, %r258, %r259, %r58;
	add.s32 	%r260, %r371, -1;
	mul.wide.u32 	%rd357, %r260, 8;
	add.s64 	%rd163, %rd1, %rd357;
	ld.global.u64 	%rd164, [%rd163];
	and.b64  	%rd358, %rd164, -4294967296;
	setp.ne.s64 	%p32, %rd358, 0;
	@%p32 bra 	$L__BB18_76;
	cvt.u32.u64 	%r261, %rd164;
	cvt.u32.u64 	%r262, %rd457;
	div.u32 	%r263, %r262, %r261;
	mul.lo.s32 	%r264, %r263, %r261;
	sub.s32 	%r265, %r262, %r264;
	cvt.u64.u32 	%rd459, %r263;
	cvt.u64.u32 	%rd460, %r265;
	bra.uni 	$L__BB18_77;
$L__BB18_76:
	div.u64 	%rd459, %rd457, %rd164;
	mul.lo.s64 	%rd359, %rd459, %rd164;
	sub.s64 	%rd460, %rd457, %rd359;
$L__BB18_77:
	add.s64 	%rd360, %rd163, %rd138;
	ld.global.u64 	%rd361, [%rd360];
	cvt.u32.u64 	%r266, %rd361;
	cvt.u32.u64 	%r267, %rd460;
	mad.lo.s32 	%r60, %r266, %r267, %r59;
	add.s32 	%r268, %r371, -2;
	mul.wide.u32 	%rd362, %r268, 8;
	add.s64 	%rd171, %rd1, %rd362;
	ld.global.u64 	%rd172, [%rd171];
	and.b64  	%rd363, %rd172, -4294967296;
	setp.ne.s64 	%p33, %rd363, 0;
	@%p33 bra 	$L__BB18_79;
	cvt.u32.u64 	%r269, %rd172;
	cvt.u32.u64 	%r270, %rd459;
	div.u32 	%r271, %r270, %r269;
	mul.lo.s32 	%r272, %r271, %r269;
	sub.s32 	%r273, %r270, %r272;
	cvt.u64.u32 	%rd461, %r271;
	cvt.u64.u32 	%rd462, %r273;
	bra.uni 	$L__BB18_80;
$L__BB18_79:
	div.u64 	%rd461, %rd459, %rd172;
	mul.lo.s64 	%rd364, %rd461, %rd172;
	sub.s64 	%rd462, %rd459, %rd364;
$L__BB18_80:
	add.s64 	%rd365, %rd171, %rd138;
	ld.global.u64 	%rd366, [%rd365];
	cvt.u32.u64 	%r274, %rd366;
	cvt.u32.u64 	%r275, %rd462;
	mad.lo.s32 	%r61, %r274, %r275, %r60;
	add.s32 	%r276, %r371, -3;
	mul.wide.u32 	%rd367, %r276, 8;
	add.s64 	%rd179, %rd1, %rd367;
	ld.global.u64 	%rd180, [%rd179];
	and.b64  	%rd368, %rd180, -4294967296;
	setp.ne.s64 	%p34, %rd368, 0;
	@%p34 bra 	$L__BB18_82;
	cvt.u32.u64 	%r277, %rd180;
	cvt.u32.u64 	%r278, %rd461;
	div.u32 	%r279, %r278, %r277;
	mul.lo.s32 	%r280, %r279, %r277;
	sub.s32 	%r281, %r278, %r280;
	cvt.u64.u32 	%rd463, %r279;
	cvt.u64.u32 	%rd464, %r281;
	bra.uni 	$L__BB18_83;
$L__BB18_82:
	div.u64 	%rd463, %rd461, %rd180;
	mul.lo.s64 	%rd369, %rd463, %rd180;
	sub.s64 	%rd464, %rd461, %rd369;
$L__BB18_83:
	add.s64 	%rd370, %rd179, %rd138;
	ld.global.u64 	%rd371, [%rd370];
	cvt.u32.u64 	%r282, %rd371;
	cvt.u32.u64 	%r283, %rd464;
	mad.lo.s32 	%r62, %r282, %r283, %r61;
	add.s32 	%r284, %r371, -4;
	mul.wide.u32 	%rd372, %r284, 8;
	add.s64 	%rd187, %rd1, %rd372;
	ld.global.u64 	%rd188, [%rd187];
	and.b64  	%rd373, %rd188, -4294967296;
	setp.ne.s64 	%p35, %rd373, 0;
	@%p35 bra 	$L__BB18_85;
	cvt.u32.u64 	%r285, %rd188;
	cvt.u32.u64 	%r286, %rd463;
	div.u32 	%r287, %r286, %r285;
	mul.lo.s32 	%r288, %r287, %r285;
	sub.s32 	%r289, %r286, %r288;
	cvt.u64.u32 	%rd465, %r287;
	cvt.u64.u32 	%rd466, %r289;
	bra.uni 	$L__BB18_86;
$L__BB18_85:
	div.u64 	%rd465, %rd463, %rd188;
	mul.lo.s64 	%rd374, %rd465, %rd188;
	sub.s64 	%rd466, %rd463, %rd374;
$L__BB18_86:
	add.s64 	%rd375, %rd187, %rd138;
	ld.global.u64 	%rd376, [%rd375];
	cvt.u32.u64 	%r290, %rd376;
	cvt.u32.u64 	%r291, %rd466;
	mad.lo.s32 	%r386, %r290, %r291, %r62;
	cvt.u32.u64 	%r376, %rd465;
	add.s32 	%r371, %r371, -8;
	add.s32 	%r370, %r370, 8;
	setp.ne.s32 	%p36, %r370, 0;
	@%p36 bra 	$L__BB18_39;
$L__BB18_87:
	setp.eq.s32 	%p37, %r33, 0;
	@%p37 bra 	$L__BB18_116;
	and.b32  	%r71, %r93, 3;
	setp.lt.u32 	%p38, %r33, 4;
	@%p38 bra 	$L__BB18_102;
	not.b32 	%r293, %r375;
	add.s32 	%r294, %r93, %r293;
	cvt.u64.u32 	%rd195, %r376;
	mul.wide.u32 	%rd377, %r294, 8;
	add.s64 	%rd196, %rd1, %rd377;
	ld.global.u64 	%rd197, [%rd196];
	and.b64  	%rd378, %rd197, -4294967296;
	setp.ne.s64 	%p39, %rd378, 0;
	@%p39 bra 	$L__BB18_91;
	cvt.u32.u64 	%r295, %rd197;
	cvt.u32.u64 	%r296, %rd195;
	div.u32 	%r297, %r296, %r295;
	mul.lo.s32 	%r298, %r297, %r295;
	sub.s32 	%r299, %r296, %r298;
	cvt.u64.u32 	%rd467, %r297;
	cvt.u64.u32 	%rd468, %r299;
	bra.uni 	$L__BB18_92;
$L__BB18_91:
	div.u64 	%rd467, %rd195, %rd197;
	mul.lo.s64 	%rd379, %rd467, %rd197;
	sub.s64 	%rd468, %rd195, %rd379;
$L__BB18_92:
	mul.wide.u32 	%rd204, %r2, 8;
	add.s64 	%rd380, %rd196, %rd204;
	ld.global.u64 	%rd381, [%rd380];
	cvt.u32.u64 	%r300, %rd381;
	cvt.u32.u64 	%r301, %rd468;
	mad.lo.s32 	%r72, %r300, %r301, %r386;
	sub.s32 	%r73, %r93, %r375;
	add.s32 	%r302, %r73, -2;
	mul.wide.u32 	%rd382, %r302, 8;
	add.s64 	%rd205, %rd1, %rd382;
	ld.global.u64 	%rd206, [%rd205];
	and.b64  	%rd383, %rd206, -4294967296;
	setp.ne.s64 	%p40, %rd383, 0;
	@%p40 bra 	$L__BB18_94;
	cvt.u32.u64 	%r303, %rd206;
	cvt.u32.u64 	%r304, %rd467;
	div.u32 	%r305, %r304, %r303;
	mul.lo.s32 	%r306, %r305, %r303;
	sub.s32 	%r307, %r304, %r306;
	cvt.u64.u32 	%rd469, %r305;
	cvt.u64.u32 	%rd470, %r307;
	bra.uni 	$L__BB18_95;
$L__BB18_94:
	div.u64 	%rd469, %rd467, %rd206;
	mul.lo.s64 	%rd384, %rd469, %rd206;
	sub.s64 	%rd470, %rd467, %rd384;
$L__BB18_95:
	add.s64 	%rd385, %rd205, %rd204;
	ld.global.u64 	%rd386, [%rd385];
	cvt.u32.u64 	%r308, %rd386;
	cvt.u32.u64 	%r309, %rd470;
	mad.lo.s32 	%r74, %r308, %r309, %r72;
	add.s32 	%r310, %r73, -3;
	mul.wide.u32 	%rd387, %r310, 8;
	add.s64 	%rd213, %rd1, %rd387;
	ld.global.u64 	%rd214, [%rd213];
	and.b64  	%rd388, %rd214, -4294967296;
	setp.ne.s64 	%p41, %rd388, 0;
	@%p41 bra 	$L__BB18_97;
	cvt.u32.u64 	%r311, %rd214;
	cvt.u32.u64 	%r312, %rd469;
	div.u32 	%r313, %r312, %r311;
	mul.lo.s32 	%r314, %r313, %r311;
	sub.s32 	%r315, %r312, %r314;
	cvt.u64.u32 	%rd471, %r313;
	cvt.u64.u32 	%rd472, %r315;
	bra.uni 	$L__BB18_98;
$L__BB18_97:
	div.u64 	%rd471, %rd469, %rd214;
	mul.lo.s64 	%rd389, %rd471, %rd214;
	sub.s64 	%rd472, %rd469, %rd389;
$L__BB18_98:
	add.s64 	%rd390, %rd213, %rd204;
	ld.global.u64 	%rd391, [%rd390];
	cvt.u32.u64 	%r316, %rd391;
	cvt.u32.u64 	%r317, %rd472;
	mad.lo.s32 	%r75, %r316, %r317, %r74;
	add.s32 	%r318, %r73, -4;
	mul.wide.u32 	%rd392, %r318, 8;
	add.s64 	%rd221, %rd1, %rd392;
	ld.global.u64 	%rd222, [%rd221];
	and.b64  	%rd393, %rd222, -4294967296;
	setp.ne.s64 	%p42, %rd393, 0;
	@%p42 bra 	$L__BB18_100;
	cvt.u32.u64 	%r319, %rd222;
	cvt.u32.u64 	%r320, %rd471;
	div.u32 	%r321, %r320, %r319;
	mul.lo.s32 	%r322, %r321, %r319;
	sub.s32 	%r323, %r320, %r322;
	cvt.u64.u32 	%rd473, %r321;
	cvt.u64.u32 	%rd474, %r323;
	bra.uni 	$L__BB18_101;
$L__BB18_100:
	div.u64 	%rd473, %rd471, %rd222;
	mul.lo.s64 	%rd394, %rd473, %rd222;
	sub.s64 	%rd474, %rd471, %rd394;
$L__BB18_101:
	add.s64 	%rd395, %rd221, %rd204;
	ld.global.u64 	%rd396, [%rd395];
	cvt.u32.u64 	%r324, %rd396;
	cvt.u32.u64 	%r325, %rd474;
	mad.lo.s32 	%r386, %r324, %r325, %r75;
	cvt.u32.u64 	%r376, %rd473;
	add.s32 	%r375, %r375, 4;
$L__BB18_102:
	setp.eq.s32 	%p43, %r71, 0;
	@%p43 bra 	$L__BB18_116;
	setp.eq.s32 	%p44, %r71, 1;
	@%p44 bra 	$L__BB18_111;
	not.b32 	%r327, %r375;
	add.s32 	%r328, %r93, %r327;
	cvt.u64.u32 	%rd229, %r376;
	mul.wide.u32 	%rd397, %r328, 8;
	add.s64 	%rd230, %rd1, %rd397;
	ld.global.u64 	%rd231, [%rd230];
	and.b64  	%rd398, %rd231, -4294967296;
	setp.ne.s64 	%p45, %rd398, 0;
	@%p45 bra 	$L__BB18_106;
	cvt.u32.u64 	%r329, %rd231;
	cvt.u32.u64 	%r330, %rd229;
	div.u32 	%r331, %r330, %r329;
	mul.lo.s32 	%r332, %r331, %r329;
	sub.s32 	%r333, %r330, %r332;
	cvt.u64.u32 	%rd475, %r331;
	cvt.u64.u32 	%rd476, %r333;
	bra.uni 	$L__BB18_107;
$L__BB18_106:
	div.u64 	%rd475, %rd229, %rd231;
	mul.lo.s64 	%rd399, %rd475, %rd231;
	sub.s64 	%rd476, %rd229, %rd399;
$L__BB18_107:
	mul.wide.u32 	%rd238, %r2, 8;
	add.s64 	%rd400, %rd230, %rd238;
	ld.global.u64 	%rd401, [%rd400];
	cvt.u32.u64 	%r334, %rd401;
	cvt.u32.u64 	%r335, %rd476;
	mad.lo.s32 	%r83, %r334, %r335, %r386;
	sub.s32 	%r336, %r93, %r375;
	add.s32 	%r337, %r336, -2;
	mul.wide.u32 	%rd402, %r337, 8;
	add.s64 	%rd239, %rd1, %rd402;
	ld.global.u64 	%rd240, [%rd239];
	and.b64  	%rd403, %rd240, -4294967296;
	setp.ne.s64 	%p46, %rd403, 0;
	@%p46 bra 	$L__BB18_109;
	cvt.u32.u64 	%r338, %rd240;
	cvt.u32.u64 	%r339, %rd475;
	div.u32 	%r340, %r339, %r338;
	mul.lo.s32 	%r341, %r340, %r338;
	sub.s32 	%r342, %r339, %r341;
	cvt.u64.u32 	%rd477, %r340;
	cvt.u64.u32 	%rd478, %r342;
	bra.uni 	$L__BB18_110;
$L__BB18_109:
	div.u64 	%rd477, %rd475, %rd240;
	mul.lo.s64 	%rd404, %rd477, %rd240;
	sub.s64 	%rd478, %rd475, %rd404;
$L__BB18_110:
	add.s64 	%rd405, %rd239, %rd238;
	ld.global.u64 	%rd406, [%rd405];
	cvt.u32.u64 	%r343, %rd406;
	cvt.u32.u64 	%r344, %rd478;
	mad.lo.s32 	%r386, %r343, %r344, %r83;
	cvt.u32.u64 	%r376, %rd477;
	add.s32 	%r375, %r375, 2;
$L__BB18_111:
	and.b32  	%r345, %r93, 1;
	setp.eq.b32 	%p47, %r345, 1;
	not.pred 	%p48, %p47;
	@%p48 bra 	$L__BB18_116;
	not.b32 	%r346, %r375;
	add.s32 	%r347, %r93, %r346;
	cvt.u64.u32 	%rd247, %r376;
	mul.wide.u32 	%rd407, %r347, 8;
	add.s64 	%rd248, %rd1, %rd407;
	ld.global.u64 	%rd249, [%rd248];
	and.b64  	%rd408, %rd249, -4294967296;
	setp.ne.s64 	%p49, %rd408, 0;
	@%p49 bra 	$L__BB18_114;
	cvt.u32.u64 	%r348, %rd249;
	cvt.u32.u64 	%r349, %rd247;
	rem.u32 	%r350, %r349, %r348;
	cvt.u64.u32 	%rd479, %r350;
	bra.uni 	$L__BB18_115;
$L__BB18_114:
	rem.u64 	%rd479, %rd247, %rd249;
$L__BB18_115:
	mul.wide.u32 	%rd409, %r2, 8;
	add.s64 	%rd410, %rd248, %rd409;
	ld.global.u64 	%rd411, [%rd410];
	cvt.u32.u64 	%r351, %rd411;
	cvt.u32.u64 	%r352, %rd479;
	mad.lo.s32 	%r386, %r351, %r352, %r386;
$L__BB18_116:
	cvt.u64.u32 	%rd480, %r386;
$L__BB18_117:
	cvta.to.global.u64 	%rd412, %rd255;
	shl.b64 	%rd413, %rd434, 1;
	add.s64 	%rd414, %rd412, %rd413;
	ld.global.u16 	%rs1, [%rd414];
	cvta.to.global.u64 	%rd415, %rd256;
	shl.b64 	%rd416, %rd480, 1;
	add.s64 	%rd417, %rd415, %rd416;
	ld.global.u16 	%rs2, [%rd417];
	// begin inline asm
	{ cvt.f32.bf16 %f1, %rs1;}

	// end inline asm
	// begin inline asm
	{ cvt.f32.bf16 %f2, %rs2;}

	// end inline asm
	abs.f32 	%f7, %f2;
	setp.ge.f32 	%p50, %f7, 0f7E800000;
	mul.f32 	%f8, %f2, 0f3E800000;
	selp.f32 	%f5, %f8, %f2, %p50;
	// begin inline asm
	{ div.approx.f32 %f3, %f1, %f5; }
	// end inline asm
	mul.f32 	%f9, %f3, 0f3E800000;
	selp.f32 	%f6, %f9, %f3, %p50;
	// begin inline asm
	{  cvt.rn.bf16.f32 %rs3, %f6;}

	// end inline asm
	cvta.to.global.u64 	%rd418, %rd257;
	shl.b64 	%rd419, %rd2, 1;
	add.s64 	%rd420, %rd418, %rd419;
	st.global.u16 	[%rd420], %rs3;
$L__BB18_118:
	ret;

}
	// .globl	broadcast_div_contiguous_bf16
.visible .entry broadcast_div_contiguous_bf16(
	.param .u64 broadcast_div_contiguous_bf16_param_0,
	.param .u64 .ptr .align 1 broadcast_div_contiguous_bf16_param_1,
	.param .u64 .ptr .align 1 broadcast_div_contiguous_bf16_param_2,
	.param .u64 .ptr .align 1 broadcast_div_contiguous_bf16_param_3
)
{
	.reg .pred 	%p<3>;
	.reg .b16 	%rs<4>;
	.reg .b32 	%r<5>;
	.reg .b32 	%f<10>;
	.reg .b64 	%rd<13>;

	ld.param.u64 	%rd5, [broadcast_div_contiguous_bf16_param_0];
	ld.param.u64 	%rd2, [broadcast_div_contiguous_bf16_param_1];
	ld.param.u64 	%rd3, [broadcast_div_contiguous_bf16_param_2];
	ld.param.u64 	%rd4, [broadcast_div_contiguous_bf16_param_3];
	mov.u32 	%r1, %ctaid.x;
	mov.u32 	%r2, %ntid.x;
	mov.u32 	%r3, %tid.x;
	mad.lo.s32 	%r4, %r1, %r2, %r3;
	cvt.s64.s32 	%rd1, %r4;
	setp.le.u64 	%p1, %rd5, %rd1;
	@%p1 bra 	$L__BB19_2;
	cvta.to.global.u64 	%rd6, %rd2;
	cvta.to.global.u64 	%rd7, %rd3;
	cvta.to.global.u64 	%rd8, %rd4;
	shl.b64 	%rd9, %rd1, 1;
	add.s64 	%rd10, %rd6, %rd9;
	ld.global.u16 	%rs1, [%rd10];
	add.s64 	%rd11, %rd7, %rd9;
	ld.global.u16 	%rs2, [%rd11];
	// begin inline asm
	{ cvt.f32.bf16 %f1, %rs1;}

	// end inline asm
	// begin inline asm
	{ cvt.f32.bf16 %f2, %rs2;}

	// end inline asm
	abs.f32 	%f7, %f2;
	setp.ge.f32 	%p2, %f7, 0f7E800000;
	mul.f32 	%f8, %f2, 0f3E800000;
	selp.f32 	%f5, %f8, %f2, %p2;
	// begin inline asm
	{ div.approx.f32 %f3, %f1, %f5; }
	// end inline asm
	mul.f32 	%f9, %f3, 0f3E800000;
	selp.f32 	%f6, %f9, %f3, %p2;
	// begin inline asm
	{  cvt.rn.bf16.f32 %rs3, %f6;}

	// end inline asm
	add.s64 	%rd12, %rd8, %rd9;
	st.global.u16 	[%rd12], %rs3;
$L__BB19_2:
	ret;

}
	// .globl	broadcast_div_rhs_row_bf16
.visible .entry broadcast_div_rhs_row_bf16(
	.param .u64 broadcast_div_rhs_row_bf16_param_0,
	.param .u64 broadcast_div_rhs_row_bf16_param_1,
	.param .u64 .ptr .align 1 broadcast_div_rhs_row_bf16_param_2,
	.param .u64 .ptr .align 1 broadcast_div_rhs_row_bf16_param_3,
	.param .u64 .ptr .align 1 broadcast_div_rhs_row_bf16_param_4
)
{
	.reg .pred 	%p<4>;
	.reg .b16 	%rs<4>;
	.reg .b32 	%r<8>;
	.reg .b32 	%f<10>;
	.reg .b64 	%rd<22>;

	ld.param.u64 	%rd9, [broadcast_div_rhs_row_bf16_param_0];
	ld.param.u64 	%rd5, [broadcast_div_rhs_row_bf16_param_1];
	ld.param.u64 	%rd6, [broadcast_div_rhs_row_bf16_param_2];
	ld.param.u64 	%rd7, [broadcast_div_rhs_row_bf16_param_3];
	ld.param.u64 	%rd8, [broadcast_div_rhs_row_bf16_param_4];
	mov.u32 	%r1, %ctaid.x;
	mov.u32 	%r2, %ntid.x;
	mov.u32 	%r3, %tid.x;
	mad.lo.s32 	%r4, %r1, %r2, %r3;
	cvt.s64.s32 	%rd1, %r4;
	setp.le.u64 	%p1, %rd9, %rd1;
	@%p1 bra 	$L__BB20_5;
	or.b64  	%rd10, %rd1, %rd5;
	and.b64  	%rd11, %rd10, -4294967296;
	setp.ne.s64 	%p2, %rd11, 0;
	@%p2 bra 	$L__BB20_3;
	cvt.u32.u64 	%r5, %rd5;
	cvt.u32.u64 	%r6, %rd1;
	rem.u32 	%r7, %r6, %r5;
	cvt.u64.u32 	%rd21, %r7;
	bra.uni 	$L__BB20_4;
$L__BB20_3:
	rem.u64 	%rd21, %rd1, %rd5;
$L__BB20_4:
	cvta.to.global.u64 	%rd12, %rd6;
	shl.b64 	%rd13, %rd1, 1;
	add.s64 	%rd14, %rd12, %rd13;
	ld.global.u16 	%rs1, [%rd14];
	cvta.to.global.u64 	%rd15, %rd7;
	shl.b64 	%rd16, %rd21, 1;
	and.b64  	%rd17, %rd16, 8589934590;
	add.s64 	%rd18, %rd15, %rd17;
	ld.global.u16 	%rs2, [%rd18];
	// begin inline asm
	{ cvt.f32.bf16 %f1, %rs1;}

	// end inline asm
	// begin inline asm
	{ cvt.f32.bf16 %f2, %rs2;}

	// end inline asm
	abs.f32 	%f7, %f2;
	setp.ge.f32 	%p3, %f7, 0f7E800000;
	mul.f32 	%f8, %f2, 0f3E800000;
	selp.f32 	%f5, %f8, %f2, %p3;
	// begin inline asm
	{ div.approx.f32 %f3, %f1, %f5; }
	// end inline asm
	mul.f32 	%f9, %f3, 0f3E800000;
	selp.f32 	%f6, %f9, %f3, %p3;
	// begin inline asm
	{  cvt.rn.bf16.f32 %rs3, %f6;}

	// end inline asm
	cvta.to.global.u64 	%rd19, %rd8;
	add.s64 	%rd20, %rd19, %rd13;
	st.global.u16 	[%rd20], %rs3;
$L__BB20_5:
	ret;

}
	// .globl	broadcast_div_rhs_col_bf16
.visible .entry broadcast_div_rhs_col_bf16(
	.param .u64 broadcast_div_rhs_col_bf16_param_0,
	.param .u64 broadcast_div_rhs_col_bf16_param_1,
	.param .u64 .ptr .align 1 broadcast_div_rhs_col_bf16_param_2,
	.param .u64 .ptr .align 1 broadcast_div_rhs_col_bf16_param_3,
	.param .u64 .ptr .align 1 broadcast_div_rhs_col_bf16_param_4
)
{
	.reg .pred 	%p<4>;
	.reg .b16 	%rs<4>;
	.reg .b32 	%r<8>;
	.reg .b32 	%f<10>;
	.reg .b64 	%rd<22>;

	ld.param.u64 	%rd9, [broadcast_div_rhs_col_bf16_param_0];
	ld.param.u64 	%rd5, [broadcast_div_rhs_col_bf16_param_1];
	ld.param.u64 	%rd6, [broadcast_div_rhs_col_bf16_param_2];
	ld.param.u64 	%rd7, [broadcast_div_rhs_col_bf16_param_3];
	ld.param.u64 	%rd8, [broadcast_div_rhs_col_bf16_param_4];
	mov.u32 	%r1, %ctaid.x;
	mov.u32 	%r2, %ntid.x;
	mov.u32 	%r3, %tid.x;
	mad.lo.s32 	%r4, %r1, %r2, %r3;
	cvt.s64.s32 	%rd1, %r4;
	setp.le.u64 	%p1, %rd9, %rd1;
	@%p1 bra 	$L__BB21_5;
	or.b64  	%rd10, %rd1, %rd5;
	and.b64  	%rd11, %rd10, -4294967296;
	setp.ne.s64 	%p2, %rd11, 0;
	@%p2 bra 	$L__BB21_3;
	cvt.u32.u64 	%r5, %rd5;
	cvt.u32.u64 	%r6, %rd1;
	div.u32 	%r7, %r6, %r5;
	cvt.u64.u32 	%rd21, %r7;
	bra.uni 	$L__BB21_4;
$L__BB21_3:
	div.u64 	%rd21, %rd1, %rd5;
$L__BB21_4:
	cvta.to.global.u64 	%rd12, %rd6;
	shl.b64 	%rd13, %rd1, 1;
	add.s64 	%rd14, %rd12, %rd13;
	ld.global.u16 	%rs1, [%rd14];
	cvta.to.global.u64 	%rd15, %rd7;
	shl.b64 	%rd16, %rd21, 1;
	and.b64  	%rd17, %rd16, 8589934590;
	add.s64 	%rd18, %rd15, %rd17;
	ld.global.u16 	%rs2, [%rd18];
	// begin inline asm
	{ cvt.f32.bf16 %f1, %rs1;}

	// end inline asm
	// begin inline asm
	{ cvt.f32.bf16 %f2, %rs2;}

	// end inline asm
	abs.f32 	%f7, %f2;
	setp.ge.f32 	%p3, %f7, 0f7E800000;
	mul.f32 	%f8, %f2, 0f3E800000;
	selp.f32 	%f5, %f8, %f2, %p3;
	// begin inline asm
	{ div.approx.f32 %f3, %f1, %f5; }
	// end inline asm
	mul.f32 	%f9, %f3, 0f3E800000;
	selp.f32 	%f6, %f9, %f3, %p3;
	// begin inline asm
	{  cvt.rn.bf16.f32 %rs3, %f6;}

	// end inline asm
	cvta.to.global.u64 	%rd19, %rd8;
	add.s64 	%rd20, %rd19, %rd13;
	st.global.u16 	[%rd20], %rs3;
$L__BB21_5:
	ret;

}
	// .globl	broadcast_div_lhs_row_bf16
.visible .entry broadcast_div_lhs_row_bf16(
	.param .u64 broadcast_div_lhs_row_bf16_param_0,
	.param .u64 broadcast_div_lhs_row_bf16_param_1,
	.param .u64 .ptr .align 1 broadcast_div_lhs_row_bf16_param_2,
	.param .u64 .ptr .align 1 broadcast_div_lhs_row_bf16_param_3,
	.param .u64 .ptr .align 1 broadcast_div_lhs_row_bf16_param_4
)
{
	.reg .pred 	%p<4>;
	.reg .b16 	%rs<4>;
	.reg .b32 	%r<8>;
	.reg .b32 	%f<10>;
	.reg .b64 	%rd<22>;

	ld.param.u64 	%rd9, [broadcast_div_lhs_row_bf16_param_0];
	ld.param.u64 	%rd5, [broadcast_div_lhs_row_bf16_param_1];
	ld.param.u64 	%rd6, [broadcast_div_lhs_row_bf16_param_2];
	ld.param.u64 	%rd7, [broadcast_div_lhs_row_bf16_param_3];
	ld.param.u64 	%rd8, [broadcast_div_lhs_row_bf16_param_4];
	mov.u32 	%r1, %ctaid.x;
	mov.u32 	%r2, %ntid.x;
	mov.u32 	%r3, %tid.x;
	mad.lo.s32 	%r4, %r1, %r2, %r3;
	cvt.s64.s32 	%rd1, %r4;
	setp.le.u64 	%p1, %rd9, %rd1;
	@%p1 bra 	$L__BB22_5;
	or.b64  	%rd10, %rd1, %rd5;
	and.b64  	%rd11, %rd10, -4294967296;
	setp.ne.s64 	%p2, %rd11, 0;
	@%p2 bra 	$L__BB22_3;
	cvt.u32.u64 	%r5, %rd5;
	cvt.u32.u64 	%r6, %rd1;
	rem.u32 	%r7, %r6, %r5;
	cvt.u64.u32 	%rd21, %r7;
	bra.uni 	$L__BB22_4;
$L__BB22_3:
	rem.u64 	%rd21, %rd1, %rd5;
$L__BB22_4:
	cvta.to.global.u64 	%rd12, %rd6;
	shl.b64 	%rd13, %rd21, 1;
	and.b64  	%rd14, %rd13, 8589934590;
	add.s64 	%rd15, %rd12, %rd14;
	ld.global.u16 	%rs1, [%rd15];
	cvta.to.global.u64 	%rd16, %rd7;
	shl.b64 	%rd17, %rd1, 1;
	add.s64 	%rd18, %rd16, %rd17;
	ld.global.u16 	%rs2, [%rd18];
	// begin inline asm
	{ cvt.f32.bf16 %f1, %rs1;}

	// end inline asm
	// begin inline asm
	{ cvt.f32.bf16 %f2, %rs2;}

	// end inline asm
	abs.f32 	%f7, %f2;
	setp.ge.f32 	%p3, %f7, 0f7E800000;
	mul.f32 	%f8, %f2, 0f3E800000;
	selp.f32 	%f5, %f8, %f2, %p3;
	// begin inline asm
	{ div.approx.f32 %f3, %f1, %f5; }
	// end inline asm
	mul.f32 	%f9, %f3, 0f3E800000;
	selp.f32 	%f6, %f9, %f3, %p3;
	// begin inline asm
	{  cvt.rn.bf16.f32 %rs3, %f6;}

	// end inline asm
	cvta.to.global.u64 	%rd19, %rd8;
	add.s64 	%rd20, %rd19, %rd17;
	st.global.u16 	[%rd20], %rs3;
$L__BB22_5:
	ret;

}
	// .globl	broadcast_div_lhs_col_bf16
.visible .entry broadcast_div_lhs_col_bf16(
	.param .u64 broadcast_div_lhs_col_bf16_param_0,
	.param .u64 broadcast_div_lhs_col_bf16_param_1,
	.param .u64 .ptr .align 1 broadcast_div_lhs_col_bf16_param_2,
	.param .u64 .ptr .align 1 broadcast_div_lhs_col_bf16_param_3,
	.param .u64 .ptr .align 1 broadcast_div_lhs_col_bf16_param_4
)
{
	.reg .pred 	%p<4>;
	.reg .b16 	%rs<4>;
	.reg .b32 	%r<8>;
	.reg .b32 	%f<10>;
	.reg .b64 	%rd<22>;

	ld.param.u64 	%rd9, [broadcast_div_lhs_col_bf16_param_0];
	ld.param.u64 	%rd5, [broadcast_div_lhs_col_bf16_param_1];
	ld.param.u64 	%rd6, [broadcast_div_lhs_col_bf16_param_2];
	ld.param.u64 	%rd7, [broadcast_div_lhs_col_bf16_param_3];
	ld.param.u64 	%rd8, [broadcast_div_lhs_col_bf16_param_4];
	mov.u32 	%r1, %ctaid.x;
	mov.u32 	%r2, %ntid.x;
	mov.u32 	%r3, %tid.x;
	mad.lo.s32 	%r4, %r1, %r2, %r3;
	cvt.s64.s32 	%rd1, %r4;
	setp.le.u64 	%p1, %rd9, %rd1;
	@%p1 bra 	$L__BB23_5;
	or.b64  	%rd10, %rd1, %rd5;
	and.b64  	%rd11, %rd10, -4294967296;
	setp.ne.s64 	%p2, %rd11, 0;
	@%p2 bra 	$L__BB23_3;
	cvt.u32.u64 	%r5, %rd5;
	cvt.u32.u64 	%r6, %rd1;
	div.u32 	%r7, %r6, %r5;
	cvt.u64.u32 	%rd21, %r7;
	bra.uni 	$L__BB23_4;
$L__BB23_3:
	div.u64 	%rd21, %rd1, %rd5;
$L__BB23_4:
	cvta.to.global.u64 	%rd12, %rd6;
	shl.b64 	%rd13, %rd21, 1;
	and.b64  	%rd14, %rd13, 8589934590;
	add.s64 	%rd15, %rd12, %rd14;
	ld.global.u16 	%rs1, [%rd15];
	cvta.to.global.u64 	%rd16, %rd7;
	shl.b64 	%rd17, %rd1, 1;
	add.s64 	%rd18, %rd16, %rd17;
	ld.global.u16 	%rs2, [%rd18];
	// begin inline asm
	{ cvt.f32.bf16 %f1, %rs1;}

	// end inline asm
	// begin inline asm
	{ cvt.f32.bf16 %f2, %rs2;}

	// end inline asm
	abs.f32 	%f7, %f2;
	setp.ge.f32 	%p3, %f7, 0f7E800000;
	mul.f32 	%f8, %f2, 0f3E800000;
	selp.f32 	%f5, %f8, %f2, %p3;
	// begin inline asm
	{ div.approx.f32 %f3, %f1, %f5; }
	// end inline asm
	mul.f32 	%f9, %f3, 0f3E800000;
	selp.f32 	%f6, %f9, %f3, %p3;
	// begin inline asm
	{  cvt.rn.bf16.f32 %rs3, %f6;}

	// end inline asm
	cvta.to.global.u64 	%rd19, %rd8;
	add.s64 	%rd20, %rd19, %rd17;
	st.global.u16 	[%rd20], %rs3;
$L__BB23_5:
	ret;

}
	// .globl	broadcast_max_strided_bf16
.visible .entry broadcast_max_strided_bf16(
	.param .u64 broadcast_max_strided_bf16_param_0,
	.param .u32 broadcast_max_strided_bf16_param_1,
	.param .u64 .ptr .align 1 broadcast_max_strided_bf16_param_2,
	.param .u64 .ptr .align 1 broadcast_max_strided_bf16_param_3,
	.param .u64 .ptr .align 1 broadcast_max_strided_bf16_param_4,
	.param .u64 .ptr .align 1 broadcast_max_strided_bf16_param_5
)
{
	.reg .pred 	%p<51>;
	.reg .b16 	%rs<5>;
	.reg .b32 	%r<387>;
	.reg .b64 	%rd<481>;

	ld.param.u64 	%rd258, [broadcast_max_strided_bf16_param_0];
	ld.param.u32 	%r93, [broadcast_max_strided_bf16_param_1];
	ld.param.u64 	%rd259, [broadcast_max_strided_bf16_param_2];
	ld.param.u64 	%rd255, [broadcast_max_strided_bf16_param_3];
	ld.param.u64 	%rd256, [broadcast_max_strided_bf16_param_4];
	ld.param.u64 	%rd257, [broadcast_max_strided_bf16_param_5];
	cvta.to.global.u64 	%rd1, %rd259;
	mov.u32 	%r94, %ctaid.x;
	mov.u32 	%r95, %ntid.x;
	mov.u32 	%r96, %tid.x;
	mad.lo.s32 	%r376, %r94, %r95, %r96;
	cvt.s64.s32 	%rd2, %r376;
	setp.le.u64 	%p1, %rd258, %rd2;
	@%p1 bra 	$L__BB24_118;
	shl.b32 	%r2, %r93, 1;
	setp.eq.s32 	%p2, %r93, 0;
	mov.b64 	%rd434, 0;
	@%p2 bra 	$L__BB24_36;
	add.s32 	%r99, %r93, -1;
	and.b32  	%r3, %r93, 7;
	setp.lt.u32 	%p3, %r99, 7;
	mov.b32 	%r354, 0;
	mov.u32 	%r368, %r376;
	mov.u32 	%r365, %r354;
	@%p3 bra 	$L__BB24_6;
	and.b32  	%r354, %r93, -8;
	add.s32 	%r367, %r93, -4;
	neg.s32 	%r366, %r354;
	mov.b32 	%r365, 0;
	mul.wide.u32 	%rd72, %r93, 8;
	mov.u32 	%r368, %r376;
$L__BB24_4:
	.pragma "nounroll";
	add.s32 	%r101, %r367, 3;
	cvt.u64.u32 	%rd63, %r368;
	mul.wide.u32 	%rd261, %r101, 8;
	add.s64 	%rd64, %rd1, %rd261;
	ld.global.u64 	%rd65, [%rd64];
	and.b64  	%rd262, %rd65, -4294967296;
	setp.ne.s64 	%p4, %rd262, 0;
	@%p4 bra 	$L__BB24_41;
	cvt.u32.u64 	%r102, %rd65;
	cvt.u32.u64 	%r103, %rd63;
	div.u32 	%r104, %r103, %r102;
	mul.lo.s32 	%r105, %r104, %r102;
	sub.s32 	%r106, %r103, %r105;
	cvt.u64.u32 	%rd435, %r104;
	cvt.u64.u32 	%rd436, %r106;
	bra.uni 	$L__BB24_42;
$L__BB24_6:
	setp.eq.s32 	%p13, %r3, 0;
	@%p13 bra 	$L__BB24_35;
	and.b32  	%r11, %r93, 3;
	setp.lt.u32 	%p14, %r3, 4;
	@%p14 bra 	$L__BB24_21;
	not.b32 	%r165, %r354;
	add.s32 	%r166, %r93, %r165;
	cvt.u64.u32 	%rd3, %r368;
	mul.wide.u32 	%rd301, %r166, 8;
	add.s64 	%rd4, %rd1, %rd301;
	ld.global.u64 	%rd5, [%rd4];
	and.b64  	%rd302, %rd5, -4294967296;
	setp.ne.s64 	%p15, %rd302, 0;
	@%p15 bra 	$L__BB24_10;
	cvt.u32.u64 	%r167, %rd5;
	cvt.u32.u64 	%r168, %rd3;
	div.u32 	%r169, %r168, %r167;
	mul.lo.s32 	%r170, %r169, %r167;
	sub.s32 	%r171, %r168, %r170;
	cvt.u64.u32 	%rd421, %r169;
	cvt.u64.u32 	%rd422, %r171;
	bra.uni 	$L__BB24_11;
$L__BB24_10:
	div.u64 	%rd421, %rd3, %rd5;
	mul.lo.s64 	%rd303, %rd421, %rd5;
	sub.s64 	%rd422, %rd3, %rd303;
$L__BB24_11:
	mul.wide.u32 	%rd12, %r93, 8;
	add.s64 	%rd304, %rd4, %rd12;
	ld.global.u64 	%rd305, [%rd304];
	cvt.u32.u64 	%r172, %rd305;
	cvt.u32.u64 	%r173, %rd422;
	mad.lo.s32 	%r12, %r172, %r173, %r365;
	sub.s32 	%r13, %r93, %r354;
	add.s32 	%r174, %r13, -2;
	mul.wide.u32 	%rd306, %r174, 8;
	add.s64 	%rd13, %rd1, %rd306;
	ld.global.u64 	%rd14, [%rd13];
	and.b64  	%rd307, %rd14, -4294967296;
	setp.ne.s64 	%p16, %rd307, 0;
	@%p16 bra 	$L__BB24_13;
	cvt.u32.u64 	%r175, %rd14;
	cvt.u32.u64 	%r176, %rd421;
	div.u32 	%r177, %r176, %r175;
	mul.lo.s32 	%r178, %r177, %r175;
	sub.s32 	%r179, %r176, %r178;
	cvt.u64.u32 	%rd423, %r177;
	cvt.u64.u32 	%rd424, %r179;
	bra.uni 	$L__BB24_14;
$L__BB24_13:
	div.u64 	%rd423, %rd421, %rd14;
	mul.lo.s64 	%rd308, %rd423, %rd14;
	sub.s64 	%rd424, %rd421, %rd308;
$L__BB24_14:
	add.s64 	%rd309, %rd13, %rd12;
	ld.global.u64 	%rd310, [%rd309];
	cvt.u32.u64 	%r180, %rd310;
	cvt.u32.u64 	%r181, %rd424;
	mad.lo.s32 	%r14, %r180, %r181, %r12;
	add.s32 	%r182, %r13, -3;
	mul.wide.u32 	%rd311, %r182, 8;
	add.s64 	%rd21, %rd1, %rd311;
	ld.global.u64 	%rd22, [%rd21];
	and.b64  	%rd312, %rd22, -4294967296;
	setp.ne.s64 	%p17, %rd312, 0;
	@%p17 bra 	$L__BB24_16;
	cvt.u32.u64 	%r183, %rd22;
	cvt.u32.u64 	%r184, %rd423;
	div.u32 	%r185, %r184, %r183;
	mul.lo.s32 	%r186, %r185, %r183;
	sub.s32 	%r187, %r184, %r186;
	cvt.u64.u32 	%rd425, %r185;
	cvt.u64.u32 	%rd426, %r187;
	bra.uni 	$L__BB24_17;
$L__BB24_16:
	div.u64 	%rd425, %rd423, %rd22;
	mul.lo.s64 	%rd313, %rd425, %rd22;
	sub.s64 	%rd426, %rd423, %rd313;
$L__BB24_17:
	add.s64 	%rd314, %rd21, %rd12;
	ld.global.u64 	%rd315, [%rd314];
	cvt.u32.u64 	%r188, %rd315;
	cvt.u32.u64 	%r189, %rd426;
	mad.lo.s32 	%r15, %r188, %r189, %r14;
	add.s32 	%r190, %r13, -4;
	mul.wide.u32 	%rd316, %r190, 8;
	add.s64 	%rd29, %rd1, %rd316;
	ld.global.u64 	%rd30, [%rd29];
	and.b64  	%rd317, %rd30, -4294967296;
	setp.ne.s64 	%p18, %rd317, 0;
	@%p18 bra 	$L__BB24_19;
	cvt.u32.u64 	%r191, %rd30;
	cvt.u32.u64 	%r192, %rd425;
	div.u32 	%r193, %r192, %r191;
	mul.lo.s32 	%r194, %r193, %r191;
	sub.s32 	%r195, %r192, %r194;
	cvt.u64.u32 	%rd427, %r193;
	cvt.u64.u32 	%rd428, %r195;
	bra.uni 	$L__BB24_20;
$L__BB24_19:
	div.u64 	%rd427, %rd425, %rd30;
	mul.lo.s64 	%rd318, %rd427, %rd30;
	sub.s64 	%rd428, %rd425, %rd318;
$L__BB24_20:
	add.s64 	%rd319, %rd29, %rd12;
	ld.global.u64 	%rd320, [%rd319];
	cvt.u32.u64 	%r196, %rd320;
	cvt.u32.u64 	%r197, %rd428;
	mad.lo.s32 	%r365, %r196, %r197, %r15;
	cvt.u32.u64 	%r368, %rd427;
	add.s32 	%r354, %r354, 4;
$L__BB24_21:
	setp.eq.s32 	%p19, %r11, 0;
	@%p19 bra 	$L__BB24_35;
	setp.eq.s32 	%p20, %r11, 1;
	@%p20 bra 	$L__BB24_30;
	not.b32 	%r199, %r354;
	add.s32 	%r200, %r93, %r199;
	cvt.u64.u32 	%rd37, %r368;
	mul.wide.u32 	%rd321, %r200, 8;
	add.s64 	%rd38, %rd1, %rd321;
	ld.global.u64 	%rd39, [%rd38];
	and.b64  	%rd322, %rd39, -4294967296;
	setp.ne.s64 	%p21, %rd322, 0;
	@%p21 bra 	$L__BB24_25;
	cvt.u32.u64 	%r201, %rd39;
	cvt.u32.u64 	%r202, %rd37;
	div.u32 	%r203, %r202, %r201;
	mul.lo.s32 	%r204, %r203, %r201;
	sub.s32 	%r205, %r202, %r204;
	cvt.u64.u32 	%rd429, %r203;
	cvt.u64.u32 	%rd430, %r205;
	bra.uni 	$L__BB24_26;
$L__BB24_25:
	div.u64 	%rd429, %rd37, %rd39;
	mul.lo.s64 	%rd323, %rd429, %rd39;
	sub.s64 	%rd430, %rd37, %rd323;
$L__BB24_26:
	mul.wide.u32 	%rd46, %r93, 8;
	add.s64 	%rd324, %rd38, %rd46;
	ld.global.u64 	%rd325, [%rd324];
	cvt.u32.u64 	%r206, %rd325;
	cvt.u32.u64 	%r207, %rd430;
	mad.lo.s32 	%r23, %r206, %r207, %r365;
	sub.s32 	%r208, %r93, %r354;
	add.s32 	%r209, %r208, -2;
	mul.wide.u32 	%rd326, %r209, 8;
	add.s64 	%rd47, %rd1, %rd326;
	ld.global.u64 	%rd48, [%rd47];
	and.b64  	%rd327, %rd48, -4294967296;
	setp.ne.s64 	%p22, %rd327, 0;
	@%p22 bra 	$L__BB24_28;
	cvt.u32.u64 	%r210, %rd48;
	cvt.u32.u64 	%r211, %rd429;
	div.u32 	%r212, %r211, %r210;
	mul.lo.s32 	%r213, %r212, %r210;
	sub.s32 	%r214, %r211, %r213;
	cvt.u64.u32 	%rd431, %r212;
	cvt.u64.u32 	%rd432, %r214;
	bra.uni 	$L__BB24_29;
$L__BB24_28:
	div.u64 	%rd431, %rd429, %rd48;
	mul.lo.s64 	%rd328, %rd431, %rd48;
	sub.s64 	%rd432, %rd429, %rd328;
$L__BB24_29:
	add.s64 	%rd329, %rd47, %rd46;
	ld.global.u64 	%rd330, [%rd329];
	cvt.u32.u64 	%r215, %rd330;
	cvt.u32.u64 	%r216, %rd432;
	mad.lo.s32 	%r365, %r215, %r216, %r23;
	cvt.u32.u64 	%r368, %rd431;
	add.s32 	%r354, %r354, 2;
$L__BB24_30:
	and.b32  	%r217, %r93, 1;
	setp.eq.b32 	%p23, %r217, 1;
	not.pred 	%p24, %p23;
	@%p24 bra 	$L__BB24_35;
	not.b32 	%r218, %r354;
	add.s32 	%r219, %r93, %r218;
	cvt.u64.u32 	%rd55, %r368;
	mul.wide.u32 	%rd331, %r219, 8;
	add.s64 	%rd56, %rd1, %rd331;
	ld.global.u64 	%rd57, [%rd56];
	and.b64  	%rd332, %rd57, -4294967296;
	setp.ne.s64 	%p25, %rd332, 0;
	@%p25 bra 	$L__BB24_33;
	cvt.u32.u64 	%r220, %rd57;
	cvt.u32.u64 	%r221, %rd55;
	rem.u32 	%r222, %r221, %r220;
	cvt.u64.u32 	%rd433, %r222;
	bra.uni 	$L__BB24_34;
$L__BB24_33:
	rem.u64 	%rd433, %rd55, %rd57;
$L__BB24_34:
	mul.wide.u32 	%rd333, %r93, 8;
	add.s64 	%rd334, %rd56, %rd333;
	ld.global.u64 	%rd335, [%rd334];
	cvt.u32.u64 	%r223, %rd335;
	cvt.u32.u64 	%r224, %rd433;
	mad.lo.s32 	%r365, %r223, %r224, %r365;
$L__BB24_35:
	cvt.u64.u32 	%rd434, %r365;
$L__BB24_36:
	setp.eq.s32 	%p26, %r93, 0;
	mov.b64 	%rd480, 0;
	@%p26 bra 	$L__BB24_117;
	add.s32 	%r227, %r93, -1;
	and.b32  	%r33, %r93, 7;
	setp.lt.u32 	%p27, %r227, 7;
	mov.b32 	%r375, 0;
	mov.u32 	%r386, %r375;
	@%p27 bra 	$L__BB24_87;
	and.b32  	%r375, %r93, -8;
	add.s32 	%r371, %r93, -4;
	neg.s32 	%r370, %r375;
	mov.b32 	%r386, 0;
	mul.wide.u32 	%rd138, %r2, 8;
$L__BB24_39:
	.pragma "nounroll";
	add.s32 	%r229, %r371, 3;
	cvt.u64.u32 	%rd129, %r376;
	mul.wide.u32 	%rd337, %r229, 8;
	add.s64 	%rd130, %rd1, %rd337;
	ld.global.u64 	%rd131, [%rd130];
	and.b64  	%rd338, %rd131, -4294967296;
	setp.ne.s64 	%p28, %rd338, 0;
	@%p28 bra 	$L__BB24_64;
	cvt.u32.u64 	%r230, %rd131;
	cvt.u32.u64 	%r231, %rd129;
	div.u32 	%r232, %r231, %r230;
	mul.lo.s32 	%r233, %r232, %r230;
	sub.s32 	%r234, %r231, %r233;
	cvt.u64.u32 	%rd451, %r232;
	cvt.u64.u32 	%rd452, %r234;
	bra.uni 	$L__BB24_65;
$L__BB24_41:
	div.u64 	%rd435, %rd63, %rd65;
	mul.lo.s64 	%rd263, %rd435, %rd65;
	sub.s64 	%rd436, %rd63, %rd263;
$L__BB24_42:
	add.s64 	%rd264, %rd64, %rd72;
	ld.global.u64 	%rd265, [%rd264];
	cvt.u32.u64 	%r107, %rd265;
	cvt.u32.u64 	%r108, %rd436;
	mad.lo.s32 	%r41, %r107, %r108, %r365;
	add.s32 	%r109, %r367, 2;
	mul.wide.u32 	%rd266, %r109, 8;
	add.s64 	%rd73, %rd1, %rd266;
	ld.global.u64 	%rd74, [%rd73];
	and.b64  	%rd267, %rd74, -4294967296;
	setp.ne.s64 	%p5, %rd267, 0;
	@%p5 bra 	$L__BB24_44;
	cvt.u32.u64 	%r110, %rd74;
	cvt.u32.u64 	%r111, %rd435;
	div.u32 	%r112, %r111, %r110;
	mul.lo.s32 	%r113, %r112, %r110;
	sub.s32 	%r114, %r111, %r113;
	cvt.u64.u32 	%rd437, %r112;
	cvt.u64.u32 	%rd438, %r114;
	bra.uni 	$L__BB24_45;
$L__BB24_44:
	div.u64 	%rd437, %rd435, %rd74;
	mul.lo.s64 	%rd268, %rd437, %rd74;
	sub.s64 	%rd438, %rd435, %rd268;
$L__BB24_45:
	add.s64 	%rd269, %rd73, %rd72;
	ld.global.u64 	%rd270, [%rd269];
	cvt.u32.u64 	%r115, %rd270;
	cvt.u32.u64 	%r116, %rd438;
	mad.lo.s32 	%r42, %r115, %r116, %r41;
	add.s32 	%r117, %r367, 1;
	mul.wide.u32 	%rd271, %r117, 8;
	add.s64 	%rd81, %rd1, %rd271;
	ld.global.u64 	%rd82, [%rd81];
	and.b64  	%rd272, %rd82, -4294967296;
	setp.ne.s64 	%p6, %rd272, 0;
	@%p6 bra 	$L__BB24_47;
	cvt.u32.u64 	%r118, %rd82;
	cvt.u32.u64 	%r119, %rd437;
	div.u32 	%r120, %r119, %r118;
	mul.lo.s32 	%r121, %r120, %r118;
	sub.s32 	%r122, %r119, %r121;
	cvt.u64.u32 	%rd439, %r120;
	cvt.u64.u32 	%rd440, %r122;
	bra.uni 	$L__BB24_48;
$L__BB24_47:
	div.u64 	%rd439, %rd437, %rd82;
	mul.lo.s64 	%rd273, %rd439, %rd82;
	sub.s64 	%rd440, %rd437, %rd273;
$L__BB24_48:
	add.s64 	%rd274, %rd81, %rd72;
	ld.global.u64 	%rd275, [%rd274];
	cvt.u32.u64 	%r123, %rd275;
	cvt.u32.u64 	%r124, %rd440;
	mad.lo.s32 	%r43, %r123, %r124, %r42;
	mul.wide.u32 	%rd276, %r367, 8;
	add.s64 	%rd89, %rd1, %rd276;
	ld.global.u64 	%rd90, [%rd89];
	and.b64  	%rd277, %rd90, -4294967296;
	setp.ne.s64 	%p7, %rd277, 0;
	@%p7 bra 	$L__BB24_50;
	cvt.u32.u64 	%r125, %rd90;
	cvt.u32.u64 	%r126, %rd439;
	div.u32 	%r127, %r126, %r125;
	mul.lo.s32 	%r128, %r127, %r125;
	sub.s32 	%r129, %r126, %r128;
	cvt.u64.u32 	%rd441, %r127;
	cvt.u64.u32 	%rd442, %r129;
	bra.uni 	$L__BB24_51;
$L__BB24_50:
	div.u64 	%rd441, %rd439, %rd90;
	mul.lo.s64 	%rd278, %rd441, %rd90;
	sub.s64 	%rd442, %rd439, %rd278;
$L__BB24_51:
	add.s64 	%rd279, %rd89, %rd72;
	ld.global.u64 	%rd280, [%rd279];
	cvt.u32.u64 	%r130, %rd280;
	cvt.u32.u64 	%r131, %rd442;
	mad.lo.s32 	%r44, %r130, %r131, %r43;
	add.s32 	%r132, %r367, -1;
	mul.wide.u32 	%rd281, %r132, 8;
	add.s64 	%rd97, %rd1, %rd281;
	ld.global.u64 	%rd98, [%rd97];
	and.b64  	%rd282, %rd98, -4294967296;
	setp.ne.s64 	%p8, %rd282, 0;
	@%p8 bra 	$L__BB24_53;
	cvt.u32.u64 	%r133, %rd98;
	cvt.u32.u64 	%r134, %rd441;
	div.u32 	%r135, %r134, %r133;
	mul.lo.s32 	%r136, %r135, %r133;
	sub.s32 	%r137, %r134, %r136;
	cvt.u64.u32 	%rd443, %r135;
	cvt.u64.u32 	%rd444, %r137;
	bra.uni 	$L__BB24_54;
$L__BB24_53:
	div.u64 	%rd443, %rd441, %rd98;
	mul.lo.s64 	%rd283, %rd443, %rd98;
	sub.s64 	%rd444, %rd441, %rd283;
$L__BB24_54:
	add.s64 	%rd284, %rd97, %rd72;
	ld.global.u64 	%rd285, [%rd284];
	cvt.u32.u64 	%r138, %rd285;
	cvt.u32.u64 	%r139, %rd444;
	mad.lo.s32 	%r45, %r138, %r139, %r44;
	add.s32 	%r140, %r367, -2;
	mul.wide.u32 	%rd286, %r140, 8;
	add.s64 	%rd105, %rd1, %rd286;
	ld.global.u64 	%rd106, [%rd105];
	and.b64  	%rd287, %rd106, -4294967296;
	setp.ne.s64 	%p9, %rd287, 0;
	@%p9 bra 	$L__BB24_56;
	cvt.u32.u64 	%r141, %rd106;
	cvt.u32.u64 	%r142, %rd443;
	div.u32 	%r143, %r142, %r141;
	mul.lo.s32 	%r144, %r143, %r141;
	sub.s32 	%r145, %r142, %r144;
	cvt.u64.u32 	%rd445, %r143;
	cvt.u64.u32 	%rd446, %r145;
	bra.uni 	$L__BB24_57;
$L__BB24_56:
	div.u64 	%rd445, %rd443, %rd106;
	mul.lo.s64 	%rd288, %rd445, %rd106;
	sub.s64 	%rd446, %rd443, %rd288;
$L__BB24_57:
	add.s64 	%rd289, %rd105, %rd72;
	ld.global.u64 	%rd290, [%rd289];
	cvt.u32.u64 	%r146, %rd290;
	cvt.u32.u64 	%r147, %rd446;
	mad.lo.s32 	%r46, %r146, %r147, %r45;
	add.s32 	%r148, %r367, -3;
	mul.wide.u32 	%rd291, %r148, 8;
	add.s64 	%rd113, %rd1, %rd291;
	ld.global.u64 	%rd114, [%rd113];
	and.b64  	%rd292, %rd114, -4294967296;
	setp.ne.s64 	%p10, %rd292, 0;
	@%p10 bra 	$L__BB24_59;
	cvt.u32.u64 	%r149, %rd114;
	cvt.u32.u64 	%r150, %rd445;
	div.u32 	%r151, %r150, %r149;
	mul.lo.s32 	%r152, %r151, %r149;
	sub.s32 	%r153, %r150, %r152;
	cvt.u64.u32 	%rd447, %r151;
	cvt.u64.u32 	%rd448, %r153;
	bra.uni 	$L__BB24_60;
$L__BB24_59:
	div.u64 	%rd447, %rd445, %rd114;
	mul.lo.s64 	%rd293, %rd447, %rd114;
	sub.s64 	%rd448, %rd445, %rd293;
$L__BB24_60:
	add.s64 	%rd294, %rd113, %rd72;
	ld.global.u64 	%rd295, [%rd294];
	cvt.u32.u64 	%r154, %rd295;
	cvt.u32.u64 	%r155, %rd448;
	mad.lo.s32 	%r47, %r154, %r155, %r46;
	add.s32 	%r156, %r367, -4;
	mul.wide.u32 	%rd296, %r156, 8;
	add.s64 	%rd121, %rd1, %rd296;
	ld.global.u64 	%rd122, [%rd121];
	and.b64  	%rd297, %rd122, -4294967296;
	setp.ne.s64 	%p11, %rd297, 0;
	@%p11 bra 	$L__BB24_62;
	cvt.u32.u64 	%r157, %rd122;
	cvt.u32.u64 	%r158, %rd447;
	div.u32 	%r159, %r158, %r157;
	mul.lo.s32 	%r160, %r159, %r157;
	sub.s32 	%r161, %r158, %r160;
	cvt.u64.u32 	%rd449, %r159;
	cvt.u64.u32 	%rd450, %r161;
	bra.uni 	$L__BB24_63;
$L__BB24_62:
	div.u64 	%rd449, %rd447, %rd122;
	mul.lo.s64 	%rd298, %rd449, %rd122;
	sub.s64 	%rd450, %rd447, %rd298;
$L__BB24_63:
	add.s64 	%rd299, %rd121, %rd72;
	ld.global.u64 	%rd300, [%rd299];
	cvt.u32.u64 	%r162, %rd300;
	cvt.u32.u64 	%r163, %rd450;
	mad.lo.s32 	%r365, %r162, %r163, %r47;
	cvt.u32.u64 	%r368, %rd449;
	add.s32 	%r367, %r367, -8;
	add.s32 	%r366, %r366, 8;
	setp.eq.s32 	%p12, %r366, 0;
	@%p12 bra 	$L__BB24_6;
	bra.uni 	$L__BB24_4;
$L__BB24_64:
	div.u64 	%rd451, %rd129, %rd131;
	mul.lo.s64 	%rd339, %rd451, %rd131;
	sub.s64 	%rd452, %rd129, %rd339;
$L__BB24_65:
	add.s64 	%rd340, %rd130, %rd138;
	ld.global.u64 	%rd341, [%rd340];
	cvt.u32.u64 	%r235, %rd341;
	cvt.u32.u64 	%r236, %rd452;
	mad.lo.s32 	%r56, %r235, %r236, %r386;
	add.s32 	%r237, %r371, 2;
	mul.wide.u32 	%rd342, %r237, 8;
	add.s64 	%rd139, %rd1, %rd342;
	ld.global.u64 	%rd140, [%rd139];
	and.b64  	%rd343, %rd140, -4294967296;
	setp.ne.s64 	%p29, %rd343, 0;
	@%p29 bra 	$L__BB24_67;
	cvt.u32.u64 	%r238, %rd140;
	cvt.u32.u64 	%r239, %rd451;
	div.u32 	%r240, %r239, %r238;
	mul.lo.s32 	%r241, %r240, %r238;
	sub.s32 	%r242, %r239, %r241;
	cvt.u64.u32 	%rd453, %r240;
	cvt.u64.u32 	%rd454, %r242;
	bra.uni 	$L__BB24_68;
$L__BB24_67:
	div.u64 	%rd453, %rd451, %rd140;
	mul.lo.s64 	%rd344, %rd453, %rd140;
	sub.s64 	%rd454, %rd451, %rd344;
$L__BB24_68:
	add.s64 	%rd345, %rd139, %rd138;
	ld.global.u64 	%rd346, [%rd345];
	cvt.u32.u64 	%r243, %rd346;
	cvt.u32.u64 	%r244, %rd454;
	mad.lo.s32 	%r57, %r243, %r244, %r56;
	add.s32 	%r245, %r371, 1;
	mul.wide.u32 	%rd347, %r245, 8;
	add.s64 	%rd147, %rd1, %rd347;
	ld.global.u64 	%rd148, [%rd147];
	and.b64  	%rd348, %rd148, -4294967296;
	setp.ne.s64 	%p30, %rd348, 0;
	@%p30 bra 	$L__BB24_70;
	cvt.u32.u64 	%r246, %rd148;
	cvt.u32.u64 	%r247, %rd453;
	div.u32 	%r248, %r247, %r246;
	mul.lo.s32 	%r249, %r248, %r246;
	sub.s32 	%r250, %r247, %r249;
	cvt.u64.u32 	%rd455, %r248;
	cvt.u64.u32 	%rd456, %r250;
	bra.uni 	$L__BB24_71;
$L__BB24_70:
	div.u64 	%rd455, %rd453, %rd148;
	mul.lo.s64 	%rd349, %rd455, %rd148;
	sub.s64 	%rd456, %rd453, %rd349;
$L__BB24_71:
	add.s64 	%rd350, %rd147, %rd138;
	ld.global.u64 	%rd351, [%rd350];
	cvt.u32.u64 	%r251, %rd351;
	cvt.u32.u64 	%r252, %rd456;
	mad.lo.s32 	%r58, %r251, %r252, %r57;
	mul.wide.u32 	%rd352, %r371, 8;
	add.s64 	%rd155, %rd1, %rd352;
	ld.global.u64 	%rd156, [%rd155];
	and.b64  	%rd353, %rd156, -4294967296;
	setp.ne.s64 	%p31, %rd353, 0;
	@%p31 bra 	$L__BB24_73;
	cvt.u32.u64 	%r253, %rd156;
	cvt.u32.u64 	%r254, %rd455;
	div.u32 	%r255, %r254, %r253;
	mul.lo.s32 	%r256, %r255, %r253;
	sub.s32 	%r257, %r254, %r256;
	cvt.u64.u32 	%rd457, %r255;
	cvt.u64.u32 	%rd458, %r257;
	bra.uni 	$L__BB24_74;
$L__BB24_73:
	div.u64 	%rd457, %rd455, %rd156;
	mul.lo.s64 	%rd354, %rd457, %rd156;
	sub.s64 	%rd458, %rd455, %rd354;
$L__BB24_74:
	add.s64 	%rd355, %rd155, %rd138;
	ld.global.u64 	%rd356, [%rd355];
	cvt.u32.u64 	%r258, %rd356;
	cvt.u32.u64 	%r259, %rd458;
	mad.lo.s32 	%r59, %r258, %r259, %r58;
	add.s32 	%r260, %r371, -1;
	mul.wide.u32 	%rd357, %r260, 8;
	add.s64 	%rd163, %rd1, %rd357;
	ld.global.u64 	%rd164, [%rd163];
	and.b64  	%rd358, %rd164, -4294967296;
	setp.ne.s64 	%p32, %rd358, 0;
	@%p32 bra 	$L__BB24_76;
	cvt.u32.u64 	%r261, %rd164;
	cvt.u32.u64 	%r262, %rd457;
	div.u32 	%r263, %r262, %r261;
	mul.lo.s32 	%r264, %r263, %r261;
	sub.s32 	%r265, %r262, %r264;
	cvt.u64.u32 	%rd459, %r263;
	cvt.u64.u32 	%rd460, %r265;
	bra.uni 	$L__BB24_77;
$L__BB24_76:
	div.u64 	%rd459, %rd457, %rd164;
	mul.lo.s64 	%rd359, %rd459, %rd164;
	sub.s64 	%rd460, %rd457, %rd359;
$L__BB24_77:
	add.s64 	%rd360, %rd163, %rd138;
	ld.global.u64 	%rd361, [%rd360];
	cvt.u32.u64 	%r266, %rd361;
	cvt.u32.u64 	%r267, %rd460;
	mad.lo.s32 	%r60, %r266, %r267, %r59;
	add.s32 	%r268, %r371, -2;
	mul.wide.u32 	%rd362, %r268, 8;
	add.s64 	%rd171, %rd1, %rd362;
	ld.global.u64 	%rd172, [%rd171];
	and.b64  	%rd363, %rd172, -4294967296;
	setp.ne.s64 	%p33, %rd363, 0;
	@%p33 bra 	$L__BB24_79;
	cvt.u32.u64 	%r269, %rd172;
	cvt.u32.u64 	%r270, %rd459;
	div.u32 	%r271, %r270, %r269;
	mul.lo.s32 	%r272, %r271, %r269;
	sub.s32 	%r273, %r270, %r272;
	cvt.u64.u32 	%rd461, %r271;
	cvt.u64.u32 	%rd462, %r273;
	bra.uni 	$L__BB24_80;
$L__BB24_79:
	div.u64 	%rd461, %rd459, %rd172;
	mul.lo.s64 	%rd364, %rd461, %rd172;
	sub.s64 	%rd462, %rd459, %rd364;
$L__BB24_80:
	add.s64 	%rd365, %rd171, %rd138;
	ld.global.u64 	%rd366, [%rd365];
	cvt.u32.u64 	%r274, %rd366;
	cvt.u32.u64 	%r275, %rd462;
	mad.lo.s32 	%r61, %r274, %r275, %r60;
	add.s32 	%r276, %r371, -3;
	mul.wide.u32 	%rd367, %r276, 8;
	add.s64 	%rd179, %rd1, %rd367;
	ld.global.u64 	%rd180, [%rd179];
	and.b64  	%rd368, %rd180, -4294967296;
	setp.ne.s64 	%p34, %rd368, 0;
	@%p34 bra 	$L__BB24_82;
	cvt.u32.u64 	%r277, %rd180;
	cvt.u32.u64 	%r278, %rd461;
	div.u32 	%r279, %r278, %r277;
	mul.lo.s32 	%r280, %r279, %r277;
	sub.s32 	%r281, %r278, %r280;
	cvt.u64.u32 	%rd463, %r279;
	cvt.u64.u32 	%rd464, %r281;
	bra.uni 	$L__BB24_83;
$L__BB24_82:
	div.u64 	%rd463, %rd461, %rd180;
	mul.lo.s64 	%rd369, %rd463, %rd180;
	sub.s64 	%rd464, %rd461, %rd369;
$L__BB24_83:
	add.s64 	%rd370, %rd179, %rd138;
	ld.global.u64 	%rd371, [%rd370];
	cvt.u32.u64 	%r282, %rd371;
	cvt.u32.u64 	%r283, %rd464;
	mad.lo.s32 	%r62, %r282, %r283, %r61;
	add.s32 	%r284, %r371, -4;
	mul.wide.u32 	%rd372, %r284, 8;
	add.s64 	%rd187, %rd1, %rd372;
	ld.global.u64 	%rd188, [%rd187];
	and.b64  	%rd373, %rd188, -4294967296;
	setp.ne.s64 	%p35, %rd373, 0;
	@%p35 bra 	$L__BB24_85;
	cvt.u32.u64 	%r285, %rd188;
	cvt.u32.u64 	%r286, %rd463;
	div.u32 	%r287, %r286, %r285;
	mul.lo.s32 	%r288, %r287, %r285;
	sub.s32 	%r289, %r286, %r288;
	cvt.u64.u32 	%rd465, %r287;
	cvt.u64.u32 	%rd466, %r289;
	bra.uni 	$L__BB24_86;
$L__BB24_85:
	div.u64 	%rd465, %rd463, %rd188;
	mul.lo.s64 	%rd374, %rd465, %rd188;
	sub.s64 	%rd466, %rd463, %rd374;
$L__BB24_86:
	add.s64 	%rd375, %rd187, %rd138;
	ld.global.u64 	%rd376, [%rd375];
	cvt.u32.u64 	%r290, %rd376;
	cvt.u32.u64 	%r291, %rd466;
	mad.lo.s32 	%r386, %r290, %r291, %r62;
	cvt.u32.u64 	%r376, %rd465;
	add.s32 	%r371, %r371, -8;
	add.s32 	%r370, %r370, 8;
	setp.ne.s32 	%p36, %r370, 0;
	@%p36 bra 	$L__BB24_39;
$L__BB24_87:
	setp.eq.s32 	%p37, %r33, 0;
	@%p37 bra 	$L__BB24_116;
	and.b32  	%r71, %r93, 3;
	setp.lt.u32 	%p38, %r33, 4;
	@%p38 bra 	$L__BB24_102;
	not.b32 	%r293, %r375;
	add.s32 	%r294, %r93, %r293;
	cvt.u64.u32 	%rd195, %r376;
	mul.wide.u32 	%rd377, %r294, 8;
	add.s64 	%rd196, %rd1, %rd377;
	ld.global.u64 	%rd197, [%rd196];
	and.b64  	%rd378, %rd197, -4294967296;
	setp.ne.s64 	%p39, %rd378, 0;
	@%p39 bra 	$L__BB24_91;
	cvt.u32.u64 	%r295, %rd197;
	cvt.u32.u64 	%r296, %rd195;
	div.u32 	%r297, %r296, %r295;
	mul.lo.s32 	%r298, %r297, %r295;
	sub.s32 	%r299, %r296, %r298;
	cvt.u64.u32 	%rd467, %r297;
	cvt.u64.u32 	%rd468, %r299;
	bra.uni 	$L__BB24_92;
$L__BB24_91:
	div.u64 	%rd467, %rd195, %rd197;
	mul.lo.s64 	%rd379, %rd467, %rd197;
	sub.s64 	%rd468, %rd195, %rd379;
$L__BB24_92:
	mul.wide.u32 	%rd204, %r2, 8;
	add.s64 	%rd380, %rd196, %rd204;
	ld.global.u64 	%rd381, [%rd380];
	cvt.u32.u64 	%r300, %rd381;
	cvt.u32.u64 	%r301, %rd468;
	mad.lo.s32 	%r72, %r300, %r301, %r386;
	sub.s32 	%r73, %r93, %r375;
	add.s32 	%r302, %r73, -2;
	mul.wide.u32 	%rd382, %r302, 8;
	add.s64 	%rd205, %rd1, %rd382;
	ld.global.u64 	%rd206, [%rd205];
	and.b64  	%rd383, %rd206, -4294967296;
	setp.ne.s64 	%p40, %rd383, 0;
	@%p40 bra 	$L__BB24_94;
	cvt.u32.u64 	%r303, %rd206;
	cvt.u32.u64 	%r304, %rd467;
	div.u32 	%r305, %r304, %r303;
	mul.lo.s32 	%r306, %r305, %r303;
	sub.s32 	%r307, %r304, %r306;
	cvt.u64.u32 	%rd469, %r305;
	cvt.u64.u32 	%rd470, %r307;
	bra.uni 	$L__BB24_95;
$L__BB24_94:
	div.u64 	%rd469, %rd467, %rd206;
	mul.lo.s64 	%rd384, %rd469, %rd206;
	sub.s64 	%rd470, %rd467, %rd384;
$L__BB24_95:
	add.s64 	%rd385, %rd205, %rd204;
	ld.global.u64 	%rd386, [%rd385];
	cvt.u32.u64 	%r308, %rd386;
	cvt.u32.u64 	%r309, %rd470;
	mad.lo.s32 	%r74, %r308, %r309, %r72;
	add.s32 	%r310, %r73, -3;
	mul.wide.u32 	%rd387, %r310, 8;
	add.s64 	%rd213, %rd1, %rd387;
	ld.global.u64 	%rd214, [%rd213];
	and.b64  	%rd388, %rd214, -4294967296;
	setp.ne.s64 	%p41, %rd388, 0;
	@%p41 bra 	$L__BB24_97;
	cvt.u32.u64 	%r311, %rd214;
	cvt.u32.u64 	%r312, %rd469;
	div.u32 	%r313, %r312, %r311;
	mul.lo.s32 	%r314, %r313, %r311;
	sub.s32 	%r315, %r312, %r314;
	cvt.u64.u32 	%rd471, %r313;
	cvt.u64.u32 	%rd472, %r315;
	bra.uni 	$L__BB24_98;
$L__BB24_97:
	div.u64 	%rd471, %rd469, %rd214;
	mul.lo.s64 	%rd389, %rd471, %rd214;
	sub.s64 	%rd472, %rd469, %rd389;
$L__BB24_98:
	add.s64 	%rd390, %rd213, %rd204;
	ld.global.u64 	%rd391, [%rd390];
	cvt.u32.u64 	%r316, %rd391;
	cvt.u32.u64 	%r317, %rd472;
	mad.lo.s32 	%r75, %r316, %r317, %r74;
	add.s32 	%r318, %r73, -4;
	mul.wide.u32 	%rd392, %r318, 8;
	add.s64 	%rd221, %rd1, %rd392;
	ld.global.u64 	%rd222, [%rd221];
	and.b64  	%rd393, %rd222, -4294967296;
	setp.ne.s64 	%p42, %rd393, 0;
	@%p42 bra 	$L__BB24_100;
	cvt.u32.u64 	%r319, %rd222;
	cvt.u32.u64 	%r320, %rd471;
	div.u32 	%r321, %r320, %r319;
	mul.lo.s32 	%r322, %r321, %r319;
	sub.s32 	%r323, %r320, %r322;
	cvt.u64.u32 	%rd473, %r321;
	cvt.u64.u32 	%rd474, %r323;
	bra.uni 	$L__BB24_101;
$L__BB24_100:
	div.u64 	%rd473, %rd471, %rd222;
	mul.lo.s64 	%rd394, %rd473, %rd222;
	sub.s64 	%rd474, %rd471, %rd394;
$L__BB24_101:
	add.s64 	%rd395, %rd221, %rd204;
	ld.global.u64 	%rd396, [%rd395];
	cvt.u32.u64 	%r324, %rd396;
	cvt.u32.u64 	%r325, %rd474;
	mad.lo.s32 	%r386, %r324, %r325, %r75;
	cvt.u32.u64 	%r376, %rd473;
	add.s32 	%r375, %r375, 4;
$L__BB24_102:
	setp.eq.s32 	%p43, %r71, 0;
	@%p43 bra 	$L__BB24_116;
	setp.eq.s32 	%p44, %r71, 1;
	@%p44 bra 	$L__BB24_111;
	not.b32 	%r327, %r375;
	add.s32 	%r328, %r93, %r327;
	cvt.u64.u32 	%rd229, %r376;
	mul.wide.u32 	%rd397, %r328, 8;
	add.s64 	%rd230, %rd1, %rd397;
	ld.global.u64 	%rd231, [%rd230];
	and.b64  	%rd398, %rd231, -4294967296;
	setp.ne.s64 	%p45, %rd398, 0;
	@%p45 bra 	$L__BB24_106;
	cvt.u32.u64 	%r329, %rd231;
	cvt.u32.u64 	%r330, %rd229;
	div.u32 	%r331, %r330, %r329;
	mul.lo.s32 	%r332, %r331, %r329;
	sub.s32 	%r333, %r330, %r332;
	cvt.u64.u32 	%rd475, %r331;
	cvt.u64.u32 	%rd476, %r333;
	bra.uni 	$L__BB24_107;
$L__BB24_106:
	div.u64 	%rd475, %rd229, %rd231;
	mul.lo.s64 	%rd399, %rd475, %rd231;
	sub.s64 	%rd476, %rd229, %rd399;
$L__BB24_107:
	mul.wide.u32 	%rd238, %r2, 8;
	add.s64 	%rd400, %rd230, %rd238;
	ld.global.u64 	%rd401, [%rd400];
	cvt.u32.u64 	%r334, %rd401;
	cvt.u32.u64 	%r335, %rd476;
	mad.lo.s32 	%r83, %r334, %r335, %r386;
	sub.s32 	%r336, %r93, %r375;
	add.s32 	%r337, %r336, -2;
	mul.wide.u32 	%rd402, %r337, 8;
	add.s64 	%rd239, %rd1, %rd402;
	ld.global.u64 	%rd240, [%rd239];
	and.b64  	%rd403, %rd240, -4294967296;
	setp.ne.s64 	%p46, %rd403, 0;
	@%p46 bra 	$L__BB24_109;
	cvt.u32.u64 	%r338, %rd240;
	cvt.u32.u64 	%r339, %rd475;
	div.u32 	%r340, %r339, %r338;
	mul.lo.s32 	%r341, %r340, %r338;
	sub.s32 	%r342, %r339, %r341;
	cvt.u64.u32 	%rd477, %r340;
	cvt.u64.u32 	%rd478, %r342;
	bra.uni 	$L__BB24_110;
$L__BB24_109:
	div.u64 	%rd477, %rd475, %rd240;
	mul.lo.s64 	%rd404, %rd477, %rd240;
	sub.s64 	%rd478, %rd475, %rd404;
$L__BB24_110:
	add.s64 	%rd405, %rd239, %rd238;
	ld.global.u64 	%rd406, [%rd405];
	cvt.u32.u64 	%r343, %rd406;
	cvt.u32.u64 	%r344, %rd478;
	mad.lo.s32 	%r386, %r343, %r344, %r83;
	cvt.u32.u64 	%r376, %rd477;
	add.s32 	%r375, %r375, 2;
$L__BB24_111:
	and.b32  	%r345, %r93, 1;
	setp.eq.b32 	%p47, %r345, 1;
	not.pred 	%p48, %p47;
	@%p48 bra 	$L__BB24_116;
	not.b32 	%r346, %r375;
	add.s32 	%r347, %r93, %r346;
	cvt.u64.u32 	%rd247, %r376;
	mul.wide.u32 	%rd407, %r347, 8;
	add.s64 	%rd248, %rd1, %rd407;
	ld.global.u64 	%rd249, [%rd248];
	and.b64  	%rd408, %rd249, -4294967296;
	setp.ne.s64 	%p49, %rd408, 0;
	@%p49 bra 	$L__BB24_114;
	cvt.u32.u64 	%r348, %rd249;
	cvt.u32.u64 	%r349, %rd247;
	rem.u32 	%r350, %r349, %r348;
	cvt.u64.u32 	%rd479, %r350;
	bra.uni 	$L__BB24_115;
$L__BB24_114:
	rem.u64 	%rd479, %rd247, %rd249;
$L__BB24_115:
	mul.wide.u32 	%rd409, %r2, 8;
	add.s64 	%rd410, %rd248, %rd409;
	ld.global.u64 	%rd411, [%rd410];
	cvt.u32.u64 	%r351, %rd411;
	cvt.u32.u64 	%r352, %rd479;
	mad.lo.s32 	%r386, %r351, %r352, %r386;
$L__BB24_116:
	cvt.u64.u32 	%rd480, %r386;
$L__BB24_117:
	cvta.to.global.u64 	%rd412, %rd255;
	shl.b64 	%rd413, %rd434, 1;
	add.s64 	%rd414, %rd412, %rd413;
	ld.global.u16 	%rs2, [%rd414];
	cvta.to.global.u64 	%rd415, %rd256;
	shl.b64 	%rd416, %rd480, 1;
	add.s64 	%rd417, %rd415, %rd416;
	ld.global.u16 	%rs3, [%rd417];
	// begin inline asm
	{ .reg .pred __$temp3;
  setp.gt.bf16  __$temp3, %rs2, %rs3;
  selp.u16 %rs1, 1, 0, __$temp3;}
	// end inline asm
	setp.eq.s16 	%p50, %rs1, 0;
	selp.b16 	%rs4, %rs3, %rs2, %p50;
	cvta.to.global.u64 	%rd418, %rd257;
	shl.b64 	%rd419, %rd2, 1;
	add.s64 	%rd420, %rd418, %rd419;
	st.global.u16 	[%rd420], %rs4;
$L__BB24_118:
	ret;

}
	// .globl	broadcast_max_contiguous_bf16
.visible .entry broadcast_max_contiguous_bf16(
	.param .u64 broadcast_max_contiguous_bf16_param_0,
	.param .u64 .ptr .align 1 broadcast_max_contiguous_bf16_param_1,
	.param .u64 .ptr .align 1 broadcast_max_contiguous_bf16_param_2,
	.param .u64 .ptr .align 1 broadcast_max_contiguous_bf16_param_3
)
{
	.reg .pred 	%p<3>;
	.reg .b16 	%rs<5>;
	.reg .b32 	%r<5>;
	.reg .b64 	%rd<13>;

	ld.param.u64 	%rd5, [broadcast_max_contiguous_bf16_param_0];
	ld.param.u64 	%rd2, [broadcast_max_contiguous_bf16_param_1];
	ld.param.u64 	%rd3, [broadcast_max_contiguous_bf16_param_2];
	ld.param.u64 	%rd4, [broadcast_max_contiguous_bf16_param_3];
	mov.u32 	%r1, %ctaid.x;
	mov.u32 	%r2, %ntid.x;
	mov.u32 	%r3, %tid.x;
	mad.lo.s32 	%r4, %r1, %r2, %r3;
	cvt.s64.s32 	%rd1, %r4;
	setp.le.u64 	%p1, %rd5, %rd1;
	@%p1 bra 	$L__BB25_2;
	cvta.to.global.u64 	%rd6, %rd4;
	cvta.to.global.u64 	%rd7, %rd2;
	cvta.to.global.u64 	%rd8, %rd3;
	shl.b64 	%rd9, %rd1, 1;
	add.s64 	%rd10, %rd7, %rd9;
	ld.global.u16 	%rs2, [%rd10];
	add.s64 	%rd11, %rd8, %rd9;
	ld.global.u16 	%rs3, [%rd11];
	// begin inline asm
	{ .reg .pred __$temp3;
  setp.gt.bf16  __$temp3, %rs2, %rs3;
  selp.u16 %rs1, 1, 0, __$temp3;}
	// end inline asm
	setp.eq.s16 	%p2, %rs1, 0;
	selp.b16 	%rs4, %rs3, %rs2, %p2;
	add.s64 	%rd12, %rd6, %rd9;
	st.global.u16 	[%rd12], %rs4;
$L__BB25_2:
	ret;

}
	// .globl	broadcast_max_rhs_row_bf16
.visible .entry broadcast_max_rhs_row_bf16(
	.param .u64 broadcast_max_rhs_row_bf16_param_0,
	.param .u64 broadcast_max_rhs_row_bf16_param_1,
	.param .u64 .ptr .align 1 broadcast_max_rhs_row_bf16_param_2,
	.param .u64 .ptr .align 1 broadcast_max_rhs_row_bf16_param_3,
	.param .u64 .ptr .align 1 broadcast_max_rhs_row_bf16_param_4
)
{
	.reg .pred 	%p<4>;
	.reg .b16 	%rs<5>;
	.reg .b32 	%r<8>;
	.reg .b64 	%rd<22>;

	ld.param.u64 	%rd9, [broadcast_max_rhs_row_bf16_param_0];
	ld.param.u64 	%rd5, [broadcast_max_rhs_row_bf16_param_1];
	ld.param.u64 	%rd6, [broadcast_max_rhs_row_bf16_param_2];
	ld.param.u64 	%rd7, [broadcast_max_rhs_row_bf16_param_3];
	ld.param.u64 	%rd8, [broadcast_max_rhs_row_bf16_param_4];
	mov.u32 	%r1, %ctaid.x;
	mov.u32 	%r2, %ntid.x;
	mov.u32 	%r3, %tid.x;
	mad.lo.s32 	%r4, %r1, %r2, %r3;
	cvt.s64.s32 	%rd1, %r4;
	setp.le.u64 	%p1, %rd9, %rd1;
	@%p1 bra 	$L__BB26_5;
	or.b64  	%rd10, %rd1, %rd5;
	and.b64  	%rd11, %rd10, -4294967296;
	setp.ne.s64 	%p2, %rd11, 0;
	@%p2 bra 	$L__BB26_3;
	cvt.u32.u64 	%r5, %rd5;
	cvt.u32.u64 	%r6, %rd1;
	rem.u32 	%r7, %r6, %r5;
	cvt.u64.u32 	%rd21, %r7;
	bra.uni 	$L__BB26_4;
$L__BB26_3:
	rem.u64 	%rd21, %rd1, %rd5;
$L__BB26_4:
	cvta.to.global.u64 	%rd12, %rd6;
	shl.b64 	%rd13, %rd1, 1;
	add.s64 	%rd14, %rd12, %rd13;
	ld.global.u16 	%rs2, [%rd14];
	cvta.to.global.u64 	%rd15, %rd7;
	shl.b64 	%rd16, %rd21, 1;
	and.b64  	%rd17, %rd16, 8589934590;
	add.s64 	%rd18, %rd15, %rd17;
	ld.global.u16 	%rs3, [%rd18];
	// begin inline asm
	{ .reg .pred __$temp3;
  setp.gt.bf16  __$temp3, %rs2, %rs3;
  selp.u16 %rs1, 1, 0, __$temp3;}
	// end inline asm
	setp.eq.s16 	%p3, %rs1, 0;
	selp.b16 	%rs4, %rs3, %rs2, %p3;
	cvta.to.global.u64 	%rd19, %rd8;
	add.s64 	%rd20, %rd19, %rd13;
	st.global.u16 	[%rd20], %rs4;
$L__BB26_5:
	ret;

}
	// .globl	broadcast_max_rhs_col_bf16
.visible .entry broadcast_max_rhs_col_bf16(
	.param .u64 broadcast_max_rhs_col_bf16_param_0,
	.param .u64 broadcast_max_rhs_col_bf16_param_1,
	.param .u64 .ptr .align 1 broadcast_max_rhs_col_bf16_param_2,
	.param .u64 .ptr .align 1 broadcast_max_rhs_col_bf16_param_3,
	.param .u64 .ptr .align 1 broadcast_max_rhs_col_bf16_param_4
)
{
	.reg .pred 	%p<4>;
	.reg .b16 	%rs<5>;
	.reg .b32 	%r<8>;
	.reg .b64 	%rd<22>;

	ld.param.u64 	%rd9, [broadcast_max_rhs_col_bf16_param_0];
	ld.param.u64 	%rd5, [broadcast_max_rhs_col_bf16_param_1];
	ld.param.u64 	%rd6, [broadcast_max_rhs_col_bf16_param_2];
	ld.param.u64 	%rd7, [broadcast_max_rhs_col_bf16_param_3];
	ld.param.u64 	%rd8, [broadcast_max_rhs_col_bf16_param_4];
	mov.u32 	%r1, %ctaid.x;
	mov.u32 	%r2, %ntid.x;
	mov.u32 	%r3, %tid.x;
	mad.lo.s32 	%r4, %r1, %r2, %r3;
	cvt.s64.s32 	%rd1, %r4;
	setp.le.u64 	%p1, %rd9, %rd1;
	@%p1 bra 	$L__BB27_5;
	or.b64  	%rd10, %rd1, %rd5;
	and.b64  	%rd11, %rd10, -4294967296;
	setp.ne.s64 	%p2, %rd11, 0;
	@%p2 bra 	$L__BB27_3;
	cvt.u32.u64 	%r5, %rd5;
	cvt.u32.u64 	%r6, %rd1;
	div.u32 	%r7, %r6, %r5;
	cvt.u64.u32 	%rd21, %r7;
	bra.uni 	$L__BB27_4;
$L__BB27_3:
	div.u64 	%rd21, %rd1, %rd5;
$L__BB27_4:
	cvta.to.global.u64 	%rd12, %rd6;
	shl.b64 	%rd13, %rd1, 1;
	add.s64 	%rd14, %rd12, %rd13;
	ld.global.u16 	%rs2, [%rd14];
	cvta.to.global.u64 	%rd15, %rd7;
	shl.b64 	%rd16, %rd21, 1;
	and.b64  	%rd17, %rd16, 8589934590;
	add.s64 	%rd18, %rd15, %rd17;
	ld.global.u16 	%rs3, [%rd18];
	// begin inline asm
	{ .reg .pred __$temp3;
  setp.gt.bf16  __$temp3, %rs2, %rs3;
  selp.u16 %rs1, 1, 0, __$temp3;}
	// end inline asm
	setp.eq.s16 	%p3, %rs1, 0;
	selp.b16 	%rs4, %rs3, %rs2, %p3;
	cvta.to.global.u64 	%rd19, %rd8;
	add.s64 	%rd20, %rd19, %rd13;
	st.global.u16 	[%rd20], %rs4;
$L__BB27_5:
	ret;

}
	// .globl	broadcast_max_lhs_row_bf16
.visible .entry broadcast_max_lhs_row_bf16(
	.param .u64 broadcast_max_lhs_row_bf16_param_0,
	.param .u64 broadcast_max_lhs_row_bf16_param_1,
	.param .u64 .ptr .align 1 broadcast_max_lhs_row_bf16_param_2,
	.param .u64 .ptr .align 1 broadcast_max_lhs_row_bf16_param_3,
	.param .u64 .ptr .align 1 broadcast_max_lhs_row_bf16_param_4
)
{
	.reg .pred 	%p<4>;
	.reg .b16 	%rs<5>;
	.reg .b32 	%r<8>;
	.reg .b64 	%rd<22>;

	ld.param.u64 	%rd9, [broadcast_max_lhs_row_bf16_param_0];
	ld.param.u64 	%rd5, [broadcast_max_lhs_row_bf16_param_1];
	ld.param.u64 	%rd6, [broadcast_max_lhs_row_bf16_param_2];
	ld.param.u64 	%rd7, [broadcast_max_lhs_row_bf16_param_3];
	ld.param.u64 	%rd8, [broadcast_max_lhs_row_bf16_param_4];
	mov.u32 	%r1, %ctaid.x;
	mov.u32 	%r2, %ntid.x;
	mov.u32 	%r3, %tid.x;
	mad.lo.s32 	%r4, %r1, %r2, %r3;
	cvt.s64.s32 	%rd1, %r4;
	setp.le.u64 	%p1, %rd9, %rd1;
	@%p1 bra 	$L__BB28_5;
	or.b64  	%rd10, %rd1, %rd5;
	and.b64  	%rd11, %rd10, -4294967296;
	setp.ne.s64 	%p2, %rd11, 0;
	@%p2 bra 	$L__BB28_3;
	cvt.u32.u64 	%r5, %rd5;
	cvt.u32.u64 	%r6, %rd1;
	rem.u32 	%r7, %r6, %r5;
	cvt.u64.u32 	%rd21, %r7;
	bra.uni 	$L__BB28_4;
$L__BB28_3:
	rem.u64 	%rd21, %rd1, %rd5;
$L__BB28_4:
	cvta.to.global.u64 	%rd12, %rd6;
	shl.b64 	%rd13, %rd21, 1;
	and.b64  	%rd14, %rd13, 8589934590;
	add.s64 	%rd15, %rd12, %rd14;
	ld.global.u16 	%rs2, [%rd15];
	cvta.to.global.u64 	%rd16, %rd7;
	shl.b64 	%rd17, %rd1, 1;
	add.s64 	%rd18, %rd16, %rd17;
	ld.global.u16 	%rs3, [%rd18];
	// begin inline asm
	{ .reg .pred __$temp3;
  setp.gt.bf16  __$temp3, %rs2, %rs3;
  selp.u16 %rs1, 1, 0, __$temp3;}
	// end inline asm
	setp.eq.s16 	%p3, %rs1, 0;
	selp.b16 	%rs4, %rs3, %rs2, %p3;
	cvta.to.global.u64 	%rd19, %rd8;
	add.s64 	%rd20, %rd19, %rd17;
	st.global.u16 	[%rd20], %rs4;
$L__BB28_5:
	ret;

}
	// .globl	broadcast_max_lhs_col_bf16
.visible .entry broadcast_max_lhs_col_bf16(
	.param .u64 broadcast_max_lhs_col_bf16_param_0,
	.param .u64 broadcast_max_lhs_col_bf16_param_1,
	.param .u64 .ptr .align 1 broadcast_max_lhs_col_bf16_param_2,
	.param .u64 .ptr .align 1 broadcast_max_lhs_col_bf16_param_3,
	.param .u64 .ptr .align 1 broadcast_max_lhs_col_bf16_param_4
)
{
	.reg .pred 	%p<4>;
	.reg .b16 	%rs<5>;
	.reg .b32 	%r<8>;
	.reg .b64 	%rd<22>;

	ld.param.u64 	%rd9, [broadcast_max_lhs_col_bf16_param_0];
	ld.param.u64 	%rd5, [broadcast_max_lhs_col_bf16_param_1];
	ld.param.u64 	%rd6, [broadcast_max_lhs_col_bf16_param_2];
	ld.param.u64 	%rd7, [broadcast_max_lhs_col_bf16_param_3];
	ld.param.u64 	%rd8, [broadcast_max_lhs_col_bf16_param_4];
	mov.u32 	%r1, %ctaid.x;
	mov.u32 	%r2, %ntid.x;
	mov.u32 	%r3, %tid.x;
	mad.lo.s32 	%r4, %r1, %r2, %r3;
	cvt.s64.s32 	%rd1, %r4;
	setp.le.u64 	%p1, %rd9, %rd1;
	@%p1 bra 	$L__BB29_5;
	or.b64  	%rd10, %rd1, %rd5;
	and.b64  	%rd11, %rd10, -4294967296;
	setp.ne.s64 	%p2, %rd11, 0;
	@%p2 bra 	$L__BB29_3;
	cvt.u32.u64 	%r5, %rd5;
	cvt.u32.u64 	%r6, %rd1;
	div.u32 	%r7, %r6, %r5;
	cvt.u64.u32 	%rd21, %r7;
	bra.uni 	$L__BB29_4;
$L__BB29_3:
	div.u64 	%rd21, %rd1, %rd5;
$L__BB29_4:
	cvta.to.global.u64 	%rd12, %rd6;
	shl.b64 	%rd13, %rd21, 1;
	and.b64  	%rd14, %rd13, 8589934590;
	add.s64 	%rd15, %rd12, %rd14;
	ld.global.u16 	%rs2, [%rd15];
	cvta.to.global.u64 	%rd16, %rd7;
	shl.b64 	%rd17, %rd1, 1;
	add.s64 	%rd18, %rd16, %rd17;
	ld.global.u16 	%rs3, [%rd18];
	// begin inline asm
	{ .reg .pred __$temp3;
  setp.gt.bf16  __$temp3, %rs2, %rs3;
  selp.u16 %rs1, 1, 0, __$temp3;}
	// end inline asm
	setp.eq.s16 	%p3, %rs1, 0;
	selp.b16 	%rs4, %rs3, %rs2, %p3;
	cvta.to.global.u64 	%rd19, %rd8;
	add.s64 	%rd20, %rd19, %rd17;
	st.global.u16 	[%rd20], %rs4;
$L__BB29_5:
	ret;

}
	// .globl	broadcast_min_strided_bf16
.visible .entry broadcast_min_strided_bf16(
	.param .u64 broadcast_min_strided_bf16_param_0,
	.param .u32 broadcast_min_strided_bf16_param_1,
	.param .u64 .ptr .align 1 broadcast_min_strided_bf16_param_2,
	.param .u64 .ptr .align 1 broadcast_min_strided_bf16_param_3,
	.param .u64 .ptr .align 1 broadcast_min_strided_bf16_param_4,
	.param .u64 .ptr .align 1 broadcast_min_strided_bf16_param_5
)
{
	.reg .pred 	%p<51>;
	.reg .b16 	%rs<5>;
	.reg .b32 	%r<387>;
	.reg .b64 	%rd<481>;

	ld.param.u64 	%rd258, [broadcast_min_strided_bf16_param_0];
	ld.param.u32 	%r93, [broadcast_min_strided_bf16_param_1];
	ld.param.u64 	%rd259, [broadcast_min_strided_bf16_param_2];
	ld.param.u64 	%rd255, [broadcast_min_strided_bf16_param_3];
	ld.param.u64 	%rd256, [broadcast_min_strided_bf16_param_4];
	ld.param.u64 	%rd257, [broadcast_min_strided_bf16_param_5];
	cvta.to.global.u64 	%rd1, %rd259;
	mov.u32 	%r94, %ctaid.x;
	mov.u32 	%r95, %ntid.x;
	mov.u32 	%r96, %tid.x;
	mad.lo.s32 	%r376, %r94, %r95, %r96;
	cvt.s64.s32 	%rd2, %r376;
	setp.le.u64 	%p1, %rd258, %rd2;
	@%p1 bra 	$L__BB30_118;
	shl.b32 	%r2, %r93, 1;
	setp.eq.s32 	%p2, %r93, 0;
	mov.b64 	%rd434, 0;
	@%p2 bra 	$L__BB30_36;
	add.s32 	%r99, %r93, -1;
	and.b32  	%r3, %r93, 7;
	setp.lt.u32 	%p3, %r99, 7;
	mov.b32 	%r354, 0;
	mov.u32 	%r368, %r376;
	mov.u32 	%r365, %r354;
	@%p3 bra 	$L__BB30_6;
	and.b32  	%r354, %r93, -8;
	add.s32 	%r367, %r93, -4;
	neg.s32 	%r366, %r354;
	mov.b32 	%r365, 0;
	mul.wide.u32 	%rd72, %r93, 8;
	mov.u32 	%r368, %r376;
$L__BB30_4:
	.pragma "nounroll";
	add.s32 	%r101, %r367, 3;
	cvt.u64.u32 	%rd63, %r368;
	mul.wide.u32 	%rd261, %r101, 8;
	add.s64 	%rd64, %rd1, %rd261;
	ld.global.u64 	%rd65, [%rd64];
	and.b64  	%rd262, %rd65, -4294967296;
	setp.ne.s64 	%p4, %rd262, 0;
	@%p4 bra 	$L__BB30_41;
	cvt.u32.u64 	%r102, %rd65;
	cvt.u32.u64 	%r103, %rd63;
	div.u32 	%r104, %r103, %r102;
	mul.lo.s32 	%r105, %r104, %r102;
	sub.s32 	%r106, %r103, %r105;
	cvt.u64.u32 	%rd435, %r104;
	cvt.u64.u32 	%rd436, %r106;
	bra.uni 	$L__BB30_42;
$L__BB30_6:
	setp.eq.s32 	%p13, %r3, 0;
	@%p13 bra 	$L__BB30_35;
	and.b32  	%r11, %r93, 3;
	setp.lt.u32 	%p14, %r3, 4;
	@%p14 bra 	$L__BB30_21;
	not.b32 	%r165, %r354;
	add.s32 	%r166, %r93, %r165;
	cvt.u64.u32 	%rd3, %r368;
	mul.wide.u32 	%rd301, %r166, 8;
	add.s64 	%rd4, %rd1, %rd301;
	ld.global.u64 	%rd5, [%rd4];
	and.b64  	%rd302, %rd5, -4294967296;
	setp.ne.s64 	%p15, %rd302, 0;
	@%p15 bra 	$L__BB30_10;
	cvt.u32.u64 	%r167, %rd5;
	cvt.u32.u64 	%r168, %rd3;
	div.u32 	%r169, %r168, %r167;
	mul.lo.s32 	%r170, %r169, %r167;
	sub.s32 	%r171, %r168, %r170;
	cvt.u64.u32 	%rd421, %r169;
	cvt.u64.u32 	%rd422, %r171;
	bra.uni 	$L__BB30_11;
$L__BB30_10:
	div.u64 	%rd421, %rd3, %rd5;
	mul.lo.s64 	%rd303, %rd421, %rd5;
	sub.s64 	%rd422, %rd3, %rd303;
$L__BB30_11:
	mul.wide.u32 	%rd12, %r93, 8;
	add.s64 	%rd304, %rd4, %rd12;
	ld.global.u64 	%rd305, [%rd304];
	cvt.u32.u64 	%r172, %rd305;
	cvt.u32.u64 	%r173, %rd422;
	mad.lo.s32 	%r12, %r172, %r173, %r365;
	sub.s32 	%r13, %r93, %r354;
	add.s32 	%r174, %r13, -2;
	mul.wide.u32 	%rd306, %r174, 8;
	add.s64 	%rd13, %rd1, %rd306;
	ld.global.u64 	%rd14, [%rd13];
	and.b64  	%rd307, %rd14, -4294967296;
	setp.ne.s64 	%p16, %rd307, 0;
	@%p16 bra 	$L__BB30_13;
	cvt.u32.u64 	%r175, %rd14;
	cvt.u32.u64 	%r176, %rd421;
	div.u32 	%r177, %r176, %r175;
	mul.lo.s32 	%r178, %r177, %r175;
	sub.s32 	%r179, %r176, %r178;
	cvt.u64.u32 	%rd423, %r177;
	cvt.u64.u32 	%rd424, %r179;
	bra.uni 	$L__BB30_14;
$L__BB30_13:
	div.u64 	%rd423, %rd421, %rd14;
	mul.lo.s64 	%rd308, %rd423, %rd14;
	sub.s64 	%rd424, %rd421, %rd308;
$L__BB30_14:
	add.s64 	%rd309, %rd13, %rd12;
	ld.global.u64 	%rd310, [%rd309];
	cvt.u32.u64 	%r180, %rd310;
	cvt.u32.u64 	%r181, %rd424;
	mad.lo.s32 	%r14, %r180, %r181, %r12;
	add.s32 	%r182, %r13, -3;
	mul.wide.u32 	%rd311, %r182, 8;
	add.s64 	%rd21, %rd1, %rd311;
	ld.global.u64 	%rd22, [%rd21];
	and.b64  	%rd312, %rd22, -4294967296;
	setp.ne.s64 	%p17, %rd312, 0;
	@%p17 bra 	$L__BB30_16;
	cvt.u32.u64 	%r183, %rd22;
	cvt.u32.u64 	%r184, %rd423;
	div.u32 	%r185, %r184, %r183;
	mul.lo.s32 	%r186, %r185, %r183;
	sub.s32 	%r187, %r184, %r186;
	cvt.u64.u32 	%rd425, %r185;
	cvt.u64.u32 	%rd426, %r187;
	bra.uni 	$L__BB30_17;
$L__BB30_16:
	div.u64 	%rd425, %rd423, %rd22;
	mul.lo.s64 	%rd313, %rd425, %rd22;
	sub.s64 	%rd426, %rd423, %rd313;
$L__BB30_17:
	add.s64 	%rd314, %rd21, %rd12;
	ld.global.u64 	%rd315, [%rd314];
	cvt.u32.u64 	%r188, %rd315;
	cvt.u32.u64 	%r189, %rd426;
	mad.lo.s32 	%r15, %r188, %r189, %r14;
	add.s32 	%r190, %r13, -4;
	mul.wide.u32 	%rd316, %r190, 8;
	add.s64 	%rd29, %rd1, %rd316;
	ld.global.u64 	%rd30, [%rd29];
	and.b64  	%rd317, %rd30, -4294967296;
	setp.ne.s64 	%p18, %rd317, 0;
	@%p18 bra 	$L__BB30_19;
	cvt.u32.u64 	%r191, %rd30;
	cvt.u32.u64 	%r192, %rd425;
	div.u32 	%r193, %r192, %r191;
	mul.lo.s32 	%r194, %r193, %r191;
	sub.s32 	%r195, %r192, %r194;
	cvt.u64.u32 	%rd427, %r193;
	cvt.u64.u32 	%rd428, %r195;
	bra.uni 	$L__BB30_20;
$L__BB30_19:
	div.u64 	%rd427, %rd425, %rd30;
	mul.lo.s64 	%rd318, %rd427, %rd30;
	sub.s64 	%rd428, %rd425, %rd318;
$L__BB30_20:
	add.s64 	%rd319, %rd29, %rd12;
	ld.global.u64 	%rd320, [%rd319];
	cvt.u32.u64 	%r196, %rd320;
	cvt.u32.u64 	%r197, %rd428;
	mad.lo.s32 	%r365, %r196, %r197, %r15;
	cvt.u32.u64 	%r368, %rd427;
	add.s32 	%r354, %r354, 4;
$L__BB30_21:
	setp.eq.s32 	%p19, %r11, 0;
	@%p19 bra 	$L__BB30_35;
	setp.eq.s32 	%p20, %r11, 1;
	@%p20 bra 	$L__BB30_30;
	not.b32 	%r199, %r354;
	add.s32 	%r200, %r93, %r199;
	cvt.u64.u32 	%rd37, %r368;
	mul.wide.u32 	%rd321, %r200, 8;
	add.s64 	%rd38, %rd1, %rd321;
	ld.global.u64 	%rd39, [%rd38];
	and.b64  	%rd322, %rd39, -4294967296;
	setp.ne.s64 	%p21, %rd322, 0;
	@%p21 bra 	$L__BB30_25;
	cvt.u32.u64 	%r201, %rd39;
	cvt.u32.u64 	%r202, %rd37;
	div.u32 	%r203, %r202, %r201;
	mul.lo.s32 	%r204, %r203, %r201;
	sub.s32 	%r205, %r202, %r204;
	cvt.u64.u32 	%rd429, %r203;
	cvt.u64.u32 	%rd430, %r205;
	bra.uni 	$L__BB30_26;
$L__BB30_25:
	div.u64 	%rd429, %rd37, %rd39;
	mul.lo.s64 	%rd323, %rd429, %rd39;
	sub.s64 	%rd430, %rd37, %rd323;
$L__BB30_26:
	mul.wide.u32 	%rd46, %r93, 8;
	add.s64 	%rd324, %rd38, %rd46;
	ld.global.u64 	%rd325, [%rd324];
	cvt.u32.u64 	%r206, %rd325;
	cvt.u32.u64 	%r207, %rd430;
	mad.lo.s32 	%r23, %r206, %r207, %r365;
	sub.s32 	%r208, %r93, %r354;
	add.s32 	%r209, %r208, -2;
	mul.wide.u32 	%rd326, %r209, 8;
	add.s64 	%rd47, %rd1, %rd326;
	ld.global.u64 	%rd48, [%rd47];
	and.b64  	%rd327, %rd48, -4294967296;
	setp.ne.s64 	%p22, %rd327, 0;
	@%p22 bra 	$L__BB30_28;
	cvt.u32.u64 	%r210, %rd48;
	cvt.u32.u64 	%r211, %rd429;
	div.u32 	%r212, %r211, %r210;
	mul.lo.s32 	%r213, %r212, %r210;
	sub.s32 	%r214, %r211, %r213;
	cvt.u64.u32 	%rd431, %r212;
	cvt.u64.u32 	%rd432, %r214;
	bra.uni 	$L__BB30_29;
$L__BB30_28:
	div.u64 	%rd431, %rd429, %rd48;
	mul.lo.s64 	%rd328, %rd431, %rd48;
	sub.s64 	%rd432, %rd429, %rd328;
$L__BB30_29:
	add.s64 	%rd329, %rd47, %rd46;
	ld.global.u64 	%rd330, [%rd329];
	cvt.u32.u64 	%r215, %rd330;
	cvt.u32.u64 	%r216, %rd432;
	mad.lo.s32 	%r365, %r215, %r216, %r23;
	cvt.u32.u64 	%r368, %rd431;
	add.s32 	%r354, %r354, 2;
$L__BB30_30:
	and.b32  	%r217, %r93, 1;
	setp.eq.b32 	%p23, %r217, 1;
	not.pred 	%p24, %p23;
	@%p24 bra 	$L__BB30_35;
	not.b32 	%r218, %r354;
	add.s32 	%r219, %r93, %r218;
	cvt.u64.u32 	%rd55, %r368;
	mul.wide.u32 	%rd331, %r219, 8;
	add.s64 	%rd56, %rd1, %rd331;
	ld.global.u64 	%rd57, [%rd56];
	and.b64  	%rd332, %rd57, -4294967296;
	setp.ne.s64 	%p25, %rd332, 0;
	@%p25 bra 	$L__BB30_33;
	cvt.u32.u64 	%r220, %rd57;
	cvt.u32.u64 	%r221, %rd55;
	rem.u32 	%r222, %r221, %r220;
	cvt.u64.u32 	%rd433, %r222;
	bra.uni 	$L__BB30_34;
$L__BB30_33:
	rem.u64 	%rd433, %rd55, %rd57;
$L__BB30_34:
	mul.wide.u32 	%rd333, %r93, 8;
	add.s64 	%rd334, %rd56, %rd333;
	ld.global.u64 	%rd335, [%rd334];
	cvt.u32.u64 	%r223, %rd335;
	cvt.u32.u64 	%r224, %rd433;
	mad.lo.s32 	%r365, %r223, %r224, %r365;
$L__BB30_35:
	cvt.u64.u32 	%rd434, %r365;
$L__BB30_36:
	setp.eq.s32 	%p26, %r93, 0;
	mov.b64 	%rd480, 0;
	@%p26 bra 	$L__BB30_117;
	add.s32 	%r227, %r93, -1;
	and.b32  	%r33, %r93, 7;
	setp.lt.u32 	%p27, %r227, 7;
	mov.b32 	%r375, 0;
	mov.u32 	%r386, %r375;
	@%p27 bra 	$L__BB30_87;
	and.b32  	%r375, %r93, -8;
	add.s32 	%r371, %r93, -4;
	neg.s32 	%r370, %r375;
	mov.b32 	%r386, 0;
	mul.wide.u32 	%rd138, %r2, 8;
$L__BB30_39:
	.pragma "nounroll";
	add.s32 	%r229, %r371, 3;
	cvt.u64.u32 	%rd129, %r376;
	mul.wide.u32 	%rd337, %r229, 8;
	add.s64 	%rd130, %rd1, %rd337;
	ld.global.u64 	%rd131, [%rd130];
	and.b64  	%rd338, %rd131, -4294967296;
	setp.ne.s64 	%p28, %rd338, 0;
	@%p28 bra 	$L__BB30_64;
	cvt.u32.u64 	%r230, %rd131;
	cvt.u32.u64 	%r231, %rd129;
	div.u32 	%r232, %r231, %r230;
	mul.lo.s32 	%r233, %r232, %r230;
	sub.s32 	%r234, %r231, %r233;
	cvt.u64.u32 	%rd451, %r232;
	cvt.u64.u32 	%rd452, %r234;
	bra.uni 	$L__BB30_65;
$L__BB30_41:
	div.u64 	%rd435, %rd63, %rd65;
	mul.lo.s64 	%rd263, %rd435, %rd65;
	sub.s64 	%rd436, %rd63, %rd263;
$L__BB30_42:
	add.s64 	%rd264, %rd64, %rd72;
	ld.global.u64 	%rd265, [%rd264];
	cvt.u32.u64 	%r107, %rd265;
	cvt.u32.u64 	%r108, %rd436;
	mad.lo.s32 	%r41, %r107, %r108, %r365;
	add.s32 	%r109, %r367, 2;
	mul.wide.u32 	%rd266, %r109, 8;
	add.s64 	%rd73, %rd1, %rd266;
	ld.global.u64 	%rd74, [%rd73];
	and.b64  	%rd267, %rd74, -4294967296;
	setp.ne.s64 	%p5, %rd267, 0;
	@%p5 bra 	$L__BB30_44;
	cvt.u32.u64 	%r110, %rd74;
	cvt.u32.u64 	%r111, %rd435;
	div.u32 	%r112, %r111, %r110;
	mul.lo.s32 	%r113, %r112, %r110;
	sub.s32 	%r114, %r111, %r113;
	cvt.u64.u32 	%rd437, %r112;
	cvt.u64.u32 	%rd438, %r114;
	bra.uni 	$L__BB30_45;
$L__BB30_44:
	div.u64 	%rd437, %rd435, %rd74;
	mul.lo.s64 	%rd268, %rd437, %rd74;
	sub.s64 	%rd438, %rd435, %rd268;
$L__BB30_45:
	add.s64 	%rd269, %rd73, %rd72;
	ld.global.u64 	%rd270, [%rd269];
	cvt.u32.u64 	%r115, %rd270;
	cvt.u32.u64 	%r116, %rd438;
	mad.lo.s32 	%r42, %r115, %r116, %r41;
	add.s32 	%r117, %r367, 1;
	mul.wide.u32 	%rd271, %r117, 8;
	add.s64 	%rd81, %rd1, %rd271;
	ld.global.u64 	%rd82, [%rd81];
	and.b64  	%rd272, %rd82, -4294967296;
	setp.ne.s64 	%p6, %rd272, 0;
	@%p6 bra 	$L__BB30_47;
	cvt.u32.u64 	%r118, %rd82;
	cvt.u32.u64 	%r119, %rd437;
	div.u32 	%r120, %r119, %r118;
	mul.lo.s32 	%r121, %r120, %r118;
	sub.s32 	%r122, %r119, %r121;
	cvt.u64.u32 	%rd439, %r120;
	cvt.u64.u32 	%rd440, %r122;
	bra.uni 	$L__BB30_48;
$L__BB30_47:
	div.u64 	%rd439, %rd437, %rd82;
	mul.lo.s64 	%rd273, %rd439, %rd82;
	sub.s64 	%rd440, %rd437, %rd273;
$L__BB30_48:
	add.s64 	%rd274, %rd81, %rd72;
	ld.global.u64 	%rd275, [%rd274];
	cvt.u32.u64 	%r123, %rd275;
	cvt.u32.u64 	%r124, %rd440;
	mad.lo.s32 	%r43, %r123, %r124, %r42;
	mul.wide.u32 	%rd276, %r367, 8;
	add.s64 	%rd89, %rd1, %rd276;
	ld.global.u64 	%rd90, [%rd89];
	and.b64  	%rd277, %rd90, -4294967296;
	setp.ne.s64 	%p7, %rd277, 0;
	@%p7 bra 	$L__BB30_50;
	cvt.u32.u64 	%r125, %rd90;
	cvt.u32.u64 	%r126, %rd439;
	div.u32 	%r127, %r126, %r125;
	mul.lo.s32 	%r128, %r127, %r125;
	sub.s32 	%r129, %r126, %r128;
	cvt.u64.u32 	%rd441, %r127;
	cvt.u64.u32 	%rd442, %r129;
	bra.uni 	$L__BB30_51;
$L__BB30_50:
	div.u64 	%rd441, %rd439, %rd90;
	mul.lo.s64 	%rd278, %rd441, %rd90;
	sub.s64 	%rd442, %rd439, %rd278;
$L__BB30_51:
	add.s64 	%rd279, %rd89, %rd72;
	ld.global.u64 	%rd280, [%rd279];
	cvt.u32.u64 	%r130, %rd280;
	cvt.u32.u64 	%r131, %rd442;
	mad.lo.s32 	%r44, %r130, %r131, %r43;
	add.s32 	%r132, %r367, -1;
	mul.wide.u32 	%rd281, %r132, 8;
	add.s64 	%rd97, %rd1, %rd281;
	ld.global.u64 	%rd98, [%rd97];
	and.b64  	%rd282, %rd98, -4294967296;
	setp.ne.s64 	%p8, %rd282, 0;
	@%p8 bra 	$L__BB30_53;
	cvt.u32.u64 	%r133, %rd98;
	cvt.u32.u64 	%r134, %rd441;
	div.u32 	%r135, %r134, %r133;
	mul.lo.s32 	%r136, %r135, %r133;
	sub.s32 	%r137, %r134, %r136;
	cvt.u64.u32 	%rd443, %r135;
	cvt.u64.u32 	%rd444, %r137;
	bra.uni 	$L__BB30_54;
$L__BB30_53:
	div.u64 	%rd443, %rd441, %rd98;
	mul.lo.s64 	%rd283, %rd443, %rd98;
	sub.s64 	%rd444, %rd441, %rd283;
$L__BB30_54:
	add.s64 	%rd284, %rd97, %rd72;
	ld.global.u64 	%rd285, [%rd284];
	cvt.u32.u64 	%r138, %rd285;
	cvt.u32.u64 	%r139, %rd444;
	mad.lo.s32 	%r45, %r138, %r139, %r44;
	add.s32 	%r140, %r367, -2;
	mul.wide.u32 	%rd286, %r140, 8;
	add.s64 	%rd105, %rd1, %rd286;
	ld.global.u64 	%rd106, [%rd105];
	and.b64  	%rd287, %rd106, -4294967296;
	setp.ne.s64 	%p9, %rd287, 0;
	@%p9 bra 	$L__BB30_56;
	cvt.u32.u64 	%r141, %rd106;
	cvt.u32.u64 	%r142, %rd443;
	div.u32 	%r143, %r142, %r141;
	mul.lo.s32 	%r144, %r143, %r141;
	sub.s32 	%r145, %r142, %r144;
	cvt.u64.u32 	%rd445, %r143;
	cvt.u64.u32 	%rd446, %r145;
	bra.uni 	$L__BB30_57;
$L__BB30_56:
	div.u64 	%rd445, %rd443, %rd106;
	mul.lo.s64 	%rd288, %rd445, %rd106;
	sub.s64 	%rd446, %rd443, %rd288;
$L__BB30_57:
	add.s64 	%rd289, %rd105, %rd72;
	ld.global.u64 	%rd290, [%rd289];
	cvt.u32.u64 	%r146, %rd290;
	cvt.u32.u64 	%r147, %rd446;
	mad.lo.s32 	%r46, %r146, %r147, %r45;
	add.s32 	%r148, %r367, -3;
	mul.wide.u32 	%rd291, %r148, 8;
	add.s64 	%rd113, %rd1, %rd291;
	ld.global.u64 	%rd114, [%rd113];
	and.b64  	%rd292, %rd114, -4294967296;
	setp.ne.s64 	%p10, %rd292, 0;
	@%p10 bra 	$L__BB30_59;
	cvt.u32.u64 	%r149, %rd114;
	cvt.u32.u64 	%r150, %rd445;
	div.u32 	%r151, %r150, %r149;
	mul.lo.s32 	%r152, %r151, %r149;
	sub.s32 	%r153, %r150, %r152;
	cvt.u64.u32 	%rd447, %r151;
	cvt.u64.u32 	%rd448, %r153;
	bra.uni 	$L__BB30_60;
$L__BB30_59:
	div.u64 	%rd447, %rd445, %rd114;
	mul.lo.s64 	%rd293, %rd447, %rd114;
	sub.s64 	%rd448, %rd445, %rd293;
$L__BB30_60:
	add.s64 	%rd294, %rd113, %rd72;
	ld.global.u64 	%rd295, [%rd294];
	cvt.u32.u64 	%r154, %rd295;
	cvt.u32.u64 	%r155, %rd448;
	mad.lo.s32 	%r47, %r154, %r155, %r46;
	add.s32 	%r156, %r367, -4;
	mul.wide.u32 	%rd296, %r156, 8;
	add.s64 	%rd121, %rd1, %rd296;
	ld.global.u64 	%rd122, [%rd121];
	and.b64  	%rd297, %rd122, -4294967296;
	setp.ne.s64 	%p11, %rd297, 0;
	@%p11 bra 	$L__BB30_62;
	cvt.u32.u64 	%r157, %rd122;
	cvt.u32.u64 	%r158, %rd447;
	div.u32 	%r159, %r158, %r157;
	mul.lo.s32 	%r160, %r159, %r157;
	sub.s32 	%r161, %r158, %r160;
	cvt.u64.u32 	%rd449, %r159;
	cvt.u64.u32 	%rd450, %r161;
	bra.uni 	$L__BB30_63;
$L__BB30_62:
	div.u64 	%rd449, %rd447, %rd122;
	mul.lo.s64 	%rd298, %rd449, %rd122;
	sub.s64 	%rd450, %rd447, %rd298;
$L__BB30_63:
	add.s64 	%rd299, %rd121, %rd72;
	ld.global.u64 	%rd300, [%rd299];
	cvt.u32.u64 	%r162, %rd300;
	cvt.u32.u64 	%r163, %rd450;
	mad.lo.s32 	%r365, %r162, %r163, %r47;
	cvt.u32.u64 	%r368, %rd449;
	add.s32 	%r367, %r367, -8;
	add.s32 	%r366, %r366, 8;
	setp.eq.s32 	%p12, %r366, 0;
	@%p12 bra 	$L__BB30_6;
	bra.uni 	$L__BB30_4;
$L__BB30_64:
	div.u64 	%rd451, %rd129, %rd131;
	mul.lo.s64 	%rd339, %rd451, %rd131;
	sub.s64 	%rd452, %rd129, %rd339;
$L__BB30_65:
	add.s64 	%rd340, %rd130, %rd138;
	ld.global.u64 	%rd341, [%rd340];
	cvt.u32.u64 	%r235, %rd341;
	cvt.u32.u64 	%r236, %rd452;
	mad.lo.s32 	%r56, %r235, %r236, %r386;
	add.s32 	%r237, %r371, 2;
	mul.wide.u32 	%rd342, %r237, 8;
	add.s64 	%rd139, %rd1, %rd342;
	ld.global.u64 	%rd140, [%rd139];
	and.b64  	%rd343, %rd140, -4294967296;
	setp.ne.s64 	%p29, %rd343, 0;
	@%p29 bra 	$L__BB30_67;
	cvt.u32.u64 	%r238, %rd140;
	cvt.u32.u64 	%r239, %rd451;
	div.u32 	%r240, %r239, %r238;
	mul.lo.s32 	%r241, %r240, %r238;
	sub.s32 	%r242, %r239, %r241;
	cvt.u64.u32 	%rd453, %r240;
	cvt.u64.u32 	%rd454, %r242;
	bra.uni 	$L__BB30_68;
$L__BB30_67:
	div.u64 	%rd453, %rd451, %rd140;
	mul.lo.s64 	%rd344, %rd453, %rd140;
	sub.s64 	%rd454, %rd451, %rd344;
$L__BB30_68:
	add.s64 	%rd345, %rd139, %rd138;
	ld.global.u64 	%rd346, [%rd345];
	cvt.u32.u64 	%r243, %rd346;
	cvt.u32.u64 	%r244, %rd454;
	mad.lo.s32 	%r57, %r243, %r244, %r56;
	add.s32 	%r245, %r371, 1;
	mul.wide.u32 	%rd347, %r245, 8;
	add.s64 	%rd147, %rd1, %rd347;
	ld.global.u64 	%rd148, [%rd147];
	and.b64  	%rd348, %rd148, -4294967296;
	setp.ne.s64 	%p30, %rd348, 0;
	@%p30 bra 	$L__BB30_70;
	cvt.u32.u64 	%r246, %rd148;
	cvt.u32.u64 	%r247, %rd453;
	div.u32 	%r248, %r247, %r246;
	mul.lo.s32 	%r249, %r248, %r246;
	sub.s32 	%r250, %r247, %r249;
	cvt.u64.u32 	%rd455, %r248;
	cvt.u64.u32 	%rd456, %r250;
	bra.uni 	$L__BB30_71;
$L__BB30_70:
	div.u64 	%rd455, %rd453, %rd148;
	mul.lo.s64 	%rd349, %rd455, %rd148;
	sub.s64 	%rd456, %rd453, %rd349;
$L__BB30_71:
	add.s64 	%rd350, %rd147, %rd138;
	ld.global.u64 	%rd351, [%rd350];
	cvt.u32.u64 	%r251, %rd351;
	cvt.u32.u64 	%r252, %rd456;
	mad.lo.s32 	%r58, %r251, %r252, %r57;
	mul.wide.u32 	%rd352, %r371, 8;
	add.s64 	%rd155, %rd1, %rd352;
	ld.global.u64 	%rd156, [%rd155];
	and.b64  	%rd353, %rd156, -4294967296;
	setp.ne.s64 	%p31, %rd353, 0;
	@%p31 bra 	$L__BB30_73;
	cvt.u32.u64 	%r253, %rd156;
	cvt.u32.u64 	%r254, %rd455;
	div.u32 	%r255, %r254, %r253;
	mul.lo.s32 	%r256, %r255, %r253;
	sub.s32 	%r257, %r254, %r256;
	cvt.u64.u32 	%rd457, %r255;
	cvt.u64.u32 	%rd458, %r257;
	bra.uni 	$L__BB30_74;
$L__BB30_73:
	div.u64 	%rd457, %rd455, %rd156;
	mul.lo.s64 	%rd354, %rd457, %rd156;
	sub.s64 	%rd458, %rd455, %rd354;
$L__BB30_74:
	add.s64 	%rd355, %rd155, %rd138;
	ld.global.u64 	%rd356, [%rd355];
	cvt.u32.u64 	%r258, %rd356;
	cvt.u32.u64 	%r259, %rd458;
	mad.lo.s32 	%r59, %r258, %r259, %r58;
	add.s32 	%r260, %r371, -1;
	mul.wide.u32 	%rd357, %r260, 8;
	add.s64 	%rd163, %rd1, %rd357;
	ld.global.u64 	%rd164, [%rd163];
	and.b64  	%rd358, %rd164, -4294967296;
	setp.ne.s64 	%p32, %rd358, 0;
	@%p32 bra 	$L__BB30_76;
	cvt.u32.u64 	%r261, %rd164;
	cvt.u32.u64 	%r262, %rd457;
	div.u32 	%r263, %r262, %r261;
	mul.lo.s32 	%r264, %r263, %r261;
	sub.s32 	%r265, %r262, %r264;
	cvt.u64.u32 	%rd459, %r263;
	cvt.u64.u32 	%rd460, %r265;
	bra.uni 	$L__BB30_77;
$L__BB30_76:
	div.u64 	%rd459, %rd457, %rd164;
	mul.lo.s64 	%rd359, %rd459, %rd164;
	sub.s64 	%rd460, %rd457, %rd359;
$L__BB30_77:
	add.s64 	%rd360, %rd163, %rd138;
	ld.global.u64 	%rd361, [%rd360];
	cvt.u32.u64 	%r266, %rd361;
	cvt.u32.u64 	%r267, %rd460;
	mad.lo.s32 	%r60, %r266, %r267, %r59;
	add.s32 	%r268, %r371, -2;
	mul.wide.u32 	%rd362, %r268, 8;
	add.s64 	%rd171, %rd1, %rd362;
	ld.global.u64 	%rd172, [%rd171];
	and.b64  	%rd363, %rd172, -4294967296;
	setp.ne.s64 	%p33, %rd363, 0;
	@%p33 bra 	$L__BB30_79;
	cvt.u32.u64 	%r269, %rd172;
	cvt.u32.u64 	%r270, %rd459;
	div.u32 	%r271, %r270, %r269;
	mul.lo.s32 	%r272, %r271, %r269;
	sub.s32 	%r273, %r270, %r272;
	cvt.u64.u32 	%rd461, %r271;
	cvt.u64.u32 	%rd462, %r273;
	bra.uni 	$L__BB30_80;
$L__BB30_79:
	div.u64 	%rd461, %rd459, %rd172;
	mul.lo.s64 	%rd364, %rd461, %rd172;
	sub.s64 	%rd462, %rd459, %rd364;
$L__BB30_80:
	add.s64 	%rd365, %rd171, %rd138;
	ld.global.u64 	%rd366, [%rd365];
	cvt.u32.u64 	%r274, %rd366;
	cvt.u32.u64 	%r275, %rd462;
	mad.lo.s32 	%r61, %r274, %r275, %r60;
	add.s32 	%r276, %r371, -3;
	mul.wide.u32 	%rd367, %r276, 8;
	add.s64 	%rd179, %rd1, %rd367;
	ld.global.u64 	%rd180, [%rd179];
	and.b64  	%rd368, %rd180, -4294967296;
	setp.ne.s64 	%p34, %rd368, 0;
	@%p34 bra 	$L__BB30_82;
	cvt.u32.u64 	%r277, %rd180;
	cvt.u32.u64 	%r278, %rd461;
	div.u32 	%r279, %r278, %r277;
	mul.lo.s32 	%r280, %r279, %r277;
	sub.s32 	%r281, %r278, %r280;
	cvt.u64.u32 	%rd463, %r279;
	cvt.u64.u32 	%rd464, %r281;
	bra.uni 	$L__BB30_83;
$L__BB30_82:
	div.u64 	%rd463, %rd461, %rd180;
	mul.lo.s64 	%rd369, %rd463, %rd180;
	sub.s64 	%rd464, %rd461, %rd369;
$L__BB30_83:
	add.s64 	%rd370, %rd179, %rd138;
	ld.global.u64 	%rd371, [%rd370];
	cvt.u32.u64 	%r282, %rd371;
	cvt.u32.u64 	%r283, %rd464;
	mad.lo.s32 	%r62, %r282, %r283, %r61;
	add.s32 	%r284, %r371, -4;
	mul.wide.u32 	%rd372, %r284, 8;
	add.s64 	%rd187, %rd1, %rd372;
	ld.global.u64 	%rd188, [%rd187];
	and.b64  	%rd373, %rd188, -4294967296;
	setp.ne.s64 	%p35, %rd373, 0;
	@%p35 bra 	$L__BB30_85;
	cvt.u32.u64 	%r285, %rd188;
	cvt.u32.u64 	%r286, %rd463;
	div.u32 	%r287, %r286, %r285;
	mul.lo.s32 	%r288, %r287, %r285;
	sub.s32 	%r289, %r286, %r288;
	cvt.u64.u32 	%rd465, %r287;
	cvt.u64.u32 	%rd466, %r289;
	bra.uni 	$L__BB30_86;
$L__BB30_85:
	div.u64 	%rd465, %rd463, %rd188;
	mul.lo.s64 	%rd374, %rd465, %rd188;
	sub.s64 	%rd466, %rd463, %rd374;
$L__BB30_86:
	add.s64 	%rd375, %rd187, %rd138;
	ld.global.u64 	%rd376, [%rd375];
	cvt.u32.u64 	%r290, %rd376;
	cvt.u32.u64 	%r291, %rd466;
	mad.lo.s32 	%r386, %r290, %r291, %r62;
	cvt.u32.u64 	%r376, %rd465;
	add.s32 	%r371, %r371, -8;
	add.s32 	%r370, %r370, 8;
	setp.ne.s32 	%p36, %r370, 0;
	@%p36 bra 	$L__BB30_39;
$L__BB30_87:
	setp.eq.s32 	%p37, %r33, 0;
	@%p37 bra 	$L__BB30_116;
	and.b32  	%r71, %r93, 3;
	setp.lt.u32 	%p38, %r33, 4;
	@%p38 bra 	$L__BB30_102;
	not.b32 	%r293, %r375;
	add.s32 	%r294, %r93, %r293;
	cvt.u64.u32 	%rd195, %r376;
	mul.wide.u32 	%rd377, %r294, 8;
	add.s64 	%rd196, %rd1, %rd377;
	ld.global.u64 	%rd197, [%rd196];
	and.b64  	%rd378, %rd197, -4294967296;
	setp.ne.s64 	%p39, %rd378, 0;
	@%p39 bra 	$L__BB30_91;
	cvt.u32.u64 	%r295, %rd197;
	cvt.u32.u64 	%r296, %rd195;
	div.u32 	%r297, %r296, %r295;
	mul.lo.s32 	%r298, %r297, %r295;
	sub.s32 	%r299, %r296, %r298;
	cvt.u64.u32 	%rd467, %r297;
	cvt.u64.u32 	%rd468, %r299;
	bra.uni 	$L__BB30_92;
$L__BB30_91:
	div.u64 	%rd467, %rd195, %rd197;
	mul.lo.s64 	%rd379, %rd467, %rd197;
	sub.s64 	%rd468, %rd195, %rd379;
$L__BB30_92:
	mul.wide.u32 	%rd204, %r2, 8;
	add.s64 	%rd380, %rd196, %rd204;
	ld.global.u64 	%rd381, [%rd380];
	cvt.u32.u64 	%r300, %rd381;
	cvt.u32.u64 	%r301, %rd468;
	mad.lo.s32 	%r72, %r300, %r301, %r386;
	sub.s32 	%r73, %r93, %r375;
	add.s32 	%r302, %r73, -2;
	mul.wide.u32 	%rd382, %r302, 8;
	add.s64 	%rd205, %rd1, %rd382;
	ld.global.u64 	%rd206, [%rd205];
	and.b64  	%rd383, %rd206, -4294967296;
	setp.ne.s64 	%p40, %rd383, 0;
	@%p40 bra 	$L__BB30_94;
	cvt.u32.u64 	%r303, %rd206;
	cvt.u32.u64 	%r304, %rd467;
	div.u32 	%r305, %r304, %r303;
	mul.lo.s32 	%r306, %r305, %r303;
	sub.s32 	%r307, %r304, %r306;
	cvt.u64.u32 	%rd469, %r305;
	cvt.u64.u32 	%rd470, %r307;
	bra.uni 	$L__BB30_95;
$L__BB30_94:
	div.u64 	%rd469, %rd467, %rd206;
	mul.lo.s64 	%rd384, %rd469, %rd206;
	sub.s64 	%rd470, %rd467, %rd384;
$L__BB30_95:
	add.s64 	%rd385, %rd205, %rd204;
	ld.global.u64 	%rd386, [%rd385];
	cvt.u32.u64 	%r308, %rd386;
	cvt.u32.u64 	%r309, %rd470;
	mad.lo.s32 	%r74, %r308, %r309, %r72;
	add.s32 	%r310, %r73, -3;
	mul.wide.u32 	%rd387, %r310, 8;
	add.s64 	%rd213, %rd1, %rd387;
	ld.global.u64 	%rd214, [%rd213];
	and.b64  	%rd388, %rd214, -4294967296;
	setp.ne.s64 	%p41, %rd388, 0;
	@%p41 bra 	$L__BB30_97;
	cvt.u32.u64 	%r311, %rd214;
	cvt.u32.u64 	%r312, %rd469;
	div.u32 	%r313, %r312, %r311;
	mul.lo.s32 	%r314, %r313, %r311;
	sub.s32 	%r315, %r312, %r314;
	cvt.u64.u32 	%rd471, %r313;
	cvt.u64.u32 	%rd472, %r315;
	bra.uni 	$L__BB30_98;
$L__BB30_97:
	div.u64 	%rd471, %rd469, %rd214;
	mul.lo.s64 	%rd389, %rd471, %rd214;
	sub.s64 	%rd472, %rd469, %rd389;
$L__BB30_98:
	add.s64 	%rd390, %rd213, %rd204;
	ld.global.u64 	%rd391, [%rd390];
	cvt.u32.u64 	%r316, %rd391;
	cvt.u32.u64 	%r317, %rd472;
	mad.lo.s32 	%r75, %r316, %r317, %r74;
	add.s32 	%r318, %r73, -4;
	mul.wide.u32 	%rd392, %r318, 8;
	add.s64 	%rd221, %rd1, %rd392;
	ld.global.u64 	%rd222, [%rd221];
	and.b64  	%rd393, %rd222, -4294967296;
	setp.ne.s64 	%p42, %rd393, 0;
	@%p42 bra 	$L__BB30_100;
	cvt.u32.u64 	%r319, %rd222;
	cvt.u32.u64 	%r320, %rd471;
	div.u32 	%r321, %r320, %r319;
	mul.lo.s32 	%r322, %r321, %r319;
	sub.s32 	%r323, %r320, %r322;
	cvt.u64.u32 	%rd473, %r321;
	cvt.u64.u32 	%rd474, %r323;
	bra.uni 	$L__BB30_101;
$L__BB30_100:
	div.u64 	%rd473, %rd471, %rd222;
	mul.lo.s64 	%rd394, %rd473, %rd222;
	sub.s64 	%rd474, %rd471, %rd394;
$L__BB30_101:
	add.s64 	%rd395, %rd221, %rd204;
	ld.global.u64 	%rd396, [%rd395];
	cvt.u32.u64 	%r324, %rd396;
	cvt.u32.u64 	%r325, %rd474;
	mad.lo.s32 	%r386, %r324, %r325, %r75;
	cvt.u32.u64 	%r376, %rd473;
	add.s32 	%r375, %r375, 4;
$L__BB30_102:
	setp.eq.s32 	%p43, %r71, 0;
	@%p43 bra 	$L__BB30_116;
	setp.eq.s32 	%p44, %r71, 1;
	@%p44 bra 	$L__BB30_111;
	not.b32 	%r327, %r375;
	add.s32 	%r328, %r93, %r327;
	cvt.u64.u32 	%rd229, %r376;
	mul.wide.u32 	%rd397, %r328, 8;
	add.s64 	%rd230, %rd1, %rd397;
	ld.global.u64 	%rd231, [%rd230];
	and.b64  	%rd398, %rd231, -4294967296;
	setp.ne.s64 	%p45, %rd398, 0;
	@%p45 bra 	$L__BB30_106;
	cvt.u32.u64 	%r329, %rd231;
	cvt.u32.u64 	%r330, %rd229;
	div.u32 	%r331, %r330, %r329;
	mul.lo.s32 	%r332, %r331, %r329;
	sub.s32 	%r333, %r330, %r332;
	cvt.u64.u32 	%rd475, %r331;
	cvt.u64.u32 	%rd476, %r333;
	bra.uni 	$L__BB30_107;
$L__BB30_106:
	div.u64 	%rd475, %rd229, %rd231;
	mul.lo.s64 	%rd399, %rd475, %rd231;
	sub.s64 	%rd476, %rd229, %rd399;
$L__BB30_107:
	mul.wide.u32 	%rd238, %r2, 8;
	add.s64 	%rd400, %rd230, %rd238;
	ld.global.u64 	%rd401, [%rd400];
	cvt.u32.u64 	%r334, %rd401;
	cvt.u32.u64 	%r335, %rd476;
	mad.lo.s32 	%r83, %r334, %r335, %r386;
	sub.s32 	%r336, %r93, %r375;
	add.s32 	%r337, %r336, -2;
	mul.wide.u32 	%rd402, %r337, 8;
	add.s64 	%rd239, %rd1, %rd402;
	ld.global.u64 	%rd240, [%rd239];
	and.b64  	%rd403, %rd240, -4294967296;
	setp.ne.s64 	%p46, %rd403, 0;
	@%p46 bra 	$L__BB30_109;
	cvt.u32.u64 	%r338, %rd240;
	cvt.u32.u64 	%r339, %rd475;
	div.u32 	%r340, %r339, %r338;
	mul.lo.s32 	%r341, %r340, %r338;
	sub.s32 	%r342, %r339, %r341;
	cvt.u64.u32 	%rd477, %r340;
	cvt.u64.u32 	%rd478, %r342;
	bra.uni 	$L__BB30_110;
$L__BB30_109:
	div.u64 	%rd477, %rd475, %rd240;
	mul.lo.s64 	%rd404, %rd477, %rd240;
	sub.s64 	%rd478, %rd475, %rd404;
$L__BB30_110:
	add.s64 	%rd405, %rd239, %rd238;
	ld.global.u64 	%rd406, [%rd405];
	cvt.u32.u64 	%r343, %rd406;
	cvt.u32.u64 	%r344, %rd478;
	mad.lo.s32 	%r386, %r343, %r344, %r83;
	cvt.u32.u64 	%r376, %rd477;
	add.s32 	%r375, %r375, 2;
$L__BB30_111:
	and.b32  	%r345, %r93, 1;
	setp.eq.b32 	%p47, %r345, 1;
	not.pred 	%p48, %p47;
	@%p48 bra 	$L__BB30_116;
	not.b32 	%r346, %r375;
	add.s32 	%r347, %r93, %r346;
	cvt.u64.u32 	%rd247, %r376;
	mul.wide.u32 	%rd407, %r347, 8;
	add.s64 	%rd248, %rd1, %rd407;
	ld.global.u64 	%rd249, [%rd248];
	and.b64  	%rd408, %rd249, -4294967296;
	setp.ne.s64 	%p49, %rd408, 0;
	@%p49 bra 	$L__BB30_114;
	cvt.u32.u64 	%r348, %rd249;
	cvt.u32.u64 	%r349, %rd247;
	rem.u32 	%r350, %r349, %r348;
	cvt.u64.u32 	%rd479, %r350;
	bra.uni 	$L__BB30_115;
$L__BB30_114:
	rem.u64 	%rd479, %rd247, %rd249;
$L__BB30_115:
	mul.wide.u32 	%rd409, %r2, 8;
	add.s64 	%rd410, %rd248, %rd409;
	ld.global.u64 	%rd411, [%rd410];
	cvt.u32.u64 	%r351, %rd411;
	cvt.u32.u64 	%r352, %rd479;
	mad.lo.s32 	%r386, %r351, %r352, %r386;
$L__BB30_116:
	cvt.u64.u32 	%rd480, %r386;
$L__BB30_117:
	cvta.to.global.u64 	%rd412, %rd255;
	shl.b64 	%rd413, %rd434, 1;
	add.s64 	%rd414, %rd412, %rd413;
	ld.global.u16 	%rs2, [%rd414];
	cvta.to.global.u64 	%rd415, %rd256;
	shl.b64 	%rd416, %rd480, 1;
	add.s64 	%rd417, %rd415, %rd416;
	ld.global.u16 	%rs3, [%rd417];
	// begin inline asm
	{ .reg .pred __$temp3;
  setp.lt.bf16  __$temp3, %rs2, %rs3;
  selp.u16 %rs1, 1, 0, __$temp3;}
	// end inline asm
	setp.eq.s16 	%p50, %rs1, 0;
	selp.b16 	%rs4, %rs3, %rs2, %p50;
	cvta.to.global.u64 	%rd418, %rd257;
	shl.b64 	%rd419, %rd2, 1;
	add.s64 	%rd420, %rd418, %rd419;
	st.global.u16 	[%rd420], %rs4;
$L__BB30_118:
	ret;

}
	// .globl	broadcast_min_contiguous_bf16
.visible .entry broadcast_min_contiguous_bf16(
	.param .u64 broadcast_min_contiguous_bf16_param_0,
	.param .u64 .ptr .align 1 broadcast_min_contiguous_bf16_param_1,
	.param .u64 .ptr .align 1 broadcast_min_contiguous_bf16_param_2,
	.param .u64 .ptr .align 1 broadcast_min_contiguous_bf16_param_3
)
{
	.reg .pred 	%p<3>;
	.reg .b16 	%rs<5>;
	.reg .b32 	%r<5>;
	.reg .b64 	%rd<13>;

	ld.param.u64 	%rd5, [broadcast_min_contiguous_bf16_param_0];
	ld.param.u64 	%rd2, [broadcast_min_contiguous_bf16_param_1];
	ld.param.u64 	%rd3, [broadcast_min_contiguous_bf16_param_2];
	ld.param.u64 	%rd4, [broadcast_min_contiguous_bf16_param_3];
	mov.u32 	%r1, %ctaid.x;
	mov.u32 	%r2, %ntid.x;
	mov.u32 	%r3, %tid.x;
	mad.lo.s32 	%r4, %r1, %r2, %r3;
	cvt.s64.s32 	%rd1, %r4;
	setp.le.u64 	%p1, %rd5, %rd1;
	@%p1 bra 	$L__BB31_2;
	cvta.to.global.u64 	%rd6, %rd4;
	cvta.to.global.u64 	%rd7, %rd2;
	cvta.to.global.u64 	%rd8, %rd3;
	shl.b64 	%rd9, %rd1, 1;
	add.s64 	%rd10, %rd7, %rd9;
	ld.global.u16 	%rs2, [%rd10];
	add.s64 	%rd11, %rd8, %rd9;
	ld.global.u16 	%rs3, [%rd11];
	// begin inline asm
	{ .reg .pred __$temp3;
  setp.lt.bf16  __$temp3, %rs2, %rs3;
  selp.u16 %rs1, 1, 0, __$temp3;}
	// end inline asm
	setp.eq.s16 	%p2, %rs1, 0;
	selp.b16 	%rs4, %rs3, %rs2, %p2;
	add.s64 	%rd12, %rd6, %rd9;
	st.global.u16 	[%rd12], %rs4;
$L__BB31_2:
	ret;

}
	// .globl	broadcast_min_rhs_row_bf16
.visible .entry broadcast_min_rhs_row_bf16(
	.param .u64 broadcast_min_rhs_row_bf16_param_0,
	.param .u64 broadcast_min_rhs_row_bf16_param_1,
	.param .u64 .ptr .align 1 broadcast_min_rhs_row_bf16_param_2,
	.param .u64 .ptr .align 1 broadcast_min_rhs_row_bf16_param_3,
	.param .u64 .ptr .align 1 broadcast_min_rhs_row_bf16_param_4
)
{
	.reg .pred 	%p<4>;
	.reg .b16 	%rs<5>;
	.reg .b32 	%r<8>;
	.reg .b64 	%rd<22>;

	ld.param.u64 	%rd9, [broadcast_min_rhs_row_bf16_param_0];
	ld.param.u64 	%rd5, [broadcast_min_rhs_row_bf16_param_1];
	ld.param.u64 	%rd6, [broadcast_min_rhs_row_bf16_param_2];
	ld.param.u64 	%rd7, [broadcast_min_rhs_row_bf16_param_3];
	ld.param.u64 	%rd8, [broadcast_min_rhs_row_bf16_param_4];
	mov.u32 	%r1, %ctaid.x;
	mov.u32 	%r2, %ntid.x;
	mov.u32 	%r3, %tid.x;
	mad.lo.s32 	%r4, %r1, %r2, %r3;
	cvt.s64.s32 	%rd1, %r4;
	setp.le.u64 	%p1, %rd9, %rd1;
	@%p1 bra 	$L__BB32_5;
	or.b64  	%rd10, %rd1, %rd5;
	and.b64  	%rd11, %rd10, -4294967296;
	setp.ne.s64 	%p2, %rd11, 0;
	@%p2 bra 	$L__BB32_3;
	cvt.u32.u64 	%r5, %rd5;
	cvt.u32.u64 	%r6, %rd1;
	rem.u32 	%r7, %r6, %r5;
	cvt.u64.u32 	%rd21, %r7;
	bra.uni 	$L__BB32_4;
$L__BB32_3:
	rem.u64 	%rd21, %rd1, %rd5;
$L__BB32_4:
	cvta.to.global.u64 	%rd12, %rd6;
	shl.b64 	%rd13, %rd1, 1;
	add.s64 	%rd14, %rd12, %rd13;
	ld.global.u16 	%rs2, [%rd14];
	cvta.to.global.u64 	%rd15, %rd7;
	shl.b64 	%rd16, %rd21, 1;
	and.b64  	%rd17, %rd16, 8589934590;
	add.s64 	%rd18, %rd15, %rd17;
	ld.global.u16 	%rs3, [%rd18];
	// begin inline asm
	{ .reg .pred __$temp3;
  setp.lt.bf16  __$temp3, %rs2, %rs3;
  selp.u16 %rs1, 1, 0, __$temp3;}
	// end inline asm
	setp.eq.s16 	%p3, %rs1, 0;
	selp.b16 	%rs4, %rs3, %rs2, %p3;
	cvta.to.global.u64 	%rd19, %rd8;
	add.s64 	%rd20, %rd19, %rd13;
	st.global.u16 	[%rd20], %rs4;
$L__BB32_5:
	ret;

}
	// .globl	broadcast_min_rhs_col_bf16
.visible .entry broadcast_min_rhs_col_bf16(
	.param .u64 broadcast_min_rhs_col_bf16_param_0,
	.param .u64 broadcast_min_rhs_col_bf16_param_1,
	.param .u64 .ptr .align 1 broadcast_min_rhs_col_bf16_param_2,
	.param .u64 .ptr .align 1 broadcast_min_rhs_col_bf16_param_3,
	.param .u64 .ptr .align 1 broadcast_min_rhs_col_bf16_param_4
)
{
	.reg .pred 	%p<4>;
	.reg .b16 	%rs<5>;
	.reg .b32 	%r<8>;
	.reg .b64 	%rd<22>;

	ld.param.u64 	%rd9, [broadcast_min_rhs_col_bf16_param_0];
	ld.param.u64 	%rd5, [broadcast_min_rhs_col_bf16_param_1];
	ld.param.u64 	%rd6, [broadcast_min_rhs_col_bf16_param_2];
	ld.param.u64 	%rd7, [broadcast_min_rhs_col_bf16_param_3];
	ld.param.u64 	%rd8, [broadcast_min_rhs_col_bf16_param_4];
	mov.u32 	%r1, %ctaid.x;
	mov.u32 	%r2, %ntid.x;
	mov.u32 	%r3, %tid.x;
	mad.lo.s32 	%r4, %r1, %r2, %r3;
	cvt.s64.s32 	%rd1, %r4;
	setp.le.u64 	%p1, %rd9, %rd1;
	@%p1 bra 	$L__BB33_5;
	or.b64  	%rd10, %rd1, %rd5;
	and.b64  	%rd11, %rd10, -4294967296;
	setp.ne.s64 	%p2, %rd11, 0;
	@%p2 bra 	$L__BB33_3;
	cvt.u32.u64 	%r5, %rd5;
	cvt.u32.u64 	%r6, %rd1;
	div.u32 	%r7, %r6, %r5;
	cvt.u64.u32 	%rd21, %r7;
	bra.uni 	$L__BB33_4;
$L__BB33_3:
	div.u64 	%rd21, %rd1, %rd5;
$L__BB33_4:
	cvta.to.global.u64 	%rd12, %rd6;
	shl.b64 	%rd13, %rd1, 1;
	add.s64 	%rd14, %rd12, %rd13;
	ld.global.u16 	%rs2, [%rd14];
	cvta.to.global.u64 	%rd15, %rd7;
	shl.b64 	%rd16, %rd21, 1;
	and.b64  	%rd17, %rd16, 8589934590;
	add.s64 	%rd18, %rd15, %rd17;
	ld.global.u16 	%rs3, [%rd18];
	// begin inline asm
	{ .reg .pred __$temp3;
  setp.lt.bf16  __$temp3, %rs2, %rs3;
  selp.u16 %rs1, 1, 0, __$temp3;}
	// end inline asm
	setp.eq.s16 	%p3, %rs1, 0;
	selp.b16 	%rs4, %rs3, %rs2, %p3;
	cvta.to.global.u64 	%rd19, %rd8;
	add.s64 	%rd20, %rd19, %rd13;
	st.global.u16 	[%rd20], %rs4;
$L__BB33_5:
	ret;

}
	// .globl	broadcast_min_lhs_row_bf16
.visible .entry broadcast_min_lhs_row_bf16(
	.param .u64 broadcast_min_lhs_row_bf16_param_0,
	.param .u64 broadcast_min_lhs_row_bf16_param_1,
	.param .u64 .ptr .align 1 broadcast_min_lhs_row_bf16_param_2,
	.param .u64 .ptr .align 1 broadcast_min_lhs_row_bf16_param_3,
	.param .u64 .ptr .align 1 broadcast_min_lhs_row_bf16_param_4
)
{
	.reg .pred 	%p<4>;
	.reg .b16 	%rs<5>;
	.reg .b32 	%r<8>;
	.reg .b64 	%rd<22>;

	ld.param.u64 	%rd9, [broadcast_min_lhs_row_bf16_param_0];
	ld.param.u64 	%rd5, [broadcast_min_lhs_row_bf16_param_1];
	ld.param.u64 	%rd6, [broadcast_min_lhs_row_bf16_param_2];
	ld.param.u64 	%rd7, [broadcast_min_lhs_row_bf16_param_3];
	ld.param.u64 	%rd8, [broadcast_min_lhs_row_bf16_param_4];
	mov.u32 	%r1, %ctaid.x;
	mov.u32 	%r2, %ntid.x;
	mov.u32 	%r3, %tid.x;
	mad.lo.s32 	%r4, %r1, %r2, %r3;
	cvt.s64.s32 	%rd1, %r4;
	setp.le.u64 	%p1, %rd9, %rd1;
	@%p1 bra 	$L__BB34_5;
	or.b64  	%rd10, %rd1, %rd5;
	and.b64  	%rd11, %rd10, -4294967296;
	setp.ne.s64 	%p2, %rd11, 0;
	@%p2 bra 	$L__BB34_3;
	cvt.u32.u64 	%r5, %rd5;
	cvt.u32.u64 	%r6, %rd1;
	rem.u32 	%r7, %r6, %r5;
	cvt.u64.u32 	%rd21, %r7;
	bra.uni 	$L__BB34_4;
$L__BB34_3:
	rem.u64 	%rd21, %rd1, %rd5;
$L__BB34_4:
	cvta.to.global.u64 	%rd12, %rd6;
	shl.b64 	%rd13, %rd21, 1;
	and.b64  	%rd14, %rd13, 8589934590;
	add.s64 	%rd15, %rd12, %rd14;
	ld.global.u16 	%rs2, [%rd15];
	cvta.to.global.u64 	%rd16, %rd7;
	shl.b64 	%rd17, %rd1, 1;
	add.s64 	%rd18, %rd16, %rd17;
	ld.global.u16 	%rs3, [%rd18];
	// begin inline asm
	{ .reg .pred __$temp3;
  setp.lt.bf16  __$temp3, %rs2, %rs3;
  selp.u16 %rs1, 1, 0, __$temp3;}
	// end inline asm
	setp.eq.s16 	%p3, %rs1, 0;
	selp.b16 	%rs4, %rs3, %rs2, %p3;
	cvta.to.global.u64 	%rd19, %rd8;
	add.s64 	%rd20, %rd19, %rd17;
	st.global.u16 	[%rd20], %rs4;
$L__BB34_5:
	ret;

}
	// .globl	broadcast_min_lhs_col_bf16
.visible .entry broadcast_min_lhs_col_bf16(
	.param .u64 broadcast_min_lhs_col_bf16_param_0,
	.param .u64 broadcast_min_lhs_col_bf16_param_1,
	.param .u64 .ptr .align 1 broadcast_min_lhs_col_bf16_param_2,
	.param .u64 .ptr .align 1 broadcast_min_lhs_col_bf16_param_3,
	.param .u64 .ptr .align 1 broadcast_min_lhs_col_bf16_param_4
)
{
	.reg .pred 	%p<4>;
	.reg .b16 	%rs<5>;
	.reg .b32 	%r<8>;
	.reg .b64 	%rd<22>;

	ld.param.u64 	%rd9, [broadcast_min_lhs_col_bf16_param_0];
	ld.param.u64 	%rd5, [broadcast_min_lhs_col_bf16_param_1];
	ld.param.u64 	%rd6, [broadcast_min_lhs_col_bf16_param_2];
	ld.param.u64 	%rd7, [broadcast_min_lhs_col_bf16_param_3];
	ld.param.u64 	%rd8, [broadcast_min_lhs_col_bf16_param_4];
	mov.u32 	%r1, %ctaid.x;
	mov.u32 	%r2, %ntid.x;
	mov.u32 	%r3, %tid.x;
	mad.lo.s32 	%r4, %r1, %r2, %r3;
	cvt.s64.s32 	%rd1, %r4;
	setp.le.u64 	%p1, %rd9, %rd1;
	@%p1 bra 	$L__BB35_5;
	or.b64  	%rd10, %rd1, %rd5;
	and.b64  	%rd11, %rd10, -4294967296;
	setp.ne.s64 	%p2, %rd11, 0;
	@%p2 bra 	$L__BB35_3;
	cvt.u32.u64 	%r5, %rd5;
	cvt.u32.u64 	%r6, %rd1;
	div.u32 	%r7, %r6, %r5;
	cvt.u64.u32 	%rd21, %r7;
	bra.uni 	$L__BB35_4;
$L__BB35_3:
	div.u64 	%rd21, %rd1, %rd5;
$L__BB35_4:
	cvta.to.global.u64 	%rd12, %rd6;
	shl.b64 	%rd13, %rd21, 1;
	and.b64  	%rd14, %rd13, 8589934590;
	add.s64 	%rd15, %rd12, %rd14;
	ld.global.u16 	%rs2, [%rd15];
	cvta.to.global.u64 	%rd16, %rd7;
	shl.b64 	%rd17, %rd1, 1;
	add.s64 	%rd18, %rd16, %rd17;
	ld.global.u16 	%rs3, [%rd18];
	// begin inline asm
	{ .reg .pred __$temp3;
  setp.lt.bf16  __$temp3, %rs2, %rs3;
  selp.u16 %rs1, 1, 0, __$temp3;}
	// end inline asm
	setp.eq.s16 	%p3, %rs1, 0;
	selp.b16 	%rs4, %rs3, %rs2, %p3;
	cvta.to.global.u64 	%rd19, %rd8;
	add.s64 	%rd20, %rd19, %rd17;
	st.global.u16 	[%rd20], %rs4;
$L__BB35_5:
	ret;

}
	// .globl	broadcast_add_strided_f16
.visible .entry broadcast_add_strided_f16(
	.param .u64 broadcast_add_strided_f16_param_0,
	.param .u32 broadcast_add_strided_f16_param_1,
	.param .u64 .ptr .align 1 broadcast_add_strided_f16_param_2,
	.param .u64 .ptr .align 1 broadcast_add_strided_f16_param_3,
	.param .u64 .ptr .align 1 broadcast_add_strided_f16_param_4,
	.param .u64 .ptr .align 1 broadcast_add_strided_f16_param_5
)
{
	.reg .pred 	%p<50>;
	.reg .b16 	%rs<4>;
	.reg .b32 	%r<387>;
	.reg .b64 	%rd<481>;

	ld.param.u64 	%rd258, [broadcast_add_strided_f16_param_0];
	ld.param.u32 	%r93, [broadcast_add_strided_f16_param_1];
	ld.param.u64 	%rd259, [broadcast_add_strided_f16_param_2];
	ld.param.u64 	%rd255, [broadcast_add_strided_f16_param_3];
	ld.param.u64 	%rd256, [broadcast_add_strided_f16_param_4];
	ld.param.u64 	%rd257, [broadcast_add_strided_f16_param_5];
	cvta.to.global.u64 	%rd1, %rd259;
	mov.u32 	%r94, %ctaid.x;
	mov.u32 	%r95, %ntid.x;
	mov.u32 	%r96, %tid.x;
	mad.lo.s32 	%r376, %r94, %r95, %r96;
	cvt.s64.s32 	%rd2, %r376;
	setp.le.u64 	%p1, %rd258, %rd2;
	@%p1 bra 	$L__BB36_118;
	shl.b32 	%r2, %r93, 1;
	setp.eq.s32 	%p2, %r93, 0;
	mov.b64 	%rd434, 0;
	@%p2 bra 	$L__BB36_36;
	add.s32 	%r99, %r93, -1;
	and.b32  	%r3, %r93, 7;
	setp.lt.u32 	%p3, %r99, 7;
	mov.b32 	%r354, 0;
	mov.u32 	%r368, %r376;
	mov.u32 	%r365, %r354;
	@%p3 bra 	$L__BB36_6;
	and.b32  	%r354, %r93, -8;
	add.s32 	%r367, %r93, -4;
	neg.s32 	%r366, %r354;
	mov.b32 	%r365, 0;
	mul.wide.u32 	%rd72, %r93, 8;
	mov.u32 	%r368, %r376;
$L__BB36_4:
	.pragma "nounroll";
	add.s32 	%r101, %r367, 3;
	cvt.u64.u32 	%rd63, %r368;
	mul.wide.u32 	%rd261, %r101, 8;
	add.s64 	%rd64, %rd1, %rd261;
	ld.global.u64 	%rd65, [%rd64];
	and.b64  	%rd262, %rd65, -4294967296;
	setp.ne.s64 	%p4, %rd262, 0;
	@%p4 bra 	$L__BB36_41;
	cvt.u32.u64 	%r102, %rd65;
	cvt.u32.u64 	%r103, %rd63;
	div.u32 	%r104, %r103, %r102;
	mul.lo.s32 	%r105, %r104, %r102;
	sub.s32 	%r106, %r103, %r105;
	cvt.u64.u32 	%rd435, %r104;
	cvt.u64.u32 	%rd436, %r106;
	bra.uni 	$L__BB36_42;
$L__BB36_6:
	setp.eq.s32 	%p13, %r3, 0;
	@%p13 bra 	$L__BB36_35;
	and.b32  	%r11, %r93, 3;
	setp.lt.u32 	%p14, %r3, 4;
	@%p14 bra 	$L__BB36_21;
	not.b32 	%r165, %r354;
	add.s32 	%r166, %r93, %r165;
	cvt.u64.u32 	%rd3, %r368;
	mul.wide.u32 	%rd301, %r166, 8;
	add.s64 	%rd4, %rd1, %rd301;
	ld.global.u64 	%rd5, [%rd4];
	and.b64  	%rd302, %rd5, -4294967296;
	setp.ne.s64 	%p15, %rd302, 0;
	@%p15 bra 	$L__BB36_10;
	cvt.u32.u64 	%r167, %rd5;
	cvt.u32.u64 	%r168, %rd3;
	div.u32 	%r169, %r168, %r167;
	mul.lo.s32 	%r170, %r169, %r167;
	sub.s32 	%r171, %r168, %r170;
	cvt.u64.u32 	%rd421, %r169;
	cvt.u64.u32 	%rd422, %r171;
	bra.uni 	$L__BB36_11;
$L__BB36_10:
	div.u64 	%rd421, %rd3, %rd5;
	mul.lo.s64 	%rd303, %rd421, %rd5;
	sub.s64 	%rd422, %rd3, %rd303;
$L__BB36_11:
	mul.wide.u32 	%rd12, %r93, 8;
	add.s64 	%rd304, %rd4, %rd12;
	ld.global.u64 	%rd305, [%rd304];
	cvt.u32.u64 	%r172, %rd305;
	cvt.u32.u64 	%r173, %rd422;
	mad.lo.s32 	%r12, %r172, %r173, %r365;
	sub.s32 	%r13, %r93, %r354;
	add.s32 	%r174, %r13, -2;
	mul.wide.u32 	%rd306, %r174, 8;
	add.s64 	%rd13, %rd1, %rd306;
	ld.global.u64 	%rd14, [%rd13];
	and.b64  	%rd307, %rd14, -4294967296;
	setp.ne.s64 	%p16, %rd307, 0;
	@%p16 bra 	$L__BB36_13;
	cvt.u32.u64 	%r175, %rd14;
	cvt.u32.u64 	%r176, %rd421;
	div.u32 	%r177, %r176, %r175;
	mul.lo.s32 	%r178, %r177, %r175;
	sub.s32 	%r179, %r176, %r178;
	cvt.u64.u32 	%rd423, %r177;
	cvt.u64.u32 	%rd424, %r179;
	bra.uni 	$L__BB36_14;
$L__BB36_13:
	div.u64 	%rd423, %rd421, %rd14;
	mul.lo.s64 	%rd308, %rd423, %rd14;
	sub.s64 	%rd424, %rd421, %rd308;
$L__BB36_14:
	add.s64 	%rd309, %rd13, %rd12;
	ld.global.u64 	%rd310, [%rd309];
	cvt.u32.u64 	%r180, %rd310;
	cvt.u32.u64 	%r181, %rd424;
	mad.lo.s32 	%r14, %r180, %r181, %r12;
	add.s32 	%r182, %r13, -3;
	mul.wide.u32 	%rd311, %r182, 8;
	add.s64 	%rd21, %rd1, %rd311;
	ld.global.u64 	%rd22, [%rd21];
	and.b64  	%rd312, %rd22, -4294967296;
	setp.ne.s64 	%p17, %rd312, 0;
	@%p17 bra 	$L__BB36_16;
	cvt.u32.u64 	%r183, %rd22;
	cvt.u32.u64 	%r184, %rd423;
	div.u32 	%r185, %r184, %r183;
	mul.lo.s32 	%r186, %r185, %r183;
	sub.s32 	%r187, %r184, %r186;
	cvt.u64.u32 	%rd425, %r185;
	cvt.u64.u32 	%rd426, %r187;
	bra.uni 	$L__BB36_17;
$L__BB36_16:
	div.u64 	%rd425, %rd423, %rd22;
	mul.lo.s64 	%rd313, %rd425, %rd22;
	sub.s64 	%rd426, %rd423, %rd313;
$L__BB36_17:
	add.s64 	%rd314, %rd21, %rd12;
	ld.global.u64 	%rd315, [%rd314];
	cvt.u32.u64 	%r188, %rd315;
	cvt.u32.u64 	%r189, %rd426;
	mad.lo.s32 	%r15, %r188, %r189, %r14;
	add.s32 	%r190, %r13, -4;
	mul.wide.u32 	%rd316, %r190, 8;
	add.s64 	%rd29, %rd1, %rd316;
	ld.global.u64 	%rd30, [%rd29];
	and.b64  	%rd317, %rd30, -4294967296;
	setp.ne.s64 	%p18, %rd317, 0;
	@%p18 bra 	$L__BB36_19;
	cvt.u32.u64 	%r191, %rd30;
	cvt.u32.u64 	%r192, %rd425;
	div.u32 	%r193, %r192, %r191;
	mul.lo.s32 	%r194, %r193, %r191;
	sub.s32 	%r195, %r192, %r194;
	cvt.u64.u32 	%rd427, %r193;
	cvt.u64.u32 	%rd428, %r195;
	bra.uni 	$L__BB36_20;
$L__BB36_19:
	div.u64 	%rd427, %rd425, %rd30;
	mul.lo.s64 	%rd318, %rd427, %rd30;
	sub.s64 	%rd428, %rd425, %rd318;
$L__BB36_20:
	add.s64 	%rd319, %rd29, %rd12;
	ld.global.u64 	%rd320, [%rd319];
	cvt.u32.u64 	%r196, %rd320;
	cvt.u32.u64 	%r197, %rd428;
	mad.lo.s32 	%r365, %r196, %r197, %r15;
	cvt.u32.u64 	%r368, %rd427;
	add.s32 	%r354, %r354, 4;
$L__BB36_21:
	setp.eq.s32 	%p19, %r11, 0;
	@%p19 bra 	$L__BB36_35;
	setp.eq.s32 	%p20, %r11, 1;
	@%p20 bra 	$L__BB36_30;
	not.b32 	%r199, %r354;
	add.s32 	%r200, %r93, %r199;
	cvt.u64.u32 	%rd37, %r368;
	mul.wide.u32 	%rd321, %r200, 8;
	add.s64 	%rd38, %rd1, %rd321;
	ld.global.u64 	%rd39, [%rd38];
	and.b64  	%rd322, %rd39, -4294967296;
	setp.ne.s64 	%p21, %rd322, 0;
	@%p21 bra 	$L__BB36_25;
	cvt.u32.u64 	%r201, %rd39;
	cvt.u32.u64 	%r202, %rd37;
	div.u32 	%r203, %r202, %r201;
	mul.lo.s32 	%r204, %r203, %r201;
	sub.s32 	%r205, %r202, %r204;
	cvt.u64.u32 	%rd429, %r203;
	cvt.u64.u32 	%rd430, %r205;
	bra.uni 	$L__BB36_26;
$L__BB36_25:
	div.u64 	%rd429, %rd37, %rd39;
	mul.lo.s64 	%rd323, %rd429, %rd39;
	sub.s64 	%rd430, %rd37, %rd323;
$L__BB36_26:
	mul.wide.u32 	%rd46, %r93, 8;
	add.s64 	%rd324, %rd38, %rd46;
	ld.global.u64 	%rd325, [%rd324];
	cvt.u32.u64 	%r206, %rd325;
	cvt.u32.u64 	%r207, %rd430;
	mad.lo.s32 	%r23, %r206, %r207, %r365;
	sub.s32 	%r208, %r93, %r354;
	add.s32 	%r209, %r208, -2;
	mul.wide.u32 	%rd326, %r209, 8;
	add.s64 	%rd47, %rd1, %rd326;
	ld.global.u64 	%rd48, [%rd47];
	and.b64  	%rd327, %rd48, -4294967296;
	setp.ne.s64 	%p22, %rd327, 0;
	@%p22 bra 	$L__BB36_28;
	cvt.u32.u64 	%r210, %rd48;
	cvt.u32.u64 	%r211, %rd429;
	div.u32 	%r212, %r211, %r210;
	mul.lo.s32 	%r213, %r212, %r210;
	sub.s32 	%r214, %r211, %r213;
	cvt.u64.u32 	%rd431, %r212;
	cvt.u64.u32 	%rd432, %r214;
	bra.uni 	$L__BB36_29;
$L__BB36_28:
	div.u64 	%rd431, %rd429, %rd48;
	mul.lo.s64 	%rd328, %rd431, %rd48;
	sub.s64 	%rd432, %rd429, %rd328;
$L__BB36_29:
	add.s64 	%rd329, %rd47, %rd46;
	ld.global.u64 	%rd330, [%rd329];
	cvt.u32.u64 	%r215, %rd330;
	cvt.u32.u64 	%r216, %rd432;
	mad.lo.s32 	%r365, %r215, %r216, %r23;
	cvt.u32.u64 	%r368, %rd431;
	add.s32 	%r354, %r354, 2;
$L__BB36_30:
	and.b32  	%r217, %r93, 1;
	setp.eq.b32 	%p23, %r217, 1;
	not.pred 	%p24, %p23;
	@%p24 bra 	$L__BB36_35;
	not.b32 	%r218, %r354;
	add.s32 	%r219, %r93, %r218;
	cvt.u64.u32 	%rd55, %r368;
	mul.wide.u32 	%rd331, %r219, 8;
	add.s64 	%rd56, %rd1, %rd331;
	ld.global.u64 	%rd57, [%rd56];
	and.b64  	%rd332, %rd57, -4294967296;
	setp.ne.s64 	%p25, %rd332, 0;
	@%p25 bra 	$L__BB36_33;
	cvt.u32.u64 	%r220, %rd57;
	cvt.u32.u64 	%r221, %rd55;
	rem.u32 	%r222, %r221, %r220;
	cvt.u64.u32 	%rd433, %r222;
	bra.uni 	$L__BB36_34;
$L__BB36_33:
	rem.u64 	%rd433, %rd55, %rd57;
$L__BB36_34:
	mul.wide.u32 	%rd333, %r93, 8;
	add.s64 	%rd334, %rd56, %rd333;
	ld.global.u64 	%rd335, [%rd334];
	cvt.u32.u64 	%r223, %rd335;
	cvt.u32.u64 	%r224, %rd433;
	mad.lo.s32 	%r365, %r223, %r224, %r365;
$L__BB36_35:
	cvt.u64.u32 	%rd434, %r365;
$L__BB36_36:
	setp.eq.s32 	%p26, %r93, 0;
	mov.b64 	%rd480, 0;
	@%p26 bra 	$L__BB36_117;
	add.s32 	%r227, %r93, -1;
	and.b32  	%r33, %r93, 7;
	setp.lt.u32 	%p27, %r227, 7;
	mov.b32 	%r375, 0;
	mov.u32 	%r386, %r375;
	@%p27 bra 	$L__BB36_87;
	and.b32  	%r375, %r93, -8;
	add.s32 	%r371, %r93, -4;
	neg.s32 	%r370, %r375;
	mov.b32 	%r386, 0;
	mul.wide.u32 	%rd138, %r2, 8;
$L__BB36_39:
	.pragma "nounroll";
	add.s32 	%r229, %r371, 3;
	cvt.u64.u32 	%rd129, %r376;
	mul.wide.u32 	%rd337, %r229, 8;
	add.s64 	%rd130, %rd1, %rd337;
	ld.global.u64 	%rd131, [%rd130];
	and.b64  	%rd338, %rd131, -4294967296;
	setp.ne.s64 	%p28, %rd338, 0;
	@%p28 bra 	$L__BB36_64;
	cvt.u32.u64 	%r230, %rd131;
	cvt.u32.u64 	%r231, %rd129;
	div.u32 	%r232, %r231, %r230;
	mul.lo.s32 	%r233, %r232, %r230;
	sub.s32 	%r234, %r231, %r233;
	cvt.u64.u32 	%rd451, %r232;
	cvt.u64.u32 	%rd452, %r234;
	bra.uni 	$L__BB36_65;
$L__BB36_41:
	div.u64 	%rd435, %rd63, %rd65;
	mul.lo.s64 	%rd263, %rd435, %rd65;
	sub.s64 	%rd436, %rd63, %rd263;
$L__BB36_42:
	add.s64 	%rd264, %rd64, %rd72;
	ld.global.u64 	%rd265, [%rd264];
	cvt.u32.u64 	%r107, %rd265;
	cvt.u32.u64 	%r108, %rd436;
	mad.lo.s32 	%r41, %r107, %r108, %r365;
	add.s32 	%r109, %r367, 2;
	mul.wide.u32 	%rd266, %r109, 8;
	add.s64 	%rd73, %rd1, %rd266;
	ld.global.u64 	%rd74, [%rd73];
	and.b64  	%rd267, %rd74, -4294967296;
	setp.ne.s64 	%p5, %rd267, 0;
	@%p5 bra 	$L__BB36_44;
	cvt.u32.u64 	%r110, %rd74;
	cvt.u32.u64 	%r111, %rd435;
	div.u32 	%r112, %r111, %r110;
	mul.lo.s32 	%r113, %r112, %r110;
	sub.s32 	%r114, %r111, %r113;
	cvt.u64.u32 	%rd437, %r112;
	cvt.u64.u32 	%rd438, %r114;
	bra.uni 	$L__BB36_45;
$L__BB36_44:
	div.u64 	%rd437, %rd435, %rd74;
	mul.lo.s64 	%rd268, %rd437, %rd74;
	sub.s64 	%rd438, %rd435, %rd268;
$L__BB36_45:
	add.s64 	%rd269, %rd73, %rd72;
	ld.global.u64 	%rd270, [%rd269];
	cvt.u32.u64 	%r115, %rd270;
	cvt.u32.u64 	%r116, %rd438;
	mad.lo.s32 	%r42, %r115, %r116, %r41;
	add.s32 	%r117, %r367, 1;
	mul.wide.u32 	%rd271, %r117, 8;
	add.s64 	%rd81, %rd1, %rd271;
	ld.global.u64 	%rd82, [%rd81];
	and.b64  	%rd272, %rd82, -4294967296;
	setp.ne.s64 	%p6, %rd272, 0;
	@%p6 bra 	$L__BB36_47;
	cvt.u32.u64 	%r118, %rd82;
	cvt.u32.u64 	%r119, %rd437;
	div.u32 	%r120, %r119, %r118;
	mul.lo.s32 	%r121, %r120, %r118;
	sub.s32 	%r122, %r119, %r121;
	cvt.u64.u32 	%rd439, %r120;
	cvt.u64.u32 	%rd440, %r122;
	bra.uni 	$L__BB36_48;
$L__BB36_47:
	div.u64 	%rd439, %rd437, %rd82;
	mul.lo.s64 	%rd273, %rd439, %rd82;
	sub.s64 	%rd440, %rd437, %rd273;
$L__BB36_48:
	add.s64 	%rd274, %rd81, %rd72;
	ld.global.u64 	%rd275, [%rd274];
	cvt.u32.u64 	%r123, %rd275;
	cvt.u32.u64 	%r124, %rd440;
	mad.lo.s32 	%r43, %r123, %r124, %r42;
	mul.wide.u32 	%rd276, %r367, 8;
	add.s64 	%rd89, %rd1, %rd276;
	ld.global.u64 	%rd90, [%rd89];
	and.b64  	%rd277, %rd90, -4294967296;
	setp.ne.s64 	%p7, %rd277, 0;
	@%p7 bra 	$L__BB36_50;
	cvt.u32.u64 	%r125, %rd90;
	cvt.u32.u64 	%r126, %rd439;
	div.u32 	%r127, %r126, %r125;
	mul.lo.s32 	%r128, %r127, %r125;
	sub.s32 	%r129, %r126, %r128;
	cvt.u64.u32 	%rd441, %r127;
	cvt.u64.u32 	%rd442, %r129;
	bra.uni 	$L__BB36_51;
$L__BB36_50:
	div.u64 	%rd441, %rd439, %rd90;
	mul.lo.s64 	%rd278, %rd441, %rd90;
	sub.s64 	%rd442, %rd439, %rd278;
$L__BB36_51:
	add.s64 	%rd279, %rd89, %rd72;
	ld.global.u64 	%rd280, [%rd279];
	cvt.u32.u64 	%r130, %rd280;
	cvt.u32.u64 	%r131, %rd442;
	mad.lo.s32 	%r44, %r130, %r131, %r43;
	add.s32 	%r132, %r367, -1;
	mul.wide.u32 	%rd281, %r132, 8;
	add.s64 	%rd97, %rd1, %rd281;
	ld.global.u64 	%rd98, [%rd97];
	and.b64  	%rd282, %rd98, -4294967296;
	setp.ne.s64 	%p8, %rd282, 0;
	@%p8 bra 	$L__BB36_53;
	cvt.u32.u64 	%r133, %rd98;
	cvt.u32.u64 	%r134, %rd441;
	div.u32 	%r135, %r134, %r133;
	mul.lo.s32 	%r136, %r135, %r133;
	sub.s32 	%r137, %r134, %r136;
	cvt.u64.u32 	%rd443, %r135;
	cvt.u64.u32 	%rd444, %r137;
	bra.uni 	$L__BB36_54;
$L__BB36_53:
	div.u64 	%rd443, %rd441, %rd98;
	mul.lo.s64 	%rd283, %rd443, %rd98;
	sub.s64 	%rd444, %rd441, %rd283;
$L__BB36_54:
	add.s64 	%rd284, %rd97, %rd72;
	ld.global.u64 	%rd285, [%rd284];
	cvt.u32.u64 	%r138, %rd285;
	cvt.u32.u64 	%r139, %rd444;
	mad.lo.s32 	%r45, %r138, %r139, %r44;
	add.s32 	%r140, %r367, -2;
	mul.wide.u32 	%rd286, %r140, 8;
	add.s64 	%rd105, %rd1, %rd286;
	ld.global.u64 	%rd106, [%rd105];
	and.b64  	%rd287, %rd106, -4294967296;
	setp.ne.s64 	%p9, %rd287, 0;
	@%p9 bra 	$L__BB36_56;
	cvt.u32.u64 	%r141, %rd106;
	cvt.u32.u64 	%r142, %rd443;
	div.u32 	%r143, %r142, %r141;
	mul.lo.s32 	%r144, %r143, %r141;
	sub.s32 	%r145, %r142, %r144;
	cvt.u64.u32 	%rd445, %r143;
	cvt.u64.u32 	%rd446, %r145;
	bra.uni 	$L__BB36_57;
$L__BB36_56:
	div.u64 	%rd445, %rd443, %rd106;
	mul.lo.s64 	%rd288, %rd445, %rd106;
	sub.s64 	%rd446, %rd443, %rd288;
$L__BB36_57:
	add.s64 	%rd289, %rd105, %rd72;
	ld.global.u64 	%rd290, [%rd289];
	cvt.u32.u64 	%r146, %rd290;
	cvt.u32.u64 	%r147, %rd446;
	mad.lo.s32 	%r46, %r146, %r147, %r45;
	add.s32 	%r148, %r367, -3;
	mul.wide.u32 	%rd291, %r148, 8;
	add.s64 	%rd113, %rd1, %rd291;
	ld.global.u64 	%rd114, [%rd113];
	and.b64  	%rd292, %rd114, -4294967296;
	setp.ne.s64 	%p10, %rd292, 0;
	@%p10 bra 	$L__BB36_59;
	cvt.u32.u64 	%r149, %rd114;
	cvt.u32.u64 	%r150, %rd445;
	div.u32 	%r151, %r150, %r149;
	mul.lo.s32 	%r152, %r151, %r149;
	sub.s32 	%r153, %r150, %r152;
	cvt.u64.u32 	%rd447, %r151;
	cvt.u64.u32 	%rd448, %r153;
	bra.uni 	$L__BB36_60;
$L__BB36_59:
	div.u64 	%rd447, %rd445, %rd114;
	mul.lo.s64 	%rd293, %rd447, %rd114;
	sub.s64 	%rd448, %rd445, %rd293;
$L__BB36_60:
	add.s64 	%rd294, %rd113, %rd72;
	ld.global.u64 	%rd295, [%rd294];
	cvt.u32.u64 	%r154, %rd295;
	cvt.u32.u64 	%r155, %rd448;
	mad.lo.s32 	%r47, %r154, %r155, %r46;
	add.s32 	%r156, %r367, -4;
	mul.wide.u32 	%rd296, %r156, 8;
	add.s64 	%rd121, %rd1, %rd296;
	ld.global.u64 	%rd122, [%rd121];
	and.b64  	%rd297, %rd122, -4294967296;
	setp.ne.s64 	%p11, %rd297, 0;
	@%p11 bra 	$L__BB36_62;
	cvt.u32.u64 	%r157, %rd122;
	cvt.u32.u64 	%r158, %rd447;
	div.u32 	%r159, %r158, %r157;
	mul.lo.s32 	%r160, %r159, %r157;
	sub.s32 	%r161, %r158, %r160;
	cvt.u64.u32 	%rd449, %r159;
	cvt.u64.u32 	%rd450, %r161;
	bra.uni 	$L__BB36_63;
$L__BB36_62:
	div.u64 	%rd449, %rd447, %rd122;
	mul.lo.s64 	%rd298, %rd449, %rd122;
	sub.s64 	%rd450, %rd447, %rd298;
$L__BB36_63:
	add.s64 	%rd299, %rd121, %rd72;
	ld.global.u64 	%rd300, [%rd299];
	cvt.u32.u64 	%r162, %rd300;
	cvt.u32.u64 	%r163, %rd450;
	mad.lo.s32 	%r365, %r162, %r163, %r47;
	cvt.u32.u64 	%r368, %rd449;
	add.s32 	%r367, %r367, -8;
	add.s32 	%r366, %r366, 8;
	setp.eq.s32 	%p12, %r366, 0;
	@%p12 bra 	$L__BB36_6;
	bra.uni 	$L__BB36_4;
$L__BB36_64:
	div.u64 	%rd451, %rd129, %rd131;
	mul.lo.s64 	%rd339, %rd451, %rd131;
	sub.s64 	%rd452, %rd129, %rd339;
$L__BB36_65:
	add.s64 	%rd340, %rd130, %rd138;
	ld.global.u64 	%rd341, [%rd340];
	cvt.u32.u64 	%r235, %rd341;
	cvt.u32.u64 	%r236, %rd452;
	mad.lo.s32 	%r56, %r235, %r236, %r386;
	add.s32 	%r237, %r371, 2;
	mul.wide.u32 	%rd342, %r237, 8;
	add.s64 	%rd139, %rd1, %rd342;
	ld.global.u64 	%rd140, [%rd139];
	and.b64  	%rd343, %rd140, -4294967296;
	setp.ne.s64 	%p29, %rd343, 0;
	@%p29 bra 	$L__BB36_67;
	cvt.u32.u64 	%r238, %rd140;
	cvt.u32.u64 	%r239, %rd451;
	div.u32 	%r240, %r239, %r238;
	mul.lo.s32 	%r241, %r240, %r238;
	sub.s32 	%r242, %r239, %r241;
	cvt.u64.u32 	%rd453, %r240;
	cvt.u64.u32 	%rd454, %r242;
	bra.uni 	$L__BB36_68;
$L__BB36_67:
	div.u64 	%rd453, %rd451, %rd140;
	mul.lo.s64 	%rd344, %rd453, %rd140;
	sub.s64 	%rd454, %rd451, %rd344;
$L__BB36_68:
	add.s64 	%rd345, %rd139, %rd138;
	ld.global.u64 	%rd346, [%rd345];
	cvt.u32.u64 	%r243, %rd346;
	cvt.u32.u64 	%r244, %rd454;
	mad.lo.s32 	%r57, %r243, %r244, %r56;
	add.s32 	%r245, %r371, 1;
	mul.wide.u32 	%rd347, %r245, 8;
	add.s64 	%rd147, %rd1, %rd347;
	ld.global.u64 	%rd148, [%rd147];
	and.b64  	%rd348, %rd148, -4294967296;
	setp.ne.s64 	%p30, %rd348, 0;
	@%p30 bra 	$L__BB36_70;
	cvt.u32.u64 	%r246, %rd148;
	cvt.u32.u64 	%r247, %rd453;
	div.u32 	%r248, %r247, %r246;
	mul.lo.s32 	%r249, %r248, %r246;
	sub.s32 	%r250, %r247, %r249;
	cvt.u64.u32 	%rd455, %r248;
	cvt.u64.u32 	%rd456, %r250;
	bra.uni 	$L__BB36_71;
$L__BB36_70:
	div.u64 	%rd455, %rd453, %rd148;
	mul.lo.s64 	%rd349, %rd455, %rd148;
	sub.s64 	%rd456, %rd453, %rd349;
$L__BB36_71:
	add.s64 	%rd350, %rd147, %rd138;
	ld.global.u64 	%rd351, [%rd350];
	cvt.u32.u64 	%r251, %rd351;
	cvt.u32.u64 	%r252, %rd456;
	mad.lo.s32 	%r58, %r251, %r252, %r57;
	mul.wide.u32 	%rd352, %r371, 8;
	add.s64 	%rd155, %rd1, %rd352;
	ld.global.u64 	%rd156, [%rd155];
	and.b64  	%rd353, %rd156, -4294967296;
	setp.ne.s64 	%p31, %rd353, 0;
	@%p31 bra 	$L__BB36_73;
	cvt.u32.u64 	%r253, %rd156;
	cvt.u32.u64 	%r254, %rd455;
	div.u32 	%r255, %r254, %r253;
	mul.lo.s32 	%r256, %r255, %r253;
	sub.s32 	%r257, %r254, %r256;
	cvt.u64.u32 	%rd457, %r255;
	cvt.u64.u32 	%rd458, %r257;
	bra.uni 	$L__BB36_74;
$L__BB36_73:
	div.u64 	%rd457, %rd455, %rd156;
	mul.lo.s64 	%rd354, %rd457, %rd156;
	sub.s64 	%rd458, %rd455, %rd354;
$L__BB36_74:
	add.s64 	%rd355, %rd155, %rd138;
	ld.global.u64 	%rd356, [%rd355];
	cvt.u32.u64 	%r258, %rd356;
	cvt.u32.u64 	%r259, %rd458;
	mad.lo.s32 	%r59, %r258, %r259, %r58;
	add.s32 	%r260, %r371, -1;
	mul.wide.u32 	%rd357, %r260, 8;
	add.s64 	%rd163, %rd1, %rd357;
	ld.global.u64 	%rd164, [%rd163];
	and.b64  	%rd358, %rd164, -4294967296;
	setp.ne.s64 	%p32, %rd358, 0;
	@%p32 bra 	$L__BB36_76;
	cvt.u32.u64 	%r261, %rd164;
	cvt.u32.u64 	%r262, %rd457;
	div.u32 	%r263, %r262, %r261;
	mul.lo.s32 	%r264, %r263, %r261;
	sub.s32 	%r265, %r262, %r264;
	cvt.u64.u32 	%rd459, %r263;
	cvt.u64.u32 	%rd460, %r265;
	bra.uni 	$L__BB36_77;
$L__BB36_76:
	div.u64 	%rd459, %rd457, %rd164;
	mul.lo.s64 	%rd359, %rd459, %rd164;
	sub.s64 	%rd460, %rd457, %rd359;
$L__BB36_77:
	add.s64 	%rd360, %rd163, %rd138;
	ld.global.u64 	%rd361, [%rd360];
	cvt.u32.u64 	%r266, %rd361;
	cvt.u32.u64 	%r267, %rd460;
	mad.lo.s32 	%r60, %r266, %r267, %r59;
	add.s32 	%r268, %r371, -2;
	mul.wide.u32 	%rd362, %r268, 8;
	add.s64 	%rd171, %rd1, %rd362;
	ld.global.u64 	%rd172, [%rd171];
	and.b64  	%rd363, %rd172, -4294967296;
	setp.ne.s64 	%p33, %rd363, 0;
	@%p33 bra 	$L__BB36_79;
	cvt.u32.u64 	%r269, %rd172;
	cvt.u32.u64 	%r270, %rd459;
	div.u32 	%r271, %r270, %r269;
	mul.lo.s32 	%r272, %r271, %r269;
	sub.s32 	%r273, %r270, %r272;
	cvt.u64.u32 	%rd461, %r271;
	cvt.u64.u32 	%rd462, %r273;
	bra.uni 	$L__BB36_80;
$L__BB36_79:
	div.u64 	%rd461, %rd459, %rd172;
	mul.lo.s64 	%rd364, %rd461, %rd172;
	sub.s64 	%rd462, %rd459, %rd364;
$L__BB36_80:
	add.s64 	%rd365, %rd171, %rd138;
	ld.global.u64 	%rd366, [%rd365];
	cvt.u32.u64 	%r274, %rd366;
	cvt.u32.u64 	%r275, %rd462;
	mad.lo.s32 	%r61, %r274, %r275, %r60;
	add.s32 	%r276, %r371, -3;
	mul.wide.u32 	%rd367, %r276, 8;
	add.s64 	%rd179, %rd1, %rd367;
	ld.global.u64 	%rd180, [%rd179];
	and.b64  	%rd368, %rd180, -4294967296;
	setp.ne.s64 	%p34, %rd368, 0;
	@%p34 bra 	$L__BB36_82;
	cvt.u32.u64 	%r277, %rd180;
	cvt.u32.u64 	%r278, %rd461;
	div.u32 	%r279, %r278, %r277;
	mul.lo.s32 	%r280, %r279, %r277;
	sub.s32 	%r281, %r278, %r280;
	cvt.u64.u32 	%rd463, %r279;
	cvt.u64.u32 	%rd464, %r281;
	bra.uni 	$L__BB36_83;
$L__BB36_82:
	div.u64 	%rd463, %rd461, %rd180;
	mul.lo.s64 	%rd369, %rd463, %rd180;
	sub.s64 	%rd464, %rd461, %rd369;
$L__BB36_83:
	add.s64 	%rd370, %rd179, %rd138;
	ld.global.u64 	%rd371, [%rd370];
	cvt.u32.u64 	%r282, %rd371;
	cvt.u32.u64 	%r283, %rd464;
	mad.lo.s32 	%r62, %r282, %r283, %r61;
	add.s32 	%r284, %r371, -4;
	mul.wide.u32 	%rd372, %r284, 8;
	add.s64 	%rd187, %rd1, %rd372;
	ld.global.u64 	%rd188, [%rd187];
	and.b64  	%rd373, %rd188, -4294967296;
	setp.ne.s64 	%p35, %rd373, 0;
	@%p35 bra 	$L__BB36_85;
	cvt.u32.u64 	%r285, %rd188;
	cvt.u32.u64 	%r286, %rd463;
	div.u32 	%r287, %r286, %r285;
	mul.lo.s32 	%r288, %r287, %r285;
	sub.s32 	%r289, %r286, %r288;
	cvt.u64.u32 	%rd465, %r287;
	cvt.u64.u32 	%rd466, %r289;
	bra.uni 	$L__BB36_86;
$L__BB36_85:
	div.u64 	%rd465, %rd463, %rd188;
	mul.lo.s64 	%rd374, %rd465, %rd188;
	sub.s64 	%rd466, %rd463, %rd374;
$L__BB36_86:
	add.s64 	%rd375, %rd187, %rd138;
	ld.global.u64 	%rd376, [%rd375];
	cvt.u32.u64 	%r290, %rd376;
	cvt.u32.u64 	%r291, %rd466;
	mad.lo.s32 	%r386, %r290, %r291, %r62;
	cvt.u32.u64 	%r376, %rd465;
	add.s32 	%r371, %r371, -8;
	add.s32 	%r370, %r370, 8;
	setp.ne.s32 	%p36, %r370, 0;
	@%p36 bra 	$L__BB36_39;
$L__BB36_87:
	setp.eq.s32 	%p37, %r33, 0;
	@%p37 bra 	$L__BB36_116;
	and.b32  	%r71, %r93, 3;
	setp.lt.u32 	%p38, %r33, 4;
	@%p38 bra 	$L__BB36_102;
	not.b32 	%r293, %r375;
	add.s32 	%r294, %r93, %r293;
	cvt.u64.u32 	%rd195, %r376;
	mul.wide.u32 	%rd377, %r294, 8;
	add.s64 	%rd196, %rd1, %rd377;
	ld.global.u64 	%rd197, [%rd196];
	and.b64  	%rd378, %rd197, -4294967296;
	setp.ne.s64 	%p39, %rd378, 0;
	@%p39 bra 	$L__BB36_91;
	cvt.u32.u64 	%r295, %rd197;
	cvt.u32.u64 	%r296, %rd195;
	div.u32 	%r297, %r296, %r295;
	mul.lo.s32 	%r298, %r297, %r295;
	sub.s32 	%r299, %r296, %r298;
	cvt.u64.u32 	%rd467, %r297;
	cvt.u64.u32 	%rd468, %r299;
	bra.uni 	$L__BB36_92;
$L__BB36_91:
	div.u64 	%rd467, %rd195, %rd197;
	mul.lo.s64 	%rd379, %rd467, %rd197;
	sub.s64 	%rd468, %rd195, %rd379;
$L__BB36_92:
	mul.wide.u32 	%rd204, %r2, 8;
	add.s64 	%rd380, %rd196, %rd204;
	ld.global.u64 	%rd381, [%rd380];
	cvt.u32.u64 	%r300, %rd381;
	cvt.u32.u64 	%r301, %rd468;
	mad.lo.s32 	%r72, %r300, %r301, %r386;
	sub.s32 	%r73, %r93, %r375;
	add.s32 	%r302, %r73, -2;
	mul.wide.u32 	%rd382, %r302, 8;
	add.s64 	%rd205, %rd1, %rd382;
	ld.global.u64 	%rd206, [%rd205];
	and.b64  	%rd383, %rd206, -4294967296;
	setp.ne.s64 	%p40, %rd383, 0;
	@%p40 bra 	$L__BB36_94;
	cvt.u32.u64 	%r303, %rd206;
	cvt.u32.u64 	%r304, %rd467;
	div.u32 	%r305, %r304, %r303;
	mul.lo.s32 	%r306, %r305, %r303;
	sub.s32 	%r307, %r304, %r306;
	cvt.u64.u32 	%rd469, %r305;
	cvt.u64.u32 	%rd470, %r307;
	bra.uni 	$L__BB36_95;
$L__BB36_94:
	div.u64 	%rd469, %rd467, %rd206;
	mul.lo.s64 	%rd384, %rd469, %rd206;
	sub.s64 	%rd470, %rd467, %rd384;
$L__BB36_95:
	add.s64 	%rd385, %rd205, %rd204;
	ld.global.u64 	%rd386, [%rd385];
	cvt.u32.u64 	%r308, %rd386;
	cvt.u32.u64 	%r309, %rd470;
	mad.lo.s32 	%r74, %r308, %r309, %r72;
	add.s32 	%r310, %r73, -3;
	mul.wide.u32 	%rd387, %r310, 8;
	add.s64 	%rd213, %rd1, %rd387;
	ld.global.u64 	%rd214, [%rd213];
	and.b64  	%rd388, %rd214, -4294967296;
	setp.ne.s64 	%p41, %rd388, 0;
	@%p41 bra 	$L__BB36_97;
	cvt.u32.u64 	%r311, %rd214;
	cvt.u32.u64 	%r312, %rd469;
	div.u32 	%r313, %r312, %r311;
	mul.lo.s32 	%r314, %r313, %r311;
	sub.s32 	%r315, %r312, %r314;
	cvt.u64.u32 	%rd471, %r313;
	cvt.u64.u32 	%rd472, %r315;
	bra.uni 	$L__BB36_98;
$L__BB36_97:
	div.u64 	%rd471, %rd469, %rd214;
	mul.lo.s64 	%rd389, %rd471, %rd214;
	sub.s64 	%rd472, %rd469, %rd389;
$L__BB36_98:
	add.s64 	%rd390, %rd213, %rd204;
	ld.global.u64 	%rd391, [%rd390];
	cvt.u32.u64 	%r316, %rd391;
	cvt.u32.u64 	%r317, %rd472;
	mad.lo.s32 	%r75, %r316, %r317, %r74;
	add.s32 	%r318, %r73, -4;
	mul.wide.u32 	%rd392, %r318, 8;
	add.s64 	%rd221, %rd1, %rd392;
	ld.global.u64 	%rd222, [%rd221];
	and.b64  	%rd393, %rd222, -4294967296;
	setp.ne.s64 	%p42, %rd393, 0;
	@%p42 bra 	$L__BB36_100;
	cvt.u32.u64 	%r319, %rd222;
	cvt.u32.u64 	%r320, %rd471;
	div.u32 	%r321, %r320, %r319;
	mul.lo.s32 	%r322, %r321, %r319;
	sub.s32 	%r323, %r320, %r322;
	cvt.u64.u32 	%rd473, %r321;
	cvt.u64.u32 	%rd474, %r323;
	bra.uni 	$L__BB36_101;
$L__BB36_100:
	div.u64 	%rd473, %rd471, %rd222;
	mul.lo.s64 	%rd394, %rd473, %rd222;
	sub.s64 	%rd474, %rd471, %rd394;
$L__BB36_101:
	add.s64 	%rd395, %rd221, %rd204;
	ld.global.u64 	%rd396, [%rd395];
	cvt.u32.u64 	%r324, %rd396;
	cvt.u32.u64 	%r325, %rd474;
	mad.lo.s32 	%r386, %r324, %r325, %r75;
	cvt.u32.u64 	%r376, %rd473;
	add.s32 	%r375, %r375, 4;
$L__BB36_102:
	setp.eq.s32 	%p43, %r71, 0;
	@%p43 bra 	$L__BB36_116;
	setp.eq.s32 	%p44, %r71, 1;
	@%p44 bra 	$L__BB36_111;
	not.b32 	%r327, %r375;
	add.s32 	%r328, %r93, %r327;
	cvt.u64.u32 	%rd229, %r376;
	mul.wide.u32 	%rd397, %r328, 8;
	add.s64 	%rd230, %rd1, %rd397;
	ld.global.u64 	%rd231, [%rd230];
	and.b64  	%rd398, %rd231, -4294967296;
	setp.ne.s64 	%p45, %rd398, 0;
	@%p45 bra 	$L__BB36_106;
	cvt.u32.u64 	%r329, %rd231;
	cvt.u32.u64 	%r330, %rd229;
	div.u32 	%r331, %r330, %r329;
	mul.lo.s32 	%r332, %r331, %r329;
	sub.s32 	%r333, %r330, %r332;
	cvt.u64.u32 	%rd475, %r331;
	cvt.u64.u32 	%rd476, %r333;
	bra.uni 	$L__BB36_107;
$L__BB36_106:
	div.u64 	%rd475, %rd229, %rd231;
	mul.lo.s64 	%rd399, %rd475, %rd231;
	sub.s64 	%rd476, %rd229, %rd399;
$L__BB36_107:
	mul.wide.u32 	%rd238, %r2, 8;
	add.s64 	%rd400, %rd230, %rd238;
	ld.global.u64 	%rd401, [%rd400];
	cvt.u32.u64 	%r334, %rd401;
	cvt.u32.u64 	%r335, %rd476;
	mad.lo.s32 	%r83, %r334, %r335, %r386;
	sub.s32 	%r336, %r93, %r375;
	add.s32 	%r337, %r336, -2;
	mul.wide.u32 	%rd402, %r337, 8;
	add.s64 	%rd239, %rd1, %rd402;
	ld.global.u64 	%rd240, [%rd239];
	and.b64  	%rd403, %rd240, -4294967296;
	setp.ne.s64 	%p46, %rd403, 0;
	@%p46 bra 	$L__BB36_109;
	cvt.u32.u64 	%r338, %rd240;
	cvt.u32.u64 	%r339, %rd475;
	div.u32 	%r340, %r339, %r338;
	mul.lo.s32 	%r341, %r340, %r338;
	sub.s32 	%r342, %r339, %r341;
	cvt.u64.u32 	%rd477, %r340;
	cvt.u64.u32 	%rd478, %r342;
	bra.uni 	$L__BB36_110;
$L__BB36_109:
	div.u64 	%rd477, %rd475, %rd240;
	mul.lo.s64 	%rd404, %rd477, %rd240;
	sub.s64 	%rd478, %rd475, %rd404;
$L__BB36_110:
	add.s64 	%rd405, %rd239, %rd238;
	ld.global.u64 	%rd406, [%rd405];
	cvt.u32.u64 	%r343, %rd406;
	cvt.u32.u64 	%r344, %rd478;
	mad.lo.s32 	%r386, %r343, %r344, %r83;
	cvt.u32.u64 	%r376, %rd477;
	add.s32 	%r375, %r375, 2;
$L__BB36_111:
	and.b32  	%r345, %r93, 1;
	setp.eq.b32 	%p47, %r345, 1;
	not.pred 	%p48, %p47;
	@%p48 bra 	$L__BB36_116;
	not.b32 	%r346, %r375;
	add.s32 	%r347, %r93, %r346;
	cvt.u64.u32 	%rd247, %r376;
	mul.wide.u32 	%rd407, %r347, 8;
	add.s64 	%rd248, %rd1, %rd407;
	ld.global.u64 	%rd249, [%rd248];
	and.b64  	%rd408, %rd249, -4294967296;
	setp.ne.s64 	%p49, %rd408, 0;
	@%p49 bra 	$L__BB36_114;
	cvt.u32.u64 	%r348, %rd249;
	cvt.u32.u64 	%r349, %rd247;
	rem.u32 	%r350, %r349, %r348;
	cvt.u64.u32 	%rd479, %r350;
	bra.uni 	$L__BB36_115;
$L__BB36_114:
	rem.u64 	%rd479, %rd247, %rd249;
$L__BB36_115:
	mul.wide.u32 	%rd409, %r2, 8;
	add.s64 	%rd410, %rd248, %rd409;
	ld.global.u64 	%rd411, [%rd410];
	cvt.u32.u64 	%r351, %rd411;
	cvt.u32.u64 	%r352, %rd479;
	mad.lo.s32 	%r386, %r351, %r352, %r386;
$L__BB36_116:
	cvt.u64.u32 	%rd480, %r386;
$L__BB36_117:
	cvta.to.global.u64 	%rd412, %rd255;
	shl.b64 	%rd413, %rd434, 1;
	add.s64 	%rd414, %rd412, %rd413;
	ld.global.u16 	%rs2, [%rd414];
	cvta.to.global.u64 	%rd415, %rd256;
	shl.b64 	%rd416, %rd480, 1;
	add.s64 	%rd417, %rd415, %rd416;
	ld.global.u16 	%rs3, [%rd417];
	// begin inline asm
	{add.f16 %rs1,%rs2,%rs3;
}
	// end inline asm
	cvta.to.global.u64 	%rd418, %rd257;
	shl.b64 	%rd419, %rd2, 1;
	add.s64 	%rd420, %rd418, %rd419;
	st.global.u16 	[%rd420], %rs1;
$L__BB36_118:
	ret;

}
	// .globl	broadcast_add_contiguous_f16
.visible .entry broadcast_add_contiguous_f16(
	.param .u64 broadcast_add_contiguous_f16_param_0,
	.param .u64 .ptr .align 1 broadcast_add_contiguous_f16_param_1,
	.param .u64 .ptr .align 1 broadcast_add_contiguous_f16_param_2,
	.param .u64 .ptr .align 1 broadcast_add_contiguous_f16_param_3
)
{
	.reg .pred 	%p<2>;
	.reg .b16 	%rs<4>;
	.reg .b32 	%r<5>;
	.reg .b64 	%rd<13>;

	ld.param.u64 	%rd5, [broadcast_add_contiguous_f16_param_0];
	ld.param.u64 	%rd2, [broadcast_add_contiguous_f16_param_1];
	ld.param.u64 	%rd3, [broadcast_add_contiguous_f16_param_2];
	ld.param.u64 	%rd4, [broadcast_add_contiguous_f16_param_3];
	mov.u32 	%r1, %ctaid.x;
	mov.u32 	%r2, %ntid.x;
	mov.u32 	%r3, %tid.x;
	mad.lo.s32 	%r4, %r1, %r2, %r3;
	cvt.s64.s32 	%rd1, %r4;
	setp.le.u64 	%p1, %rd5, %rd1;
	@%p1 bra 	$L__BB37_2;
	cvta.to.global.u64 	%rd6, %rd2;
	cvta.to.global.u64 	%rd7, %rd3;
	cvta.to.global.u64 	%rd8, %rd4;
	shl.b64 	%rd9, %rd1, 1;
	add.s64 	%rd10, %rd6, %rd9;
	ld.global.u16 	%rs2, [%rd10];
	add.s64 	%rd11, %rd7, %rd9;
	ld.global.u16 	%rs3, [%rd11];
	// begin inline asm
	{add.f16 %rs1,%rs2,%rs3;
}
	// end inline asm
	add.s64 	%rd12, %rd8, %rd9;
	st.global.u16 	[%rd12], %rs1;
$L__BB37_2:
	ret;

}
	// .globl	broadcast_add_rhs_row_f16
.visible .entry broadcast_add_rhs_row_f16(
	.param .u64 broadcast_add_rhs_row_f16_param_0,
	.param .u64 broadcast_add_rhs_row_f16_param_1,
	.param .u64 .ptr .align 1 broadcast_add_rhs_row_f16_param_2,
	.param .u64 .ptr .align 1 broadcast_add_rhs_row_f16_param_3,
	.param .u64 .ptr .align 1 broadcast_add_rhs_row_f16_param_4
)
{
	.reg .pred 	%p<3>;
	.reg .b16 	%rs<4>;
	.reg .b32 	%r<8>;
	.reg .b64 	%rd<22>;

	ld.param.u64 	%rd9, [broadcast_add_rhs_row_f16_param_0];
	ld.param.u64 	%rd5, [broadcast_add_rhs_row_f16_param_1];
	ld.param.u64 	%rd6, [broadcast_add_rhs_row_f16_param_2];
	ld.param.u64 	%rd7, [broadcast_add_rhs_row_f16_param_3];
	ld.param.u64 	%rd8, [broadcast_add_rhs_row_f16_param_4];
	mov.u32 	%r1, %ctaid.x;
	mov.u32 	%r2, %ntid.x;
	mov.u32 	%r3, %tid.x;
	mad.lo.s32 	%r4, %r1, %r2, %r3;
	cvt.s64.s32 	%rd1, %r4;
	setp.le.u64 	%p1, %rd9, %rd1;
	@%p1 bra 	$L__BB38_5;
	or.b64  	%rd10, %rd1, %rd5;
	and.b64  	%rd11, %rd10, -4294967296;
	setp.ne.s64 	%p2, %rd11, 0;
	@%p2 bra 	$L__BB38_3;
	cvt.u32.u64 	%r5, %rd5;
	cvt.u32.u64 	%r6, %rd1;
	rem.u32 	%r7, %r6, %r5;
	cvt.u64.u32 	%rd21, %r7;
	bra.uni 	$L__BB38_4;
$L__BB38_3:
	rem.u64 	%rd21, %rd1, %rd5;
$L__BB38_4:
	cvta.to.global.u64 	%rd12, %rd6;
	shl.b64 	%rd13, %rd1, 1;
	add.s64 	%rd14, %rd12, %rd13;
	ld.global.u16 	%rs2, [%rd14];
	cvta.to.global.u64 	%rd15, %rd7;
	shl.b64 	%rd16, %rd21, 1;
	and.b64  	%rd17, %rd16, 8589934590;
	add.s64 	%rd18, %rd15, %rd17;
	ld.global.u16 	%rs3, [%rd18];
	// begin inline asm
	{add.f16 %rs1,%rs2,%rs3;
}
	// end inline asm
	cvta.to.global.u64 	%rd19, %rd8;
	add.s64 	%rd20, %rd19, %rd13;
	st.global.u16 	[%rd20], %rs1;
$L__BB38_5:
	ret;

}
	// .globl	broadcast_add_rhs_col_f16
.visible .entry broadcast_add_rhs_col_f16(
	.param .u64 broadcast_add_rhs_col_f16_param_0,
	.param .u64 broadcast_add_rhs_col_f16_param_1,
	.param .u64 .ptr .align 1 broadcast_add_rhs_col_f16_param_2,
	.param .u64 .ptr .align 1 broadcast_add_rhs_col_f16_param_3,
	.param .u64 .ptr .align 1 broadcast_add_rhs_col_f16_param_4
)
{
	.reg .pred 	%p<3>;
	.reg .b16 	%rs<4>;
	.reg .b32 	%r<8>;
	.reg .b64 	%rd<22>;

	ld.param.u64 	%rd9, [broadcast_add_rhs_col_f16_param_0];
	ld.param.u64 	%rd5, [broadcast_add_rhs_col_f16_param_1];
	ld.param.u64 	%rd6, [broadcast_add_rhs_col_f16_param_2];
	ld.param.u64 	%rd7, [broadcast_add_rhs_col_f16_param_3];
	ld.param.u64 	%rd8, [broadcast_add_rhs_col_f16_param_4];
	mov.u32 	%r1, %ctaid.x;
	mov.u32 	%r2, %ntid.x;
	mov.u32 	%r3, %tid.x;
	mad.lo.s32 	%r4, %r1, %r2, %r3;
	cvt.s64.s32 	%rd1, %r4;
	setp.le.u64 	%p1, %rd9, %rd1;
	@%p1 bra 	$L__BB39_5;
	or.b64  	%rd10, %rd1, %rd5;
	and.b64  	%rd11, %rd10, -4294967296;
	setp.ne.s64 	%p2, %rd11, 0;
	@%p2 bra 	$L__BB39_3;
	cvt.u32.u64 	%r5, %rd5;
	cvt.u32.u64 	%r6, %rd1;
	div.u32 	%r7, %r6, %r5;
	cvt.u64.u32 	%rd21, %r7;
	bra.uni 	$L__BB39_4;
$L__BB39_3:
	div.u64 	%rd21, %rd1, %rd5;
$L__BB39_4:
	cvta.to.global.u64 	%rd12, %rd6;
	shl.b64 	%rd13, %rd1, 1;
	add.s64 	%rd14, %rd12, %rd13;
	ld.global.u16 	%rs2, [%rd14];
	cvta.to.global.u64 	%rd15, %rd7;
	shl.b64 	%rd16, %rd21, 1;
	and.b64  	%rd17, %rd16, 8589934590;
	add.s64 	%rd18, %rd15, %rd17;
	ld.global.u16 	%rs3, [%rd18];
	// begin inline asm
	{add.f16 %rs1,%rs2,%rs3;
}
	// end inline asm
	cvta.to.global.u64 	%rd19, %rd8;
	add.s64 	%rd20, %rd19, %rd13;
	st.global.u16 	[%rd20], %rs1;
$L__BB39_5:
	ret;

}
	// .globl	broadcast_add_lhs_row_f16
.visible .entry broadcast_add_lhs_row_f16(
	.param .u64 broadcast_add_lhs_row_f16_param_0,
	.param .u64 broadcast_add_lhs_row_f16_param_1,
	.param .u64 .ptr .align 1 broadcast_add_lhs_row_f16_param_2,
	.param .u64 .ptr .align 1 broadcast_add_lhs_row_f16_param_3,
	.param .u64 .ptr .align 1 broadcast_add_lhs_row_f16_param_4
)
{
	.reg .pred 	%p<3>;
	.reg .b16 	%rs<4>;
	.reg .b32 	%r<8>;
	.reg .b64 	%rd<22>;

	ld.param.u64 	%rd9, [broadcast_add_lhs_row_f16_param_0];
	ld.param.u64 	%rd5, [broadcast_add_lhs_row_f16_param_1];
	ld.param.u64 	%rd6, [broadcast_add_lhs_row_f16_param_2];
	ld.param.u64 	%rd7, [broadcast_add_lhs_row_f16_param_3];
	ld.param.u64 	%rd8, [broadcast_add_lhs_row_f16_param_4];
	mov.u32 	%r1, %ctaid.x;
	mov.u32 	%r2, %ntid.x;
	mov.u32 	%r3, %tid.x;
	mad.lo.s32 	%r4, %r1, %r2, %r3;
	cvt.s64.s32 	%rd1, %r4;
	setp.le.u64 	%p1, %rd9, %rd1;
	@%p1 bra 	$L__BB40_5;
	or.b64  	%rd10, %rd1, %rd5;
	and.b64  	%rd11, %rd10, -4294967296;
	setp.ne.s64 	%p2, %rd11, 0;
	@%p2 bra 	$L__BB40_3;
	cvt.u32.u64 	%r5, %rd5;
	cvt.u32.u64 	%r6, %rd1;
	rem.u32 	%r7, %r6, %r5;
	cvt.u64.u32 	%rd21, %r7;
	bra.uni 	$L__BB40_4;
$L__BB40_3:
	rem.u64 	%rd21, %rd1, %rd5;
$L__BB40_4:
	cvta.to.global.u64 	%rd12, %rd6;
	shl.b64 	%rd13, %rd21, 1;
	and.b64  	%rd14, %rd13, 8589934590;
	add.s64 	%rd15, %rd12, %rd14;
	ld.global.u16 	%rs2, [%rd15];
	cvta.to.global.u64 	%rd16, %rd7;
	shl.b64 	%rd17, %rd1, 1;
	add.s64 	%rd18, %rd16, %rd17;
	ld.global.u16 	%rs3, [%rd18];
	// begin inline asm
	{add.f16 %rs1,%rs2,%rs3;
}
	// end inline asm
	cvta.to.global.u64 	%rd19, %rd8;
	add.s64 	%rd20, %rd19, %rd17;
	st.global.u16 	[%rd20], %rs1;
$L__BB40_5:
	ret;

}
	// .globl	broadcast_add_lhs_col_f16
.visible .entry broadcast_add_lhs_col_f16(
	.param .u64 broadcast_add_lhs_col_f16_param_0,
	.param .u64 broadcast_add_lhs_col_f16_param_1,
	.param .u64 .ptr .align 1 broadcast_add_lhs_col_f16_param_2,
	.param .u64 .ptr .align 1 broadcast_add_lhs_col_f16_param_3,
	.param .u64 .ptr .align 1 broadcast_add_lhs_col_f16_param_4
)
{
	.reg .pred 	%p<3>;
	.reg .b16 	%rs<4>;
	.reg .b32 	%r<8>;
	.reg .b64 	%rd<22>;

	ld.param.u64 	%rd9, [broadcast_add_lhs_col_f16_param_0];
	ld.param.u64 	%rd5, [broadcast_add_lhs_col_f16_param_1];
	ld.param.u64 	%rd6, [broadcast_add_lhs_col_f16_param_2];
	ld.param.u64 	%rd7, [broadcast_add_lhs_col_f16_param_3];
	ld.param.u64 	%rd8, [broadcast_add_lhs_col_f16_param_4];
	mov.u32 	%r1, %ctaid.x;
	mov.u32 	%r2, %ntid.x;
	mov.u32 	%r3, %tid.x;
	mad.lo.s32 	%r4, %r1, %r2, %r3;
	cvt.s64.s32 	%rd1, %r4;
	setp.le.u64 	%p1, %rd9, %rd1;
	@%p1 bra 	$L__BB41_5;
	or.b64  	%rd10, %rd1, %rd5;
	and.b64  	%rd11, %rd10, -4294967296;
	setp.ne.s64 	%p2, %rd11, 0;
	@%p2 bra 	$L__BB41_3;
	cvt.u32.u64 	%r5, %rd5;
	cvt.u32.u64 	%r6, %rd1;
	div.u32 	%r7, %r6, %r5;
	cvt.u64.u32 	%rd21, %r7;
	bra.uni 	$L__BB41_4;
$L__BB41_3:
	div.u64 	%rd21, %rd1, %rd5;
$L__BB41_4:
	cvta.to.global.u64 	%rd12, %rd6;
	shl.b64 	%rd13, %rd21, 1;
	and.b64  	%rd14, %rd13, 8589934590;
	add.s64 	%rd15, %rd12, %rd14;
	ld.global.u16 	%rs2, [%rd15];
	cvta.to.global.u64 	%rd16, %rd7;
	shl.b64 	%rd17, %rd1, 1;
	add.s64 	%rd18, %rd16, %rd17;
	ld.global.u16 	%rs3, [%rd18];
	// begin inline asm
	{add.f16 %rs1,%rs2,%rs3;
}
	// end inline asm
	cvta.to.global.u64 	%rd19, %rd8;
	add.s64 	%rd20, %rd19, %rd17;
	st.global.u16 	[%rd20], %rs1;
$L__BB41_5:
	ret;

}
	// .globl	broadcast_sub_strided_f16
.visible .entry broadcast_sub_strided_f16(
	.param .u64 broadcast_sub_strided_f16_param_0,
	.param .u32 broadcast_sub_strided_f16_param_1,
	.param .u64 .ptr .align 1 broadcast_sub_strided_f16_param_2,
	.param .u64 .ptr .align 1 broadcast_sub_strided_f16_param_3,
	.param .u64 .ptr .align 1 broadcast_sub_strided_f16_param_4,
	.param .u64 .ptr .align 1 broadcast_sub_strided_f16_param_5
)
{
	.reg .pred 	%p<50>;
	.reg .b16 	%rs<4>;
	.reg .b32 	%r<387>;
	.reg .b64 	%rd<481>;

	ld.param.u64 	%rd258, [broadcast_sub_strided_f16_param_0];
	ld.param.u32 	%r93, [broadcast_sub_strided_f16_param_1];
	ld.param.u64 	%rd259, [broadcast_sub_strided_f16_param_2];
	ld.param.u64 	%rd255, [broadcast_sub_strided_f16_param_3];
	ld.param.u64 	%rd256, [broadcast_sub_strided_f16_param_4];
	ld.param.u64 	%rd257, [broadcast_sub_strided_f16_param_5];
	cvta.to.global.u64 	%rd1, %rd259;
	mov.u32 	%r94, %ctaid.x;
	mov.u32 	%r95, %ntid.x;
	mov.u32 	%r96, %tid.x;
	mad.lo.s32 	%r376, %r94, %r95, %r96;
	cvt.s64.s32 	%rd2, %r376;
	setp.le.u64 	%p1, %rd258, %rd2;
	@%p1 bra 	$L__BB42_118;
	shl.b32 	%r2, %r93, 1;
	setp.eq.s32 	%p2, %r93, 0;
	mov.b64 	%rd434, 0;
	@%p2 bra 	$L__BB42_36;
	add.s32 	%r99, %r93, -1;
	and.b32  	%r3, %r93, 7;
	setp.lt.u32 	%p3, %r99, 7;
	mov.b32 	%r354, 0;
	mov.u32 	%r368, %r376;
	mov.u32 	%r365, %r354;
	@%p3 bra 	$L__BB42_6;
	and.b32  	%r354, %r93, -8;
	add.s32 	%r367, %r93, -4;
	neg.s32 	%r366, %r354;
	mov.b32 	%r365, 0;
	mul.wide.u32 	%rd72, %r93, 8;
	mov.u32 	%r368, %r376;
$L__BB42_4:
	.pragma "nounroll";
	add.s32 	%r101, %r367, 3;
	cvt.u64.u32 	%rd63, %r368;
	mul.wide.u32 	%rd261, %r101, 8;
	add.s64 	%rd64, %rd1, %rd261;
	ld.global.u64 	%rd65, [%rd64];
	and.b64  	%rd262, %rd65, -4294967296;
	setp.ne.s64 	%p4, %rd262, 0;
	@%p4 bra 	$L__BB42_41;
	cvt.u32.u64 	%r102, %rd65;
	cvt.u32.u64 	%r103, %rd63;
	div.u32 	%r104, %r103, %r102;
	mul.lo.s32 	%r105, %r104, %r102;
	sub.s32 	%r106, %r103, %r105;
	cvt.u64.u32 	%rd435, %r104;
	cvt.u64.u32 	%rd436, %r106;
	bra.uni 	$L__BB42_42;
$L__BB42_6:
	setp.eq.s32 	%p13, %r3, 0;
	@%p13 bra 	$L__BB42_35;
	and.b32  	%r11, %r93, 3;
	setp.lt.u32 	%p14, %r3, 4;
	@%p14 bra 	$L__BB42_21;
	not.b32 	%r165, %r354;
	add.s32 	%r166, %r93, %r165;
	cvt.u64.u32 	%rd3, %r368;
	mul.wide.u32 	%rd301, %r166, 8;
	add.s64 	%rd4, %rd1, %rd301;
	ld.global.u64 	%rd5, [%rd4];
	and.b64  	%rd302, %rd5, -4294967296;
	setp.ne.s64 	%p15, %rd302, 0;
	@%p15 bra 	$L__BB42_10;
	cvt.u32.u64 	%r167, %rd5;
	cvt.u32.u64 	%r168, %rd3;
	div.u32 	%r169, %r168, %r167;
	mul.lo.s32 	%r170, %r169, %r167;
	sub.s32 	%r171, %r168, %r170;
	cvt.u64.u32 	%rd421, %r169;
	cvt.u64.u32 	%rd422, %r171;
	bra.uni 	$L__BB42_11;
$L__BB42_10:
	div.u64 	%rd421, %rd3, %rd5;
	mul.lo.s64 	%rd303, %rd421, %rd5;
	sub.s64 	%rd422, %rd3, %rd303;
$L__BB42_11:
	mul.wide.u32 	%rd12, %r93, 8;
	add.s64 	%rd304, %rd4, %rd12;
	ld.global.u64 	%rd305, [%rd304];
	cvt.u32.u64 	%r172, %rd305;
	cvt.u32.u64 	%r173, %rd422;
	mad.lo.s32 	%r12, %r172, %r173, %r365;
	sub.s32 	%r13, %r93, %r354;
	add.s32 	%r174, %r13, -2;
	mul.wide.u32 	%rd306, %r174, 8;
	add.s64 	%rd13, %rd1, %rd306;
	ld.global.u64 	%rd14, [%rd13];
	and.b64  	%rd307, %rd14, -4294967296;
	setp.ne.s64 	%p16, %rd307, 0;
	@%p16 bra 	$L__BB42_13;
	cvt.u32.u64 	%r175, %rd14;
	cvt.u32.u64 	%r176, %rd421;
	div.u32 	%r177, %r176, %r175;
	mul.lo.s32 	%r178, %r177, %r175;
	sub.s32 	%r179, %r176, %r178;
	cvt.u64.u32 	%rd423, %r177;
	cvt.u64.u32 	%rd424, %r179;
	bra.uni 	$L__BB42_14;
$L__BB42_13:
	div.u64 	%rd423, %rd421, %rd14;
	mul.lo.s64 	%rd308, %rd423, %rd14;
	sub.s64 	%rd424, %rd421, %rd308;
$L__BB42_14:
	add.s64 	%rd309, %rd13, %rd12;
	ld.global.u64 	%rd310, [%rd309];
	cvt.u32.u64 	%r180, %rd310;
	cvt.u32.u64 	%r181, %rd424;
	mad.lo.s32 	%r14, %r180, %r181, %r12;
	add.s32 	%r182, %r13, -3;
	mul.wide.u32 	%rd311, %r182, 8;
	add.s64 	%rd21, %rd1, %rd311;
	ld.global.u64 	%rd22, [%rd21];
	and.b64  	%rd312, %rd22, -4294967296;
	setp.ne.s64 	%p17, %rd312, 0;
	@%p17 bra 	$L__BB42_16;
	cvt.u32.u64 	%r183, %rd22;
	cvt.u32.u64 	%r184, %rd423;
	div.u32 	%r185, %r184, %r183;
	mul.lo.s32 	%r186, %r185, %r183;
	sub.s32 	%r187, %r184, %r186;
	cvt.u64.u32 	%rd425, %r185;
	cvt.u64.u32 	%rd426, %r187;
	bra.uni 	$L__BB42_17;
$L__BB42_16:
	div.u64 	%rd425, %rd423, %rd22;
	mul.lo.s64 	%rd313, %rd425, %rd22;
	sub.s64 	%rd426, %rd423, %rd313;
$L__BB42_17:
	add.s64 	%rd314, %rd21, %rd12;
	ld.global.u64 	%rd315, [%rd314];
	cvt.u32.u64 	%r188, %rd315;
	cvt.u32.u64 	%r189, %rd426;
	mad.lo.s32 	%r15, %r188, %r189, %r14;
	add.s32 	%r190, %r13, -4;
	mul.wide.u32 	%rd316, %r190, 8;
	add.s64 	%rd29, %rd1, %rd316;
	ld.global.u64 	%rd30, [%rd29];
	and.b64  	%rd317, %rd30, -4294967296;
	setp.ne.s64 	%p18, %rd317, 0;
	@%p18 bra 	$L__BB42_19;
	cvt.u32.u64 	%r191, %rd30;
	cvt.u32.u64 	%r192, %rd425;
	div.u32 	%r193, %r192, %r191;
	mul.lo.s32 	%r194, %r193, %r191;
	sub.s32 	%r195, %r192, %r194;
	cvt.u64.u32 	%rd427, %r193;
	cvt.u64.u32 	%rd428, %r195;
	bra.uni 	$L__BB42_20;
$L__BB42_19:
	div.u64 	%rd427, %rd425, %rd30;
	mul.lo.s64 	%rd318, %rd427, %rd30;
	sub.s64 	%rd428, %rd425, %rd318;
$L__BB42_20:
	add.s64 	%rd319, %rd29, %rd12;
	ld.global.u64 	%rd320, [%rd319];
	cvt.u32.u64 	%r196, %rd320;
	cvt.u32.u64 	%r197, %rd428;
	mad.lo.s32 	%r365, %r196, %r197, %r15;
	cvt.u32.u64 	%r368, %rd427;
	add.s32 	%r354, %r354, 4;
$L__BB42_21:
	setp.eq.s32 	%p19, %r11, 0;
	@%p19 bra 	$L__BB42_35;
	setp.eq.s32 	%p20, %r11, 1;
	@%p20 bra 	$L__BB42_30;
	not.b32 	%r199, %r354;
	add.s32 	%r200, %r93, %r199;
	cvt.u64.u32 	%rd37, %r368;
	mul.wide.u32 	%rd321, %r200, 8;
	add.s64 	%rd38, %rd1, %rd321;
	ld.global.u64 	%rd39, [%rd38];
	and.b64  	%rd322, %rd39, -4294967296;
	setp.ne.s64 	%p21, %rd322, 0;
	@%p21 bra 	$L__BB42_25;
	cvt.u32.u64 	%r201, %rd39;
	cvt.u32.u64 	%r202, %rd37;
	div.u32 	%r203, %r202, %r201;
	mul.lo.s32 	%r204, %r203, %r201;
	sub.s32 	%r205, %r202, %r204;
	cvt.u64.u32 	%rd429, %r203;
	cvt.u64.u32 	%rd430, %r205;
	bra.uni 	$L__BB42_26;
$L__BB42_25:
	div.u64 	%rd429, %rd37, %rd39;
	mul.lo.s64 	%rd323, %rd429, %rd39;
	sub.s64 	%rd430, %rd37, %rd323;
$L__BB42_26:
	mul.wide.u32 	%rd46, %r93, 8;
	add.s64 	%rd324, %rd38, %rd46;
	ld.global.u64 	%rd325, [%rd324];
	cvt.u32.u64 	%r206, %rd325;
	cvt.u32.u64 	%r207, %rd430;
	mad.lo.s32 	%r23, %r206, %r207, %r365;
	sub.s32 	%r208, %r93, %r354;
	add.s32 	%r209, %r208, -2;
	mul.wide.u32 	%rd326, %r209, 8;
	add.s64 	%rd47, %rd1, %rd326;
	ld.global.u64 	%rd48, [%rd47];
	and.b64  	%rd327, %rd48, -4294967296;
	setp.ne.s64 	%p22, %rd327, 0;
	@%p22 bra 	$L__BB42_28;
	cvt.u32.u64 	%r210, %rd48;
	cvt.u32.u64 	%r211, %rd429;
	div.u32 	%r212, %r211, %r210;
	mul.lo.s32 	%r213, %r212, %r210;
	sub.s32 	%r214, %r211, %r213;
	cvt.u64.u32 	%rd431, %r212;
	cvt.u64.u32 	%rd432, %r214;
	bra.uni 	$L__BB42_29;
$L__BB42_28:
	div.u64 	%rd431, %rd429, %rd48;
	mul.lo.s64 	%rd328, %rd431, %rd48;
	sub.s64 	%rd432, %rd429, %rd328;
$L__BB42_29:
	add.s64 	%rd329, %rd47, %rd46;
	ld.global.u64 	%rd330, [%rd329];
	cvt.u32.u64 	%r215, %rd330;
	cvt.u32.u64 	%r216, %rd432;
	mad.lo.s32 	%r365, %r215, %r216, %r23;
	cvt.u32.u64 	%r368, %rd431;
	add.s32 	%r354, %r354, 2;
$L__BB42_30:
	and.b32  	%r217, %r93, 1;
	setp.eq.b32 	%p23, %r217, 1;
	not.pred 	%p24, %p23;
	@%p24 bra 	$L__BB42_35;
	not.b32 	%r218, %r354;
	add.s32 	%r219, %r93, %r218;
	cvt.u64.u32 	%rd55, %r368;
	mul.wide.u32 	%rd331, %r219, 8;
	add.s64 	%rd56, %rd1, %rd331;
	ld.global.u64 	%rd57, [%rd56];
	and.b64  	%rd332, %rd57, -4294967296;
	setp.ne.s64 	%p25, %rd332, 0;
	@%p25 bra 	$L__BB42_33;
	cvt.u32.u64 	%r220, %rd57;
	cvt.u32.u64 	%r221, %rd55;
	rem.u32 	%r222, %r221, %r220;
	cvt.u64.u32 	%rd433, %r222;
	bra.uni 	$L__BB42_34;
$L__BB42_33:
	rem.u64 	%rd433, %rd55, %rd57;
$L__BB42_34:
	mul.wide.u32 	%rd333, %r93, 8;
	add.s64 	%rd334, %rd56, %rd333;
	ld.global.u64 	%rd335, [%rd334];
	cvt.u32.u64 	%r223, %rd335;
	cvt.u32.u64 	%r224, %rd433;
	mad.lo.s32 	%r365, %r223, %r224, %r365;
$L__BB42_35:
	cvt.u64.u32 	%rd434, %r365;
$L__BB42_36:
	setp.eq.s32 	%p26, %r93, 0;
	mov.b64 	%rd480, 0;
	@%p26 bra 	$L__BB42_117;
	add.s32 	%r227, %r93, -1;
	and.b32  	%r33, %r93, 7;
	setp.lt.u32 	%p27, %r227, 7;
	mov.b32 	%r375, 0;
	mov.u32 	%r386, %r375;
	@%p27 bra 	$L__BB42_87;
	and.b32  	%r375, %r93, -8;
	add.s32 	%r371, %r93, -4;
	neg.s32 	%r370, %r375;
	mov.b32 	%r386, 0;
	mul.wide.u32 	%rd138, %r2, 8;
$L__BB42_39:
	.pragma "nounroll";
	add.s32 	%r229, %r371, 3;
	cvt.u64.u32 	%rd129, %r376;
	mul.wide.u32 	%rd337, %r229, 8;
	add.s64 	%rd130, %rd1, %rd337;
	ld.global.u64 	%rd131, [%rd130];
	and.b64  	%rd338, %rd131, -4294967296;
	setp.ne.s64 	%p28, %rd338, 0;
	@%p28 bra 	$L__BB42_64;
	cvt.u32.u64 	%r230, %rd131;
	cvt.u32.u64 	%r231, %rd129;
	div.u32 	%r232, %r231, %r230;
	mul.lo.s32 	%r233, %r232, %r230;
	sub.s32 	%r234, %r231, %r233;
	cvt.u64.u32 	%rd451, %r232;
	cvt.u64.u32 	%rd452, %r234;
	bra.uni 	$L__BB42_65;
$L__BB42_41:
	div.u64 	%rd435, %rd63, %rd65;
	mul.lo.s64 	%rd263, %rd435, %rd65;
	sub.s64 	%rd436, %rd63, %rd263;
$L__BB42_42:
	add.s64 	%rd264, %rd64, %rd72;
	ld.global.u64 	%rd265, [%rd264];
	cvt.u32.u64 	%r107, %rd265;
	cvt.u32.u64 	%r108, %rd436;
	mad.lo.s32 	%r41, %r107, %r108, %r365;
	add.s32 	%r109, %r367, 2;
	mul.wide.u32 	%rd266, %r109, 8;
	add.s64 	%rd73, %rd1, %rd266;
	ld.global.u64 	%rd74, [%rd73];
	and.b64  	%rd267, %rd74, -4294967296;
	setp.ne.s64 	%p5, %rd267, 0;
	@%p5 bra 	$L__BB42_44;
	cvt.u32.u64 	%r110, %rd74;
	cvt.u32.u64 	%r111, %rd435;
	div.u32 	%r112, %r111, %r110;
	mul.lo.s32 	%r113, %r112, %r110;
	sub.s32 	%r114, %r111, %r113;
	cvt.u64.u32 	%rd437, %r112;
	cvt.u64.u32 	%rd438, %r114;
	bra.uni 	$L__BB42_45;
$L__BB42_44:
	div.u64 	%rd437, %rd435, %rd74;
	mul.lo.s64 	%rd268, %rd437, %rd74;
	sub.s64 	%rd438, %rd435, %rd268;
$L__BB42_45:
	add.s64 	%rd269, %rd73, %rd72;
	ld.global.u64 	%rd270, [%rd269];
	cvt.u32.u64 	%r115, %rd270;
	cvt.u32.u64 	%r116, %rd438;
	mad.lo.s32 	%r42, %r115, %r116, %r41;
	add.s32 	%r117, %r367, 1;
	mul.wide.u32 	%rd271, %r117, 8;
	add.s64 	%rd81, %rd1, %rd271;
	ld.global.u64 	%rd82, [%rd81];
	and.b64  	%rd272, %rd82, -4294967296;
	setp.ne.s64 	%p6, %rd272, 0;
	@%p6 bra 	$L__BB42_47;
	cvt.u32.u64 	%r118, %rd82;
	cvt.u32.u64 	%r119, %rd437;
	div.u32 	%r120, %r119, %r118;
	mul.lo.s32 	%r121, %r120, %r118;
	sub.s32 	%r122, %r119, %r121;
	cvt.u64.u32 	%rd439, %r120;
	cvt.u64.u32 	%rd440, %r122;
	bra.uni 	$L__BB42_48;
$L__BB42_47:
	div.u64 	%rd439, %rd437, %rd82;
	mul.lo.s64 	%rd273, %rd439, %rd82;
	sub.s64 	%rd440, %rd437, %rd273;
$L__BB42_48:
	add.s64 	%rd274, %rd81, %rd72;
	ld.global.u64 	%rd275, [%rd274];
	cvt.u32.u64 	%r123, %rd275;
	cvt.u32.u64 	%r124, %rd440;
	mad.lo.s32 	%r43, %r123, %r124, %r42;
	mul.wide.u32 	%rd276, %r367, 8;
	add.s64 	%rd89, %rd1, %rd276;
	ld.global.u64 	%rd90, [%rd89];
	and.b64  	%rd277, %rd90, -4294967296;
	setp.ne.s64 	%p7, %rd277, 0;
	@%p7 bra 	$L__BB42_50;
	cvt.u32.u64 	%r125, %rd90;
	cvt.u32.u64 	%r126, %rd439;
	div.u32 	%r127, %r126, %r125;
	mul.lo.s32 	%r128, %r127, %r125;
	sub.s32 	%r129, %r126, %r128;
	cvt.u64.u32 	%rd441, %r127;
	cvt.u64.u32 	%rd442, %r129;
	bra.uni 	$L__BB42_51;
$L__BB42_50:
	div.u64 	%rd441, %rd439, %rd90;
	mul.lo.s64 	%rd278, %rd441, %rd90;
	sub.s64 	%rd442, %rd439, %rd278;
$L__BB42_51:
	add.s64 	%rd279, %rd89, %rd72;
	ld.global.u64 	%rd280, [%rd279];
	cvt.u32.u64 	%r130, %rd280;
	cvt.u32.u64 	%r131, %rd442;
	mad.lo.s32 	%r44, %r130, %r131, %r43;
	add.s32 	%r132, %r367, -1;
	mul.wide.u32 	%rd281, %r132, 8;
	add.s64 	%rd97, %rd1, %rd281;
	ld.global.u64 	%rd98, [%rd97];
	and.b64  	%rd282, %rd98, -4294967296;
	setp.ne.s64 	%p8, %rd282, 0;
	@%p8 bra 	$L__BB42_53;
	cvt.u32.u64 	%r133, %rd98;
	cvt.u32.u64 	%r134, %rd441;
	div.u32 	%r135, %r134, %r133;
	mul.lo.s32 	%r136, %r135, %r133;
	sub.s32 	%r137, %r134, %r136;
	cvt.u64.u32 	%rd443, %r135;
	cvt.u64.u32 	%rd444, %r137;
	bra.uni 	$L__BB42_54;
$L__BB42_53:
	div.u64 	%rd443, %rd441, %rd98;
	mul.lo.s64 	%rd283, %rd443, %rd98;
	sub.s64 	%rd444, %rd441, %rd283;
$L__BB42_54:
	add.s64 	%rd284, %rd97, %rd72;
	ld.global.u64 	%rd285, [%rd284];
	cvt.u32.u64 	%r138, %rd285;
	cvt.u32.u64 	%r139, %rd444;
	mad.lo.s32 	%r45, %r138, %r139, %r44;
	add.s32 	%r140, %r367, -2;
	mul.wide.u32 	%rd286, %r140, 8;
	add.s64 	%rd105, %rd1, %rd286;
	ld.global.u64 	%rd106, [%rd105];
	and.b64  	%rd287, %rd106, -4294967296;
	setp.ne.s64 	%p9, %rd287, 0;
	@%p9 bra 	$L__BB42_56;
	cvt.u32.u64 	%r141, %rd106;
	cvt.u32.u64 	%r142, %rd443;
	div.u32 	%r143, %r142, %r141;
	mul.lo.s32 	%r144, %r143, %r141;
	sub.s32 	%r145, %r142, %r144;
	cvt.u64.u32 	%rd445, %r143;
	cvt.u64.u32 	%rd446, %r145;
	bra.uni 	$L__BB42_57;
$L__BB42_56:
	div.u64 	%rd445, %rd443, %rd106;
	mul.lo.s64 	%rd288, %rd445, %rd106;
	sub.s64 	%rd446, %rd443, %rd288;
$L__BB42_57:
	add.s64 	%rd289, %rd105, %rd72;
	ld.global.u64 	%rd290, [%rd289];
	cvt.u32.u64 	%r146, %rd290;
	cvt.u32.u64 	%r147, %rd446;
	mad.lo.s32 	%r46, %r146, %r147, %r45;
	add.s32 	%r148, %r367, -3;
	mul.wide.u32 	%rd291, %r148, 8;
	add.s64 	%rd113, %rd1, %rd291;
	ld.global.u64 	%rd114, [%rd113];
	and.b64  	%rd292, %rd114, -4294967296;
	setp.ne.s64 	%p10, %rd292, 0;
	@%p10 bra 	$L__BB42_59;
	cvt.u32.u64 	%r149, %rd114;
	cvt.u32.u64 	%r150, %rd445;
	div.u32 	%r151, %r150, %r149;
	mul.lo.s32 	%r152, %r151, %r149;
	sub.s32 	%r153, %r150, %r152;
	cvt.u64.u32 	%rd447, %r151;
	cvt.u64.u32 	%rd448, %r153;
	bra.uni 	$L__BB42_60;
$L__BB42_59:
	div.u64 	%rd447, %rd445, %rd114;
	mul.lo.s64 	%rd293, %rd447, %rd114;
	sub.s64 	%rd448, %rd445, %rd293;
$L__BB42_60:
	add.s64 	%rd294, %rd113, %rd72;
	ld.global.u64 	%rd295, [%rd294];
	cvt.u32.u64 	%r154, %rd295;
	cvt.u32.u64 	%r155, %rd448;
	mad.lo.s32 	%r47, %r154, %r155, %r46;
	add.s32 	%r156, %r367, -4;
	mul.wide.u32 	%rd296, %r156, 8;
	add.s64 	%rd121, %rd1, %rd296;
	ld.global.u64 	%rd122, [%rd121];
	and.b64  	%rd297, %rd122, -4294967296;
	setp.ne.s64 	%p11, %rd297, 0;
	@%p11 bra 	$L__BB42_62;
	cvt.u32.u64 	%r157, %rd122;
	cvt.u32.u64 	%r158, %rd447;
	div.u32 	%r159, %r158, %r157;
	mul.lo.s32 	%r160, %r159, %r157;
	sub.s32 	%r161, %r158, %r160;
	cvt.u64.u32 	%rd449, %r159;
	cvt.u64.u32 	%rd450, %r161;
	bra.uni 	$L__BB42_63;
$L__BB42_62:
	div.u64 	%rd449, %rd447, %rd122;
	mul.lo.s64 	%rd298, %rd449, %rd122;
	sub.s64 	%rd450, %rd447, %rd298;
$L__BB42_63:
	add.s64 	%rd299, %rd121, %rd72;
	ld.global.u64 	%rd300, [%rd299];
	cvt.u32.u64 	%r162, %rd300;
	cvt.u32.u64 	%r163, %rd450;
	mad.lo.s32 	%r365, %r162, %r163, %r47;
	cvt.u32.u64 	%r368, %rd449;
	add.s32 	%r367, %r367, -8;
	add.s32 	%r366, %r366, 8;
	setp.eq.s32 	%p12, %r366, 0;
	@%p12 bra 	$L__BB42_6;
	bra.uni 	$L__BB42_4;
$L__BB42_64:
	div.u64 	%rd451, %rd129, %rd131;
	mul.lo.s64 	%rd339, %rd451, %rd131;
	sub.s64 	%rd452, %rd129, %rd339;
$L__BB42_65:
	add.s64 	%rd340, %rd130, %rd138;
	ld.global.u64 	%rd341, [%rd340];
	cvt.u32.u64 	%r235, %rd341;
	cvt.u32.u64 	%r236, %rd452;
	mad.lo.s32 	%r56, %r235, %r236, %r386;
	add.s32 	%r237, %r371, 2;
	mul.wide.u32 	%rd342, %r237, 8;
	add.s64 	%rd139, %rd1, %rd342;
	ld.global.u64 	%rd140, [%rd139];
	and.b64  	%rd343, %rd140, -4294967296;
	setp.ne.s64 	%p29, %rd343, 0;
	@%p29 bra 	$L__BB42_67;
	cvt.u32.u64 	%r238, %rd140;
	cvt.u32.u64 	%r239, %rd451;
	div.u32 	%r240, %r239, %r238;
	mul.lo.s32 	%r241, %r240, %r238;
	sub.s32 	%r242, %r239, %r241;
	cvt.u64.u32 	%rd453, %r240;
	cvt.u64.u32 	%rd454, %r242;
	bra.uni 	$L__BB42_68;
$L__BB42_67:
	div.u64 	%rd453, %rd451, %rd140;
	mul.lo.s64 	%rd344, %rd453, %rd140;
	sub.s64 	%rd454, %rd451, %rd344;
$L__BB42_68:
	add.s64 	%rd345, %rd139, %rd138;
	ld.global.u64 	%rd346, [%rd345];
	cvt.u32.u64 	%r243, %rd346;
	cvt.u32.u64 	%r244, %rd454;
	mad.lo.s32 	%r57, %r243, %r244, %r56;
	add.s32 	%r245, %r371, 1;
	mul.wide.u32 	%rd347, %r245, 8;
	add.s64 	%rd147, %rd1, %rd347;
	ld.global.u64 	%rd148, [%rd147];
	and.b64  	%rd348, %rd148, -4294967296;
	setp.ne.s64 	%p30, %rd348, 0;
	@%p30 bra 	$L__BB42_70;
	cvt.u32.u64 	%r246, %rd148;
	cvt.u32.u64 	%r247, %rd453;
	div.u32 	%r248, %r247, %r246;
	mul.lo.s32 	%r249, %r248, %r246;
	sub.s32 	%r250, %r247, %r249;
	cvt.u64.u32 	%rd455, %r248;
	cvt.u64.u32 	%rd456, %r250;
	bra.uni 	$L__BB42_71;
$L__BB42_70:
	div.u64 	%rd455, %rd453, %rd148;
	mul.lo.s64 	%rd349, %rd455, %rd148;
	sub.s64 	%rd456, %rd453, %rd349;
$L__BB42_71:
	add.s64 	%rd350, %rd147, %rd138;
	ld.global.u64 	%rd351, [%rd350];
	cvt.u32.u64 	%r251, %rd351;
	cvt.u32.u64 	%r252, %rd456;
	mad.lo.s32 	%r58, %r251, %r252, %r57;
	mul.wide.u32 	%rd352, %r371, 8;
	add.s64 	%rd155, %rd1, %rd352;
	ld.global.u64 	%rd156, [%rd155];
	and.b64  	%rd353, %rd156, -4294967296;
	setp.ne.s64 	%p31, %rd353, 0;
	@%p31 bra 	$L__BB42_73;
	cvt.u32.u64 	%r253, %rd156;
	cvt.u32.u64 	%r254, %rd455;
	div.u32 	%r255, %r254, %r253;
	mul.lo.s32 	%r256, %r255, %r253;
	sub.s32 	%r257, %r254, %r256;
	cvt.u64.u32 	%rd457, %r255;
	cvt.u64.u32 	%rd458, %r257;
	bra.uni 	$L__BB42_74;
$L__BB42_73:
	div.u64 	%rd457, %rd455, %rd156;
	mul.lo.s64 	%rd354, %rd457, %rd156;
	sub.s64 	%rd458, %rd455, %rd354;
$L__BB42_74:
	add.s64 	%rd355, %rd155, %rd138;
	ld.global.u64 	%rd356, [%rd355];
	cvt.u32.u64 	%r258, %rd356;
	cvt.u32.u64 	%r259, %rd458;
	mad.lo.s32 	%r59, %r258, %r259, %r58;
	add.s32 	%r260, %r371, -1;
	mul.wide.u32 	%rd357, %r260, 8;
	add.s64 	%rd163, %rd1, %rd357;
	ld.global.u64 	%rd164, [%rd163];
	and.b64  	%rd358, %rd164, -4294967296;
	setp.ne.s64 	%p32, %rd358, 0;
	@%p32 bra 	$L__BB42_76;
	cvt.u32.u64 	%r261, %rd164;
	cvt.u32.u64 	%r262, %rd457;
	div.u32 	%r263, %r262, %r261;
	mul.lo.s32 	%r264, %r263, %r261;
	sub.s32 	%r265, %r262, %r264;
	cvt.u64.u32 	%rd459, %r263;
	cvt.u64.u32 	%rd460, %r265;
	bra.uni 	$L__BB42_77;
$L__BB42_76:
	div.u64 	%rd459, %rd457, %rd164;
	mul.lo.s64 	%rd359, %rd459, %rd164;
	sub.s64 	%rd460, %rd457, %rd359;
$L__BB42_77:
	add.s64 	%rd360, %rd163, %rd138;
	ld.global.u64 	%rd361, [%rd360];
	cvt.u32.u64 	%r266, %rd361;
	cvt.u32.u64 	%r267, %rd460;
	mad.lo.s32 	%r60, %r266, %r267, %r59;
	add.s32 	%r268, %r371, -2;
	mul.wide.u32 	%rd362, %r268, 8;
	add.s64 	%rd171, %rd1, %rd362;
	ld.global.u64 	%rd172, [%rd171];
	and.b64  	%rd363, %rd172, -4294967296;
	setp.ne.s64 	%p33, %rd363, 0;
	@%p33 bra 	$L__BB42_79;
	cvt.u32.u64 	%r269, %rd172;
	cvt.u32.u64 	%r270, %rd459;
	div.u32 	%r271, %r270, %r269;
	mul.lo.s32 	%r272, %r271, %r269;
	sub.s32 	%r273, %r270, %r272;
	cvt.u64.u32 	%rd461, %r271;
	cvt.u64.u32 	%rd462, %r273;
	bra.uni 	$L__BB42_80;
$L__BB42_79:
	div.u64 	%rd461, %rd459, %rd172;
	mul.lo.s64 	%rd364, %rd461, %rd172;
	sub.s64 	%rd462, %rd459, %rd364;
$L__BB42_80:
	add.s64 	%rd365, %rd171, %rd138;
	ld.global.u64 	%rd366, [%rd365];
	cvt.u32.u64 	%r274, %rd366;
	cvt.u32.u64 	%r275, %rd462;
	mad.lo.s32 	%r61, %r274, %r275, %r60;
	add.s32 	%r276, %r371, -3;
	mul.wide.u32 	%rd367, %r276, 8;
	add.s64 	%rd179, %rd1, %rd367;
	ld.global.u64 	%rd180, [%rd179];
	and.b64  	%rd368, %rd180, -4294967296;
	setp.ne.s64 	%p34, %rd368, 0;
	@%p34 bra 	$L__BB42_82;
	cvt.u32.u64 	%r277, %rd180;
	cvt.u32.u64 	%r278, %rd461;
	div.u32 	%r279, %r278, %r277;
	mul.lo.s32 	%r280, %r279, %r277;
	sub.s32 	%r281, %r278, %r280;
	cvt.u64.u32 	%rd463, %r279;
	cvt.u64.u32 	%rd464, %r281;
	bra.uni 	$L__BB42_83;
$L__BB42_82:
	div.u64 	%rd463, %rd461, %rd180;
	mul.lo.s64 	%rd369, %rd463, %rd180;
	sub.s64 	%rd464, %rd461, %rd369;
$L__BB42_83:
	add.s64 	%rd370, %rd179, %rd138;
	ld.global.u64 	%rd371, [%rd370];
	cvt.u32.u64 	%r282, %rd371;
	cvt.u32.u64 	%r283, %rd464;
	mad.lo.s32 	%r62, %r282, %r283, %r61;
	add.s32 	%r284, %r371, -4;
	mul.wide.u32 	%rd372, %r284, 8;
	add.s64 	%rd187, %rd1, %rd372;
	ld.global.u64 	%rd188, [%rd187];
	and.b64  	%rd373, %rd188, -4294967296;
	setp.ne.s64 	%p35, %rd373, 0;
	@%p35 bra 	$L__BB42_85;
	cvt.u32.u64 	%r285, %rd188;
	cvt.u32.u64 	%r286, %rd463;
	div.u32 	%r287, %r286, %r285;
	mul.lo.s32 	%r288, %r287, %r285;
	sub.s32 	%r289, %r286, %r288;
	cvt.u64.u32 	%rd465, %r287;
	cvt.u64.u32 	%rd466, %r289;
	bra.uni 	$L__BB42_86;
$L__BB42_85:
	div.u64 	%rd465, %rd463, %rd188;
	mul.lo.s64 	%rd374, %rd465, %rd188;
	sub.s64 	%rd466, %rd463, %rd374;
$L__BB42_86:
	add.s64 	%rd375, %rd187, %rd138;
	ld.global.u64 	%rd376, [%rd375];
	cvt.u32.u64 	%r290, %rd376;
	cvt.u32.u64 	%r291, %rd466;
	mad.lo.s32 	%r386, %r290, %r291, %r62;
	cvt.u32.u64 	%r376, %rd465;
	add.s32 	%r371, %r371, -8;
	add.s32 	%r370, %r370, 8;
	setp.ne.s32 	%p36, %r370, 0;
	@%p36 bra 	$L__BB42_39;
$L__BB42_87:
	setp.eq.s32 	%p37, %r33, 0;
	@%p37 bra 	$L__BB42_116;
	and.b32  	%r71, %r93, 3;
	setp.lt.u32 	%p38, %r33, 4;
	@%p38 bra 	$L__BB42_102;
	not.b32 	%r293, %r375;
	add.s32 	%r294, %r93, %r293;
	cvt.u64.u32 	%rd195, %r376;
	mul.wide.u32 	%rd377, %r294, 8;
	add.s64 	%rd196, %rd1, %rd377;
	ld.global.u64 	%rd197, [%rd196];
	and.b64  	%rd378, %rd197, -4294967296;
	setp.ne.s64 	%p39, %rd378, 0;
	@%p39 bra 	$L__BB42_91;
	cvt.u32.u64 	%r295, %rd197;
	cvt.u32.u64 	%r296, %rd195;
	div.u32 	%r297, %r296, %r295;
	mul.lo.s32 	%r298, %r297, %r295;
	sub.s32 	%r299, %r296, %r298;
	cvt.u64.u32 	%rd467, %r297;
	cvt.u64.u32 	%rd468, %r299;
	bra.uni 	$L__BB42_92;
$L__BB42_91:
	div.u64 	%rd467, %rd195, %rd197;
	mul.lo.s64 	%rd379, %rd467, %rd197;
	sub.s64 	%rd468, %rd195, %rd379;
$L__BB42_92:
	mul.wide.u32 	%rd204, %r2, 8;
	add.s64 	%rd380, %rd196, %rd204;
	ld.global.u64 	%rd381, [%rd380];
	cvt.u32.u64 	%r300, %rd381;
	cvt.u32.u64 	%r301, %rd468;
	mad.lo.s32 	%r72, %r300, %r301, %r386;
	sub.s32 	%r73, %r93, %r375;
	add.s32 	%r302, %r73, -2;
	mul.wide.u32 	%rd382, %r302, 8;
	add.s64 	%rd205, %rd1, %rd382;
	ld.global.u64 	%rd206, [%rd205];
	and.b64  	%rd383, %rd206, -4294967296;
	setp.ne.s64 	%p40, %rd383, 0;
	@%p40 bra 	$L__BB42_94;
	cvt.u32.u64 	%r303, %rd206;
	cvt.u32.u64 	%r304, %rd467;
	div.u32 	%r305, %r304, %r303;
	mul.lo.s32 	%r306, %r305, %r303;
	sub.s32 	%r307, %r304, %r306;
	cvt.u64.u32 	%rd469, %r305;
	cvt.u64.u32 	%rd470, %r307;
	bra.uni 	$L__BB42_95;
$L__BB42_94:
	div.u64 	%rd469, %rd467, %rd206;
	mul.lo.s64 	%rd384, %rd469, %rd206;
	sub.s64 	%rd470, %rd467, %rd384;
$L__BB42_95:
	add.s64 	%rd385, %rd205, %rd204;
	ld.global.u64 	%rd386, [%rd385];
	cvt.u32.u64 	%r308, %rd386;
	cvt.u32.u64 	%r309, %rd470;
	mad.lo.s32 	%r74, %r308, %r309, %r72;
	add.s32 	%r310, %r73, -3;
	mul.wide.u32 	%rd387, %r310, 8;
	add.s64 	%rd213, %rd1, %rd387;
	ld.global.u64 	%rd214, [%rd213];
	and.b64  	%rd388, %rd214, -4294967296;
	setp.ne.s64 	%p41, %rd388, 0;
	@%p41 bra 	$L__BB42_97;
	cvt.u32.u64 	%r311, %rd214;
	cvt.u32.u64 	%r312, %rd469;
	div.u32 	%r313, %r312, %r311;
	mul.lo.s32 	%r314, %r313, %r311;
	sub.s32 	%r315, %r312, %r314;
	cvt.u64.u32 	%rd471, %r313;
	cvt.u64.u32 	%rd472, %r315;
	bra.uni 	$L__BB42_98;
$L__BB42_97:
	div.u64 	%rd471, %rd469, %rd214;
	mul.lo.s64 	%rd389, %rd471, %rd214;
	sub.s64 	%rd472, %rd469, %rd389;
$L__BB42_98:
	add.s64 	%rd390, %rd213, %rd204;
	ld.global.u64 	%rd391, [%rd390];
	cvt.u32.u64 	%r316, %rd391;
	cvt.u32.u64 	%r317, %rd472;
	mad.lo.s32 	%r75, %r316, %r317, %r74;
	add.s32 	%r318, %r73, -4;
	mul.wide.u32 	%rd392, %r318, 8;
	add.s64 	%rd221, %rd1, %rd392;
	ld.global.u64 	%rd222, [%rd221];
	and.b64  	%rd393, %rd222, -4294967296;
	setp.ne.s64 	%p42, %rd393, 0;
	@%p42 bra 	$L__BB42_100;
	cvt.u32.u64 	%r319, %rd222;
	cvt.u32.u64 	%r320, %rd471;
	div.u32 	%r321, %r320, %r319;
	mul.lo.s32 	%r322, %r321, %r319;
	sub.s32 	%r323, %r320, %r322;
	cvt.u64.u32 	%rd473, %r321;
	cvt.u64.u32 	%rd474, %r323;
	bra.uni 	$L__BB42_101;
$L__BB42_100:
	div.u64 	%rd473, %rd471, %rd222;
	mul.lo.s64 	%rd394, %rd473, %rd222;
	sub.s64 	%rd474, %rd471, %rd394;
$L__BB42_101:
	add.s64 	%rd395, %rd221, %rd204;
	ld.global.u64 	%rd396, [%rd395];
	cvt.u32.u64 	%r324, %rd396;
	cvt.u32.u64 	%r325, %rd474;
	mad.lo.s32 	%r386, %r324, %r325, %r75;
	cvt.u32.u64 	%r376, %rd473;
	add.s32 	%r375, %r375, 4;
$L__BB42_102:
	setp.eq.s32 	%p43, %r71, 0;
	@%p43 bra 	$L__BB42_116;
	setp.eq.s32 	%p44, %r71, 1;
	@%p44 bra 	$L__BB42_111;
	not.b32 	%r327, %r375;
	add.s32 	%r328, %r93, %r327;
	cvt.u64.u32 	%rd229, %r376;
	mul.wide.u32 	%rd397, %r328, 8;
	add.s64 	%rd230, %rd1, %rd397;
	ld.global.u64 	%rd231, [%rd230];
	and.b64  	%rd398, %rd231, -4294967296;
	setp.ne.s64 	%p45, %rd398, 0;
	@%p45 bra 	$L__BB42_106;
	cvt.u32.u64 	%r329, %rd231;
	cvt.u32.u64 	%r330, %rd229;
	div.u32 	%r331, %r330, %r329;
	mul.lo.s32 	%r332, %r331, %r329;
	sub.s32 	%r333, %r330, %r332;
	cvt.u64.u32 	%rd475, %r331;
	cvt.u64.u32 	%rd476, %r333;
	bra.uni 	$L__BB42_107;
$L__BB42_106:
	div.u64 	%rd475, %rd229, %rd231;
	mul.lo.s64 	%rd399, %rd475, %rd231;
	sub.s64 	%rd476, %rd229, %rd399;
$L__BB42_107:
	mul.wide.u32 	%rd238, %r2, 8;
	add.s64 	%rd400, %rd230, %rd238;
	ld.global.u64 	%rd401, [%rd400];
	cvt.u32.u64 	%r334, %rd401;
	cvt.u32.u64 	%r335, %rd476;
	mad.lo.s32 	%r83, %r334, %r335, %r386;
	sub.s32 	%r336, %r93, %r375;
	add.s32 	%r337, %r336, -2;
	mul.wide.u32 	%rd402, %r337, 8;
	add.s64 	%rd239, %rd1, %rd402;
	ld.global.u64 	%rd240, [%rd239];
	and.b64  	%rd403, %rd240, -4294967296;
	setp.ne.s64 	%p46, %rd403, 0;
	@%p46 bra 	$L__BB42_109;
	cvt.u32.u64 	%r338, %rd240;
	cvt.u32.u64 	%r339, %rd475;
	div.u32 	%r340, %r339, %r338;
	mul.lo.s32 	%r341, %r340, %r338;
	sub.s32 	%r342, %r339, %r341;
	cvt.u64.u32 	%rd477, %r340;
	cvt.u64.u32 	%rd478, %r342;
	bra.uni 	$L__BB42_110;
$L__BB42_109:
	div.u64 	%rd477, %rd475, %rd240;
	mul.lo.s64 	%rd404, %rd477, %rd240;
	sub.s64 	%rd478, %rd475, %rd404;
$L__BB42_110:
	add.s64 	%rd405, %rd239, %rd238;
	ld.global.u64 	%rd406, [%rd405];
	cvt.u32.u64 	%r343, %rd406;
	cvt.u32.u64 	%r344, %rd478;
	mad.lo.s32 	%r386, %r343, %r344, %r83;
	cvt.u32.u64 	%r376, %rd477;
	add.s32 	%r375, %r375, 2;
$L__BB42_111:
	and.b32  	%r345, %r93, 1;
	setp.eq.b32 	%p47, %r345, 1;
	not.pred 	%p48, %p47;
	@%p48 bra 	$L__BB42_116;
	not.b32 	%r346, %r375;
	add.s32 	%r347, %r93, %r346;
	cvt.u64.u32 	%rd247, %r376;
	mul.wide.u32 	%rd407, %r347, 8;
	add.s64 	%rd248, %rd1, %rd407;
	ld.global.u64 	%rd249, [%rd248];
	and.b64  	%rd408, %rd249, -4294967296;
	setp.ne.s64 	%p49, %rd408, 0;
	@%p49 bra 	$L__BB42_114;
	cvt.u32.u64 	%r348, %rd249;
	cvt.u32.u64 	%r349, %rd247;
	rem.u32 	%r350, %r349, %r348;
	cvt.u64.u32 	%rd479, %r350;
	bra.uni 	$L__BB42_115;
$L__BB42_114:
	rem.u64 	%rd479, %rd247, %rd249;
$L__BB42_115:
	mul.wide.u32 	%rd409, %r2, 8;
	add.s64 	%rd410, %rd248, %rd409;
	ld.global.u64 	%rd411, [%rd410];
	cvt.u32.u64 	%r351, %rd411;
	cvt.u32.u64 	%r352, %rd479;
	mad.lo.s32 	%r386, %r351, %r352, %r386;
$L__BB42_116:
	cvt.u64.u32 	%rd480, %r386;
$L__BB42_117:
	cvta.to.global.u64 	%rd412, %rd255;
	shl.b64 	%rd413, %rd434, 1;
	add.s64 	%rd414, %rd412, %rd413;
	ld.global.u16 	%rs2, [%rd414];
	cvta.to.global.u64 	%rd415, %rd256;
	shl.b64 	%rd416, %rd480, 1;
	add.s64 	%rd417, %rd415, %rd416;
	ld.global.u16 	%rs3, [%rd417];
	// begin inline asm
	{sub.f16 %rs1,%rs2,%rs3;
}
	// end inline asm
	cvta.to.global.u64 	%rd418, %rd257;
	shl.b64 	%rd419, %rd2, 1;
	add.s64 	%rd420, %rd418, %rd419;
	st.global.u16 	[%rd420], %rs1;
$L__BB42_118:
	ret;

}
	// .globl	broadcast_sub_contiguous_f16
.visible .entry broadcast_sub_contiguous_f16(
	.param .u64 broadcast_sub_contiguous_f16_param_0,
	.param .u64 .ptr .align 1 broadcast_sub_contiguous_f16_param_1,
	.param .u64 .ptr .align 1 broadcast_sub_contiguous_f16_param_2,
	.param .u64 .ptr .align 1 broadcast_sub_contiguous_f16_param_3
)
{
	.reg .pred 	%p<2>;
	.reg .b16 	%rs<4>;
	.reg .b32 	%r<5>;
	.reg .b64 	%rd<13>;

	ld.param.u64 	%rd5, [broadcast_sub_contiguous_f16_param_0];
	ld.param.u64 	%rd2, [broadcast_sub_contiguous_f16_param_1];
	ld.param.u64 	%rd3, [broadcast_sub_contiguous_f16_param_2];
	ld.param.u64 	%rd4, [broadcast_sub_contiguous_f16_param_3];
	mov.u32 	%r1, %ctaid.x;
	mov.u32 	%r2, %ntid.x;
	mov.u32 	%r3, %tid.x;
	mad.lo.s32 	%r4, %r1, %r2, %r3;
	cvt.s64.s32 	%rd1, %r4;
	setp.le.u64 	%p1, %rd5, %rd1;
	@%p1 bra 	$L__BB43_2;
	cvta.to.global.u64 	%rd6, %rd2;
	cvta.to.global.u64 	%rd7, %rd3;
	cvta.to.global.u64 	%rd8, %rd4;
	shl.b64 	%rd9, %rd1, 1;
	add.s64 	%rd10, %rd6, %rd9;
	ld.global.u16 	%rs2, [%rd10];
	add.s64 	%rd11, %rd7, %rd9;
	ld.global.u16 	%rs3, [%rd11];
	// begin inline asm
	{sub.f16 %rs1,%rs2,%rs3;
}
	// end inline asm
	add.s64 	%rd12, %rd8, %rd9;
	st.global.u16 	[%rd12], %rs1;
$L__BB43_2:
	ret;

}
	// .globl	broadcast_sub_rhs_row_f16
.visible .entry broadcast_sub_rhs_row_f16(
	.param .u64 broadcast_sub_rhs_row_f16_param_0,
	.param .u64 broadcast_sub_rhs_row_f16_param_1,
	.param .u64 .ptr .align 1 broadcast_sub_rhs_row_f16_param_2,
	.param .u64 .ptr .align 1 broadcast_sub_rhs_row_f16_param_3,
	.param .u64 .ptr .align 1 broadcast_sub_rhs_row_f16_param_4
)
{
	.reg .pred 	%p<3>;
	.reg .b16 	%rs<4>;
	.reg .b32 	%r<8>;
	.reg .b64 	%rd<22>;

	ld.param.u64 	%rd9, [broadcast_sub_rhs_row_f16_param_0];
	ld.param.u64 	%rd5, [broadcast_sub_rhs_row_f16_param_1];
	ld.param.u64 	%rd6, [broadcast_sub_rhs_row_f16_param_2];
	ld.param.u64 	%rd7, [broadcast_sub_rhs_row_f16_param_3];
	ld.param.u64 	%rd8, [broadcast_sub_rhs_row_f16_param_4];
	mov.u32 	%r1, %ctaid.x;
	mov.u32 	%r2, %ntid.x;
	mov.u32 	%r3, %tid.x;
	mad.lo.s32 	%r4, %r1, %r2, %r3;
	cvt.s64.s32 	%rd1, %r4;
	setp.le.u64 	%p1, %rd9, %rd1;
	@%p1 bra 	$L__BB44_5;
	or.b64  	%rd10, %rd1, %rd5;
	and.b64  	%rd11, %rd10, -4294967296;
	setp.ne.s64 	%p2, %rd11, 0;
	@%p2 bra 	$L__BB44_3;
	cvt.u32.u64 	%r5, %rd5;
	cvt.u32.u64 	%r6, %rd1;
	rem.u32 	%r7, %r6, %r5;
	cvt.u64.u32 	%rd21, %r7;
	bra.uni 	$L__BB44_4;
$L__BB44_3:
	rem.u64 	%rd21, %rd1, %rd5;
$L__BB44_4:
	cvta.to.global.u64 	%rd12, %rd6;
	shl.b64 	%rd13, %rd1, 1;
	add.s64 	%rd14, %rd12, %rd13;
	ld.global.u16 	%rs2, [%rd14];
	cvta.to.global.u64 	%rd15, %rd7;
	shl.b64 	%rd16, %rd21, 1;
	and.b64  	%rd17, %rd16, 8589934590;
	add.s64 	%rd18, %rd15, %rd17;
	ld.global.u16 	%rs3, [%rd18];
	// begin inline asm
	{sub.f16 %rs1,%rs2,%rs3;
}
	// end inline asm
	cvta.to.global.u64 	%rd19, %rd8;
	add.s64 	%rd20, %rd19, %rd13;
	st.global.u16 	[%rd20], %rs1;
$L__BB44_5:
	ret;

}
	// .globl	broadcast_sub_rhs_col_f16
.visible .entry broadcast_sub_rhs_col_f16(
	.param .u64 broadcast_sub_rhs_col_f16_param_0,
	.param .u64 broadcast_sub_rhs_col_f16_param_1,
	.param .u64 .ptr .align 1 broadcast_sub_rhs_col_f16_param_2,
	.param .u64 .ptr .align 1 broadcast_sub_rhs_col_f16_param_3,
	.param .u64 .ptr .align 1 broadcast_sub_rhs_col_f16_param_4
)
{
	.reg .pred 	%p<3>;
	.reg .b16 	%rs<4>;
	.reg .b32 	%r<8>;
	.reg .b64 	%rd<22>;

	ld.param.u64 	%rd9, [broadcast_sub_rhs_col_f16_param_0];
	ld.param.u64 	%rd5, [broadcast_sub_rhs_col_f16_param_1];
	ld.param.u64 	%rd6, [broadcast_sub_rhs_col_f16_param_2];
	ld.param.u64 	%rd7, [broadcast_sub_rhs_col_f16_param_3];
	ld.param.u64 	%rd8, [broadcast_sub_rhs_col_f16_param_4];
	mov.u32 	%r1, %ctaid.x;
	mov.u32 	%r2, %ntid.x;
	mov.u32 	%r3, %tid.x;
	mad.lo.s32 	%r4, %r1, %r2, %r3;
	cvt.s64.s32 	%rd1, %r4;
	setp.le.u64 	%p1, %rd9, %rd1;
	@%p1 bra 	$L__BB45_5;
	or.b64  	%rd10, %rd1, %rd5;
	and.b64  	%rd11, %rd10, -4294967296;
	setp.ne.s64 	%p2, %rd11, 0;
	@%p2 bra 	$L__BB45_3;
	cvt.u32.u64 	%r5, %rd5;
	cvt.u32.u64 	%r6, %rd1;
	div.u32 	%r7, %r6, %r5;
	cvt.u64.u32 	%rd21, %r7;
	bra.uni 	$L__BB45_4;
$L__BB45_3:
	div.u64 	%rd21, %rd1, %rd5;
$L__BB45_4:
	cvta.to.global.u64 	%rd12, %rd6;
	shl.b64 	%rd13, %rd1, 1;
	add.s64 	%rd14, %rd12, %rd13;
	ld.global.u16 	%rs2, [%rd14];
	cvta.to.global.u64 	%rd15, %rd7;
	shl.b64 	%rd16, %rd21, 1;
	and.b64  	%rd17, %rd16, 8589934590;
	add.s64 	%rd18, %rd15, %rd17;
	ld.global.u16 	%rs3, [%rd18];
	// begin inline asm
	{sub.f16 %rs1,%rs2,%rs3;
}
	// end inline asm
	cvta.to.global.u64 	%rd19, %rd8;
	add.s64 	%rd20, %rd19, %rd13;
	st.global.u16 	[%rd20], %rs1;
$L__BB45_5:
	ret;

}
	// .globl	broadcast_sub_lhs_row_f16
.visible .entry broadcast_sub_lhs_row_f16(
	.param .u64 broadcast_sub_lhs_row_f16_param_0,
	.param .u64 broadcast_sub_lhs_row_f16_param_1,
	.param .u64 .ptr .align 1 broadcast_sub_lhs_row_f16_param_2,
	.param .u64 .ptr .align 1 broadcast_sub_lhs_row_f16_param_3,
	.param .u64 .ptr .align 1 broadcast_sub_lhs_row_f16_param_4
)
{
	.reg .pred 	%p<3>;
	.reg .b16 	%rs<4>;
	.reg .b32 	%r<8>;
	.reg .b64 	%rd<22>;

	ld.param.u64 	%rd9, [broadcast_sub_lhs_row_f16_param_0];
	ld.param.u64 	%rd5, [broadcast_sub_lhs_row_f16_param_1];
	ld.param.u64 	%rd6, [broadcast_sub_lhs_row_f16_param_2];
	ld.param.u64 	%rd7, [broadcast_sub_lhs_row_f16_param_3];
	ld.param.u64 	%rd8, [broadcast_sub_lhs_row_f16_param_4];
	mov.u32 	%r1, %ctaid.x;
	mov.u32 	%r2, %ntid.x;
	mov.u32 	%r3, %tid.x;
	mad.lo.s32 	%r4, %r1, %r2, %r3;
	cvt.s64.s32 	%rd1, %r4;
	setp.le.u64 	%p1, %rd9, %rd1;
	@%p1 bra 	$L__BB46_5;
	or.b64  	%rd10, %rd1, %rd5;
	and.b64  	%rd11, %rd10, -4294967296;
	setp.ne.s64 	%p2, %rd11, 0;
	@%p2 bra 	$L__BB46_3;
	cvt.u32.u64 	%r5, %rd5;
	cvt.u32.u64 	%r6, %rd1;
	rem.u32 	%r7, %r6, %r5;
	cvt.u64.u32 	%rd21, %r7;
	bra.uni 	$L__BB46_4;
$L__BB46_3:
	rem.u64 	%rd21, %rd1, %rd5;
$L__BB46_4:
	cvta.to.global.u64 	%rd12, %rd6;
	shl.b64 	%rd13, %rd21, 1;
	and.b64  	%rd14, %rd13, 8589934590;
	add.s64 	%rd15, %rd12, %rd14;
	ld.global.u16 	%rs2, [%rd15];
	cvta.to.global.u64 	%rd16, %rd7;
	shl.b64 	%rd17, %rd1, 1;
	add.s64 	%rd18, %rd16, %rd17;
	ld.global.u16 	%rs3, [%rd18];
	// begin inline asm
	{sub.f16 %rs1,%rs2,%rs3;
}
	// end inline asm
	cvta.to.global.u64 	%rd19, %rd8;
	add.s64 	%rd20, %rd19, %rd17;
	st.global.u16 	[%rd20], %rs1;
$L__BB46_5:
	ret;

}
	// .globl	broadcast_sub_lhs_col_f16
.visible .entry broadcast_sub_lhs_col_f16(
	.param .u64 broadcast_sub_lhs_col_f16_param_0,
	.param .u64 broadcast_sub_lhs_col_f16_param_1,
	.param .u64 .ptr .align 1 broadcast_sub_lhs_col_f16_param_2,
	.param .u64 .ptr .align 1 broadcast_sub_lhs_col_f16_param_3,
	.param .u64 .ptr .align 1 broadcast_sub_lhs_col_f16_param_4
)
{
	.reg .pred 	%p<3>;
	.reg .b16 	%rs<4>;
	.reg .b32 	%r<8>;
	.reg .b64 	%rd<22>;

	ld.param.u64 	%rd9, [broadcast_sub_lhs_col_f16_param_0];
	ld.param.u64 	%rd5, [broadcast_sub_lhs_col_f16_param_1];
	ld.param.u64 	%rd6, [broadcast_sub_lhs_col_f16_param_2];
	ld.param.u64 	%rd7, [broadcast_sub_lhs_col_f16_param_3];
	ld.param.u64 	%rd8, [broadcast_sub_lhs_col_f16_param_4];
	mov.u32 	%r1, %ctaid.x;
	mov.u32 	%r2, %ntid.x;
	mov.u32 	%r3, %tid.x;
	mad.lo.s32 	%r4, %r1, %r2, %r3;
	cvt.s64.s32 	%rd1, %r4;
	setp.le.u64 	%p1, %rd9, %rd1;
	@%p1 bra 	$L__BB47_5;
	or.b64  	%rd10, %rd1, %rd5;
	and.b64  	%rd11, %rd10, -4294967296;
	setp.ne.s64 	%p2, %rd11, 0;
	@%p2 bra 	$L__BB47_3;
	cvt.u32.u64 	%r5, %rd5;
	cvt.u32.u64 	%r6, %rd1;
	div.u32 	%r7, %r6, %r5;
	cvt.u64.u32 	%rd21, %r7;
	bra.uni 	$L__BB47_4;
$L__BB47_3:
	div.u64 	%rd21, %rd1, %rd5;
$L__BB47_4:
	cvta.to.global.u64 	%rd12, %rd6;
	shl.b64 	%rd13, %rd21, 1;
	and.b64  	%rd14, %rd13, 8589934590;
	add.s64 	%rd15, %rd12, %rd14;
	ld.global.u16 	%rs2, [%rd15];
	cvta.to.global.u64 	%rd16, %rd7;
	shl.b64 	%rd17, %rd1, 1;
	add.s64 	%rd18, %rd16, %rd17;
	ld.global.u16 	%rs3, [%rd18];
	// begin inline asm
	{sub.f16 %rs1,%rs2,%rs3;
}
	// end inline asm
	cvta.to.global.u64 	%rd19, %rd8;
	add.s64 	%rd20, %rd19, %rd17;
	st.global.u16 	[%rd20], %rs1;
$L__BB47_5:
	ret;

}
	// .globl	broadcast_mul_strided_f16
.visible .entry broadcast_mul_strided_f16(
	.param .u64 broadcast_mul_strided_f16_param_0,
	.param .u32 broadcast_mul_strided_f16_param_1,
	.param .u64 .ptr .align 1 broadcast_mul_strided_f16_param_2,
	.param .u64 .ptr .align 1 broadcast_mul_strided_f16_param_3,
	.param .u64 .ptr .align 1 broadcast_mul_strided_f16_param_4,
	.param .u64 .ptr .align 1 broadcast_mul_strided_f16_param_5
)
{
	.reg .pred 	%p<50>;
	.reg .b16 	%rs<4>;
	.reg .b32 	%r<387>;
	.reg .b64 	%rd<481>;

	ld.param.u64 	%rd258, [broadcast_mul_strided_f16_param_0];
	ld.param.u32 	%r93, [broadcast_mul_strided_f16_param_1];
	ld.param.u64 	%rd259, [broadcast_mul_strided_f16_param_2];
	ld.param.u64 	%rd255, [broadcast_mul_strided_f16_param_3];
	ld.param.u64 	%rd256, [broadcast_mul_strided_f16_param_4];
	ld.param.u64 	%rd257, [broadcast_mul_strided_f16_param_5];
	cvta.to.global.u64 	%rd1, %rd259;
	mov.u32 	%r94, %ctaid.x;
	mov.u32 	%r95, %ntid.x;
	mov.u32 	%r96, %tid.x;
	mad.lo.s32 	%r376, %r94, %r95, %r96;
	cvt.s64.s32 	%rd2, %r376;
	setp.le.u64 	%p1, %rd258, %rd2;
	@%p1 bra 	$L__BB48_118;
	shl.b32 	%r2, %r93, 1;
	setp.eq.s32 	%p2, %r93, 0;
	mov.b64 	%rd434, 0;
	@%p2 bra 	$L__BB48_36;
	add.s32 	%r99, %r93, -1;
	and.b32  	%r3, %r93, 7;
	setp.lt.u32 	%p3, %r99, 7;
	mov.b32 	%r354, 0;
	mov.u32 	%r368, %r376;
	mov.u32 	%r365, %r354;
	@%p3 bra 	$L__BB48_6;
	and.b32  	%r354, %r93, -8;
	add.s32 	%r367, %r93, -4;
	neg.s32 	%r366, %r354;
	mov.b32 	%r365, 0;
	mul.wide.u32 	%rd72, %r93, 8;
	mov.u32 	%r368, %r376;
$L__BB48_4:
	.pragma "nounroll";
	add.s32 	%r101, %r367, 3;
	cvt.u64.u32 	%rd63, %r368;
	mul.wide.u32 	%rd261, %r101, 8;
	add.s64 	%rd64, %rd1, %rd261;
	ld.global.u64 	%rd65, [%rd64];
	and.b64  	%rd262, %rd65, -4294967296;
	setp.ne.s64 	%p4, %rd262, 0;
	@%p4 bra 	$L__BB48_41;
	cvt.u32.u64 	%r102, %rd65;
	cvt.u32.u64 	%r103, %rd63;
	div.u32 	%r104, %r103, %r102;
	mul.lo.s32 	%r105, %r104, %r102;
	sub.s32 	%r106, %r103, %r105;
	cvt.u64.u32 	%rd435, %r104;
	cvt.u64.u32 	%rd436, %r106;
	bra.uni 	$L__BB48_42;
$L__BB48_6:
	setp.eq.s32 	%p13, %r3, 0;
	@%p13 bra 	$L__BB48_35;
	and.b32  	%r11, %r93, 3;
	setp.lt.u32 	%p14, %r3, 4;
	@%p14 bra 	$L__BB48_21;
	not.b32 	%r165, %r354;
	add.s32 	%r166, %r93, %r165;
	cvt.u64.u32 	%rd3, %r368;
	mul.wide.u32 	%rd301, %r166, 8;
	add.s64 	%rd4, %rd1, %rd301;
	ld.global.u64 	%rd5, [%rd4];
	and.b64  	%rd302, %rd5, -4294967296;
	setp.ne.s64 	%p15, %rd302, 0;
	@%p15 bra 	$L__BB48_10;
	cvt.u32.u64 	%r167, %rd5;
	cvt.u32.u64 	%r168, %rd3;
	div.u32 	%r169, %r168, %r167;
	mul.lo.s32 	%r170, %r169, %r167;
	sub.s32 	%r171, %r168, %r170;
	cvt.u64.u32 	%rd421, %r169;
	cvt.u64.u32 	%rd422, %r171;
	bra.uni 	$L__BB48_11;
$L__BB48_10:
	div.u64 	%rd421, %rd3, %rd5;
	mul.lo.s64 	%rd303, %rd421, %rd5;
	sub.s64 	%rd422, %rd3, %rd303;
$L__BB48_11:
	mul.wide.u32 	%rd12, %r93, 8;
	add.s64 	%rd304, %rd4, %rd12;
	ld.global.u64 	%rd305, [%rd304];
	cvt.u32.u64 	%r172, %rd305;
	cvt.u32.u64 	%r173, %rd422;
	mad.lo.s32 	%r12, %r172, %r173, %r365;
	sub.s32 	%r13, %r93, %r354;
	add.s32 	%r174, %r13, -2;
	mul.wide.u32 	%rd306, %r174, 8;
	add.s64 	%rd13, %rd1, %rd306;
	ld.global.u64 	%rd14, [%rd13];
	and.b64  	%rd307, %rd14, -4294967296;
	setp.ne.s64 	%p16, %rd307, 0;
	@%p16 bra 	$L__BB48_13;
	cvt.u32.u64 	%r175, %rd14;
	cvt.u32.u64 	%r176, %rd421;
	div.u32 	%r177, %r176, %r175;
	mul.lo.s32 	%r178, %r177, %r175;
	sub.s32 	%r179, %r176, %r178;
	cvt.u64.u32 	%rd423, %r177;
	cvt.u64.u32 	%rd424, %r179;
	bra.uni 	$L__BB48_14;
$L__BB48_13:
	div.u64 	%rd423, %rd421, %rd14;
	mul.lo.s64 	%rd308, %rd423, %rd14;
	sub.s64 	%rd424, %rd421, %rd308;
$L__BB48_14:
	add.s64 	%rd309, %rd13, %rd12;
	ld.global.u64 	%rd310, [%rd309];
	cvt.u32.u64 	%r180, %rd310;
	cvt.u32.u64 	%r181, %rd424;
	mad.lo.s32 	%r14, %r180, %r181, %r12;
	add.s32 	%r182, %r13, -3;
	mul.wide.u32 	%rd311, %r182, 8;
	add.s64 	%rd21, %rd1, %rd311;
	ld.global.u64 	%rd22, [%rd21];
	and.b64  	%rd312, %rd22, -4294967296;
	setp.ne.s64 	%p17, %rd312, 0;
	@%p17 bra 	$L__BB48_16;
	cvt.u32.u64 	%r183, %rd22;
	cvt.u32.u64 	%r184, %rd423;
	div.u32 	%r185, %r184, %r183;
	mul.lo.s32 	%r186, %r185, %r183;
	sub.s32 	%r187, %r184, %r186;
	cvt.u64.u32 	%rd425, %r185;
	cvt.u64.u32 	%rd426, %r187;
	bra.uni 	$L__BB48_17;
$L__BB48_16:
	div.u64 	%rd425, %rd423, %rd22;
	mul.lo.s64 	%rd313, %rd425, %rd22;
	sub.s64 	%rd426, %rd423, %rd313;
$L__BB48_17:
	add.s64 	%rd314, %rd21, %rd12;
	ld.global.u64 	%rd315, [%rd314];
	cvt.u32.u64 	%r188, %rd315;
	cvt.u32.u64 	%r189, %rd426;
	mad.lo.s32 	%r15, %r188, %r189, %r14;
	add.s32 	%r190, %r13, -4;
	mul.wide.u32 	%rd316, %r190, 8;
	add.s64 	%rd29, %rd1, %rd316;
	ld.global.u64 	%rd30, [%rd29];
	and.b64  	%rd317, %rd30, -4294967296;
	setp.ne.s64 	%p18, %rd317, 0;
	@%p18 bra 	$L__BB48_19;
	cvt.u32.u64 	%r191, %rd30;
	cvt.u32.u64 	%r192, %rd425;
	div.u32 	%r193, %r192, %r191;
	mul.lo.s32 	%r194, %r193, %r191;
	sub.s32 	%r195, %r192, %r194;
	cvt.u64.u32 	%rd427, %r193;
	cvt.u64.u32 	%rd428, %r195;
	bra.uni 	$L__BB48_20;
$L__BB48_19:
	div.u64 	%rd427, %rd425, %rd30;
	mul.lo.s64 	%rd318, %rd427, %rd30;
	sub.s64 	%rd428, %rd425, %rd318;
$L__BB48_20:
	add.s64 	%rd319, %rd29, %rd12;
	ld.global.u64 	%rd320, [%rd319];
	cvt.u32.u64 	%r196, %rd320;
	cvt.u32.u64 	%r197, %rd428;
	mad.lo.s32 	%r365, %r196, %r197, %r15;
	cvt.u32.u64 	%r368, %rd427;
	add.s32 	%r354, %r354, 4;
$L__BB48_21:
	setp.eq.s32 	%p19, %r11, 0;
	@%p19 bra 	$L__BB48_35;
	setp.eq.s32 	%p20, %r11, 1;
	@%p20 bra 	$L__BB48_30;
	not.b32 	%r199, %r354;
	add.s32 	%r200, %r93, %r199;
	cvt.u64.u32 	%rd37, %r368;
	mul.wide.u32 	%rd321, %r200, 8;
	add.s64 	%rd38, %rd1, %rd321;
	ld.global.u64 	%rd39, [%rd38];
	and.b64  	%rd322, %rd39, -4294967296;
	setp.ne.s64 	%p21, %rd322, 0;
	@%p21 bra 	$L__BB48_25;
	cvt.u32.u64 	%r201, %rd39;
	cvt.u32.u64 	%r202, %rd37;
	div.u32 	%r203, %r202, %r201;
	mul.lo.s32 	%r204, %r203, %r201;
	sub.s32 	%r205, %r202, %r204;
	cvt.u64.u32 	%rd429, %r203;
	cvt.u64.u32 	%rd430, %r205;
	bra.uni 	$L__BB48_26;
$L__BB48_25:
	div.u64 	%rd429, %rd37, %rd39;
	mul.lo.s64 	%rd323, %rd429, %rd39;
	sub.s64 	%rd430, %rd37, %rd323;
$L__BB48_26:
	mul.wide.u32 	%rd46, %r93, 8;
	add.s64 	%rd324, %rd38, %rd46;
	ld.global.u64 	%rd325, [%rd324];
	cvt.u32.u64 	%r206, %rd325;
	cvt.u32.u64 	%r207, %rd430;
	mad.lo.s32 	%r23, %r206, %r207, %r365;
	sub.s32 	%r208, %r93, %r354;
	add.s32 	%r209, %r208, -2;
	mul.wide.u32 	%rd326, %r209, 8;
	add.s64 	%rd47, %rd1, %rd326;
	ld.global.u64 	%rd48, [%rd47];
	and.b64  	%rd327, %rd48, -4294967296;
	setp.ne.s64 	%p22, %rd327, 0;
	@%p22 bra 	$L__BB48_28;
	cvt.u32.u64 	%r210, %rd48;
	cvt.u32.u64 	%r211, %rd429;
	div.u32 	%r212, %r211, %r210;
	mul.lo.s32 	%r213, %r212, %r210;
	sub.s32 	%r214, %r211, %r213;
	cvt.u64.u32 	%rd431, %r212;
	cvt.u64.u32 	%rd432, %r214;
	bra.uni 	$L__BB48_29;
$L__BB48_28:
	div.u64 	%rd431, %rd429, %rd48;
	mul.lo.s64 	%rd328, %rd431, %rd48;
	sub.s64 	%rd432, %rd429, %rd328;
$L__BB48_29:
	add.s64 	%rd329, %rd47, %rd46;
	ld.global.u64 	%rd330, [%rd329];
	cvt.u32.u64 	%r215, %rd330;
	cvt.u32.u64 	%r216, %rd432;
	mad.lo.s32 	%r365, %r215, %r216, %r23;
	cvt.u32.u64 	%r368, %rd431;
	add.s32 	%r354, %r354, 2;
$L__BB48_30:
	and.b32  	%r217, %r93, 1;
	setp.eq.b32 	%p23, %r217, 1;
	not.pred 	%p24, %p23;
	@%p24 bra 	$L__BB48_35;
	not.b32 	%r218, %r354;
	add.s32 	%r219, %r93, %r218;
	cvt.u64.u32 	%rd55, %r368;
	mul.wide.u32 	%rd331, %r219, 8;
	add.s64 	%rd56, %rd1, %rd331;
	ld.global.u64 	%rd57, [%rd56];
	and.b64  	%rd332, %rd57, -4294967296;
	setp.ne.s64 	%p25, %rd332, 0;
	@%p25 bra 	$L__BB48_33;
	cvt.u32.u64 	%r220, %rd57;
	cvt.u32.u64 	%r221, %rd55;
	rem.u32 	%r222, %r221, %r220;
	cvt.u64.u32 	%rd433, %r222;
	bra.uni 	$L__BB48_34;
$L__BB48_33:
	rem.u64 	%rd433, %rd55, %rd57;
$L__BB48_34:
	mul.wide.u32 	%rd333, %r93, 8;
	add.s64 	%rd334, %rd56, %rd333;
	ld.global.u64 	%rd335, [%rd334];
	cvt.u32.u64 	%r223, %rd335;
	cvt.u32.u64 	%r224, %rd433;
	mad.lo.s32 	%r365, %r223, %r224, %r365;
$L__BB48_35:
	cvt.u64.u32 	%rd434, %r365;
$L__BB48_36:
	setp.eq.s32 	%p26, %r93, 0;
	mov.b64 	%rd480, 0;
	@%p26 bra 	$L__BB48_117;
	add.s32 	%r227, %r93, -1;
	and.b32  	%r33, %r93, 7;
	setp.lt.u32 	%p27, %r227, 7;
	mov.b32 	%r375, 0;
	mov.u32 	%r386, %r375;
	@%p27 bra 	$L__BB48_87;
	and.b32  	%r375, %r93, -8;
	add.s32 	%r371, %r93, -4;
	neg.s32 	%r370, %r375;
	mov.b32 	%r386, 0;
	mul.wide.u32 	%rd138, %r2, 8;
$L__BB48_39:
	.pragma "nounroll";
	add.s32 	%r229, %r371, 3;
	cvt.u64.u32 	%rd129, %r376;
	mul.wide.u32 	%rd337, %r229, 8;
	add.s64 	%rd130, %rd1, %rd337;
	ld.global.u64 	%rd131, [%rd130];
	and.b64  	%rd338, %rd131, -4294967296;
	setp.ne.s64 	%p28, %rd338, 0;
	@%p28 bra 	$L__BB48_64;
	cvt.u32.u64 	%r230, %rd131;
	cvt.u32.u64 	%r231, %rd129;
	div.u32 	%r232, %r231, %r230;
	mul.lo.s32 	%r233, %r232, %r230;
	sub.s32 	%r234, %r231, %r233;
	cvt.u64.u32 	%rd451, %r232;
	cvt.u64.u32 	%rd452, %r234;
	bra.uni 	$L__BB48_65;
$L__BB48_41:
	div.u64 	%rd435, %rd63, %rd65;
	mul.lo.s64 	%rd263, %rd435, %rd65;
	sub.s64 	%rd436, %rd63, %rd263;
$L__BB48_42:
	add.s64 	%rd264, %rd64, %rd72;
	ld.global.u64 	%rd265, [%rd264];
	cvt.u32.u64 	%r107, %rd265;
	cvt.u32.u64 	%r108, %rd436;
	mad.lo.s32 	%r41, %r107, %r108, %r365;
	add.s32 	%r109, %r367, 2;
	mul.wide.u32 	%rd266, %r109, 8;
	add.s64 	%rd73, %rd1, %rd266;
	ld.global.u64 	%rd74, [%rd73];
	and.b64  	%rd267, %rd74, -4294967296;
	setp.ne.s64 	%p5, %rd267, 0;
	@%p5 bra 	$L__BB48_44;
	cvt.u32.u64 	%r110, %rd74;
	cvt.u32.u64 	%r111, %rd435;
	div.u32 	%r112, %r111, %r110;
	mul.lo.s32 	%r113, %r112, %r110;
	sub.s32 	%r114, %r111, %r113;
	cvt.u64.u32 	%rd437, %r112;
	cvt.u64.u32 	%rd438, %r114;
	bra.uni 	$L__BB48_45;
$L__BB48_44:
	div.u64 	%rd437, %rd435, %rd74;
	mul.lo.s64 	%rd268, %rd437, %rd74;
	sub.s64 	%rd438, %rd435, %rd268;
$L__BB48_45:
	add.s64 	%rd269, %rd73, %rd72;
	ld.global.u64 	%rd270, [%rd269];
	cvt.u32.u64 	%r115, %rd270;
	cvt.u32.u64 	%r116, %rd438;
	mad.lo.s32 	%r42, %r115, %r116, %r41;
	add.s32 	%r117, %r367, 1;
	mul.wide.u32 	%rd271, %r117, 8;
	add.s64 	%rd81, %rd1, %rd271;
	ld.global.u64 	%rd82, [%rd81];
	and.b64  	%rd272, %rd82, -4294967296;
	setp.ne.s64 	%p6, %rd272, 0;
	@%p6 bra 	$L__BB48_47;
	cvt.u32.u64 	%r118, %rd82;
	cvt.u32.u64 	%r119, %rd437;
	div.u32 	%r120, %r119, %r118;
	mul.lo.s32 	%r121, %r120, %r118;
	sub.s32 	%r122, %r119, %r121;
	cvt.u64.u32 	%rd439, %r120;
	cvt.u64.u32 	%rd440, %r122;
	bra.uni 	$L__BB48_48;
$L__BB48_47:
	div.u64 	%rd439, %rd437, %rd82;
	mul.lo.s64 	%rd273, %rd439, %rd82;
	sub.s64 	%rd440, %rd437, %rd273;
$L__BB48_48:
	add.s64 	%rd274, %rd81, %rd72;
	ld.global.u64 	%rd275, [%rd274];
	cvt.u32.u64 	%r123, %rd275;
	cvt.u32.u64 	%r124, %rd440;
	mad.lo.s32 	%r43, %r123, %r124, %r42;
	mul.wide.u32 	%rd276, %r367, 8;
	add.s64 	%rd89, %rd1, %rd276;
	ld.global.u64 	%rd90, [%rd89];
	and.b64  	%rd277, %rd90, -4294967296;
	setp.ne.s64 	%p7, %rd277, 0;
	@%p7 bra 	$L__BB48_50;
	cvt.u32.u64 	%r125, %rd90;
	cvt.u32.u64 	%r126, %rd439;
	div.u32 	%r127, %r126, %r125;
	mul.lo.s32 	%r128, %r127, %r125;
	sub.s32 	%r129, %r126, %r128;
	cvt.u64.u32 	%rd441, %r127;
	cvt.u64.u32 	%rd442, %r129;
	bra.uni 	$L__BB48_51;
$L__BB48_50:
	div.u64 	%rd441, %rd439, %rd90;
	mul.lo.s64 	%rd278, %rd441, %rd90;
	sub.s64 	%rd442, %rd439, %rd278;
$L__BB48_51:
	add.s64 	%rd279, %rd89, %rd72;
	ld.global.u64 	%rd280, [%rd279];
	cvt.u32.u64 	%r130, %rd280;
	cvt.u32.u64 	%r131, %rd442;
	mad.lo.s32 	%r44, %r130, %r131, %r43;
	add.s32 	%r132, %r367, -1;
	mul.wide.u32 	%rd281, %r132, 8;
	add.s64 	%rd97, %rd1, %rd281;
	ld.global.u64 	%rd98, [%rd97];
	and.b64  	%rd282, %rd98, -4294967296;
	setp.ne.s64 	%p8, %rd282, 0;
	@%p8 bra 	$L__BB48_53;
	cvt.u32.u64 	%r133, %rd98;
	cvt.u32.u64 	%r134, %rd441;
	div.u32 	%r135, %r134, %r133;
	mul.lo.s32 	%r136, %r135, %r133;
	sub.s32 	%r137, %r134, %r136;
	cvt.u64.u32 	%rd443, %r135;
	cvt.u64.u32 	%rd444, %r137;
	bra.uni 	$L__BB48_54;
$L__BB48_53:
	div.u64 	%rd443, %rd441, %rd98;
	mul.lo.s64 	%rd283, %rd443, %rd98;
	sub.s64 	%rd444, %rd441, %rd283;
$L__BB48_54:
	add.s64 	%rd284, %rd97, %rd72;
	ld.global.u64 	%rd285, [%rd284];
	cvt.u32.u64 	%r138, %rd285;
	cvt.u32.u64 	%r139, %rd444;
	mad.lo.s32 	%r45, %r138, %r139, %r44;
	add.s32 	%r140, %r367, -2;
	mul.wide.u32 	%rd286, %r140, 8;
	add.s64 	%rd105, %rd1, %rd286;
	ld.global.u64 	%rd106, [%rd105];
	and.b64  	%rd287, %rd106, -4294967296;
	setp.ne.s64 	%p9, %rd287, 0;
	@%p9 bra 	$L__BB48_56;
	cvt.u32.u64 	%r141, %rd106;
	cvt.u32.u64 	%r142, %rd443;
	div.u32 	%r143, %r142, %r141;
	mul.lo.s32 	%r144, %r143, %r141;
	sub.s32 	%r145, %r142, %r144;
	cvt.u64.u32 	%rd445, %r143;
	cvt.u64.u32 	%rd446, %r145;
	bra.uni 	$L__BB48_57;
$L__BB48_56:
	div.u64 	%rd445, %rd443, %rd106;
	mul.lo.s64 	%rd288, %rd445, %rd106;
	sub.s64 	%rd446, %rd443, %rd288;
$L__BB48_57:
	add.s64 	%rd289, %rd105, %rd72;
	ld.global.u64 	%rd290, [%rd289];
	cvt.u32.u64 	%r146, %rd290;
	cvt.u32.u64 	%r147, %rd446;
	mad.lo.s32 	%r46, %r146, %r147, %r45;
	add.s32 	%r148, %r367, -3;
	mul.wide.u32 	%rd291, %r148, 8;
	add.s64 	%rd113, %rd1, %rd291;
	ld.global.u64 	%rd114, [%rd113];
	and.b64  	%rd292, %rd114, -4294967296;
	setp.ne.s64 	%p10, %rd292, 0;
	@%p10 bra 	$L__BB48_59;
	cvt.u32.u64 	%r149, %rd114;
	cvt.u32.u64 	%r150, %rd445;
	div.u32 	%r151, %r150, %r149;
	mul.lo.s32 	%r152, %r151, %r149;
	sub.s32 	%r153, %r150, %r152;
	cvt.u64.u32 	%rd447, %r151;
	cvt.u64.u32 	%rd448, %r153;
	bra.uni 	$L__BB48_60;
$L__BB48_59:
	div.u64 	%rd447, %rd445, %rd114;
	mul.lo.s64 	%rd293, %rd447, %rd114;
	sub.s64 	%rd448, %rd445, %rd293;
$L__BB48_60:
	add.s64 	%rd294, %rd113, %rd72;
	ld.global.u64 	%rd295, [%rd294];
	cvt.u32.u64 	%r154, %rd295;
	cvt.u32.u64 	%r155, %rd448;
	mad.lo.s32 	%r47, %r154, %r155, %r46;
	add.s32 	%r156, %r367, -4;
	mul.wide.u32 	%rd296, %r156, 8;
	add.s64 	%rd121, %rd1, %rd296;
	ld.global.u64 	%rd122, [%rd121];
	and.b64  	%rd297, %rd122, -4294967296;
	setp.ne.s64 	%p11, %rd297, 0;
	@%p11 bra 	$L__BB48_62;
	cvt.u32.u64 	%r157, %rd122;
	cvt.u32.u64 	%r158, %rd447;
	div.u32 	%r159, %r158, %r157;
	mul.lo.s32 	%r160, %r159, %r157;
	sub.s32 	%r161, %r158, %r160;
	cvt.u64.u32 	%rd449, %r159;
	cvt.u64.u32 	%rd450, %r161;
	bra.uni 	$L__BB48_63;
$L__BB48_62:
	div.u64 	%rd449, %rd447, %rd122;
	mul.lo.s64 	%rd298, %rd449, %rd122;
	sub.s64 	%rd450, %rd447, %rd298;
$L__BB48_63:
	add.s64 	%rd299, %rd121, %rd72;
	ld.global.u64 	%rd300, [%rd299];
	cvt.u32.u64 	%r162, %rd300;
	cvt.u32.u64 	%r163, %rd450;
	mad.lo.s32 	%r365, %r162, %r163, %r47;
	cvt.u32.u64 	%r368, %rd449;
	add.s32 	%r367, %r367, -8;
	add.s32 	%r366, %r366, 8;
	setp.eq.s32 	%p12, %r366, 0;
	@%p12 bra 	$L__BB48_6;
	bra.uni 	$L__BB48_4;
$L__BB48_64:
	div.u64 	%rd451, %rd129, %rd131;
	mul.lo.s64 	%rd339, %rd451, %rd131;
	sub.s64 	%rd452, %rd129, %rd339;
$L__BB48_65:
	add.s64 	%rd340, %rd130, %rd138;
	ld.global.u64 	%rd341, [%rd340];
	cvt.u32.u64 	%r235, %rd341;
	cvt.u32.u64 	%r236, %rd452;
	mad.lo.s32 	%r56, %r235, %r236, %r386;
	add.s32 	%r237, %r371, 2;
	mul.wide.u32 	%rd342, %r237, 8;
	add.s64 	%rd139, %rd1, %rd342;
	ld.global.u64 	%rd140, [%rd139];
	and.b64  	%rd343, %rd140, -4294967296;
	setp.ne.s64 	%p29, %rd343, 0;
	@%p29 bra 	$L__BB48_67;
	cvt.u32.u64 	%r238, %rd140;
	cvt.u32.u64 	%r239, %rd451;
	div.u32 	%r240, %r239, %r238;
	mul.lo.s32 	%r241, %r240, %r238;
	sub.s32 	%r242, %r239, %r241;
	cvt.u64.u32 	%rd453, %r240;
	cvt.u64.u32 	%rd454, %r242;
	bra.uni 	$L__BB48_68;
$L__BB48_67:
	div.u64 	%rd453, %rd451, %rd140;
	mul.lo.s64 	%rd344, %rd453, %rd140;
	sub.s64 	%rd454, %rd451, %rd344;
$L__BB48_68:
	add.s64 	%rd345, %rd139, %rd138;
	ld.global.u64 	%rd346, [%rd345];
	cvt.u32.u64 	%r243, %rd346;
	cvt.u32.u64 	%r244, %rd454;
	mad.lo.s32 	%r57, %r243, %r244, %r56;
	add.s32 	%r245, %r371, 1;
	mul.wide.u32 	%rd347, %r245, 8;
	add.s64 	%rd147, %rd1, %rd347;
	ld.global.u64 	%rd148, [%rd147];
	and.b64  	%rd348, %rd148, -4294967296;
	setp.ne.s64 	%p30, %rd348, 0;
	@%p30 bra 	$L__BB48_70;
	cvt.u32.u64 	%r246, %rd148;
	cvt.u32.u64 	%r247, %rd453;
	div.u32 	%r248, %r247, %r246;
	mul.lo.s32 	%r249, %r248, %r246;
	sub.s32 	%r250, %r247, %r249;
	cvt.u64.u32 	%rd455, %r248;
	cvt.u64.u32 	%rd456, %r250;
	bra.uni 	$L__BB48_71;
$L__BB48_70:
	div.u64 	%rd455, %rd453, %rd148;
	mul.lo.s64 	%rd349, %rd455, %rd148;
	sub.s64 	%rd456, %rd453, %rd349;
$L__BB48_71:
	add.s64 	%rd350, %rd147, %rd138;
	ld.global.u64 	%rd351, [%rd350];
	cvt.u32.u64 	%r251, %rd351;
	cvt.u32.u64 	%r252, %rd456;
	mad.lo.s32 	%r58, %r251, %r252, %r57;
	mul.wide.u32 	%rd352, %r371, 8;
	add.s64 	%rd155, %rd1, %rd352;
	ld.global.u64 	%rd156, [%rd155];
	and.b64  	%rd353, %rd156, -4294967296;
	setp.ne.s64 	%p31, %rd353, 0;
	@%p31 bra 	$L__BB48_73;
	cvt.u32.u64 	%r253, %rd156;
	cvt.u32.u64 	%r254, %rd455;
	div.u32 	%r255, %r254, %r253;
	mul.lo.s32 	%r256, %r255, %r253;
	sub.s32 	%r257, %r254, %r256;
	cvt.u64.u32 	%rd457, %r255;
	cvt.u64.u32 	%rd458, %r257;
	bra.uni 	$L__BB48_74;
$L__BB48_73:
	div.u64 	%rd457, %rd455, %rd156;
	mul.lo.s64 	%rd354, %rd457, %rd156;
	sub.s64 	%rd458, %rd455, %rd354;
$L__BB48_74:
	add.s64 	%rd355, %rd155, %rd138;
	ld.global.u64 	%rd356, [%rd355];
	cvt.u32.u64 	%r258, %rd356;
	cvt.u32.u64 	%r259, %rd458;
	mad.lo.s32 	%r59, %r258, %r259, %r58;
	add.s32 	%r260, %r371, -1;
	mul.wide.u32 	%rd357, %r260, 8;
	add.s64 	%rd163, %rd1, %rd357;
	ld.global.u64 	%rd164, [%rd163];
	and.b64  	%rd358, %rd164, -4294967296;
	setp.ne.s64 	%p32, %rd358, 0;
	@%p32 bra 	$L__BB48_76;
	cvt.u32.u64 	%r261, %rd164;
	cvt.u32.u64 	%r262, %rd457;
	div.u32 	%r263, %r262, %r261;
	mul.lo.s32 	%r264, %r263, %r261;
	sub.s32 	%r265, %r262, %r264;
	cvt.u64.u32 	%rd459, %r263;
	cvt.u64.u32 	%rd460, %r265;
	bra.uni 	$L__BB48_77;
$L__BB48_76:
	div.u64 	%rd459, %rd457, %rd164;
	mul.lo.s64 	%rd359, %rd459, %rd164;
	sub.s64 	%rd460, %rd457, %rd359;
$L__BB48_77:
	add.s64 	%rd360, %rd163, %rd138;
	ld.global.u64 	%rd361, [%rd360];
	cvt.u32.u64 	%r266, %rd361;
	cvt.u32.u64 	%r267, %rd460;
	mad.lo.s32 	%r60, %r266, %r267, %r59;
	add.s32 	%r268, %r371, -2;
	mul.wide.u32 	%rd362, %r268, 8;
	add.s64 	%rd171, %rd1, %rd362;
	ld.global.u64 	%rd172, [%rd171];
	and.b64  	%rd363, %rd172, -4294967296;
	setp.ne.s64 	%p33, %rd363, 0;
	@%p33 bra 	$L__BB48_79;
	cvt.u32.u64 	%r269, %rd172;
	cvt.u32.u64 	%r270, %rd459;
	div.u32 	%r271, %r270, %r269;
	mul.lo.s32 	%r272, %r271, %r269;
	sub.s32 	%r273, %r270, %r272;
	cvt.u64.u32 	%rd461, %r271;
	cvt.u64.u32 	%rd462, %r273;
	bra.uni 	$L__BB48_80;
$L__BB48_79:
	div.u64 	%rd461, %rd459, %rd172;
	mul.lo.s64 	%rd364, %rd461, %rd172;
	sub.s64 	%rd462, %rd459, %rd364;
$L__BB48_80:
	add.s64 	%rd365, %rd171, %rd138;
	ld.global.u64 	%rd366, [%rd365];
	cvt.u32.u64 	%r274, %rd366;
	cvt.u32.u64 	%r275, %rd462;
	mad.lo.s32 	%r61, %r274, %r275, %r60;
	add.s32 	%r276, %r371, -3;
	mul.wide.u32 	%rd367, %r276, 8;
	add.s64 	%rd179, %rd1, %rd367;
	ld.global.u64 	%rd180, [%rd179];
	and.b64  	%rd368, %rd180, -4294967296;
	setp.ne.s64 	%p34, %rd368, 0;
	@%p34 bra 	$L__BB48_82;
	cvt.u32.u64 	%r277, %rd180;
	cvt.u32.u64 	%r278, %rd461;
	div.u32 	%r279, %r278, %r277;
	mul.lo.s32 	%r280, %r279, %r277;
	sub.s32 	%r281, %r278, %r280;
	cvt.u64.u32 	%rd463, %r279;
	cvt.u64.u32 	%rd464, %r281;
	bra.uni 	$L__BB48_83;
$L__BB48_82:
	div.u64 	%rd463, %rd461, %rd180;
	mul.lo.s64 	%rd369, %rd463, %rd180;
	sub.s64 	%rd464, %rd461, %rd369;
$L__BB48_83:
	add.s64 	%rd370, %rd179, %rd138;
	ld.global.u64 	%rd371, [%rd370];
	cvt.u32.u64 	%r282, %rd371;
	cvt.u32.u64 	%r283, %rd464;
	mad.lo.s32 	%r62, %r282, %r283, %r61;
	add.s32 	%r284, %r371, -4;
	mul.wide.u32 	%rd372, %r284, 8;
	add.s64 	%rd187, %rd1, %rd372;
	ld.global.u64 	%rd188, [%rd187];
	and.b64  	%rd373, %rd188, -4294967296;
	setp.ne.s64 	%p35, %rd373, 0;
	@%p35 bra 	$L__BB48_85;
	cvt.u32.u64 	%r285, %rd188;
	cvt.u32.u64 	%r286, %rd463;
	div.u32 	%r287, %r286, %r285;
	mul.lo.s32 	%r288, %r287, %r285;
	sub.s32 	%r289, %r286, %r288;
	cvt.u64.u32 	%rd465, %r287;
	cvt.u64.u32 	%rd466, %r289;
	bra.uni 	$L__BB48_86;
$L__BB48_85:
	div.u64 	%rd465, %rd463, %rd188;
	mul.lo.s64 	%rd374, %rd465, %rd188;
	sub.s64 	%rd466, %rd463, %rd374;
$L__BB48_86:
	add.s64 	%rd375, %rd187, %rd138;
	ld.global.u64 	%rd376, [%rd375];
	cvt.u32.u64 	%r290, %rd376;
	cvt.u32.u64 	%r291, %rd466;
	mad.lo.s32 	%r386, %r290, %r291, %r62;
	cvt.u32.u64 	%r376, %rd465;
	add.s32 	%r371, %r371, -8;
	add.s32 	%r370, %r370, 8;
	setp.ne.s32 	%p36, %r370, 0;
	@%p36 bra 	$L__BB48_39;
$L__BB48_87:
	setp.eq.s32 	%p37, %r33, 0;
	@%p37 bra 	$L__BB48_116;
	and.b32  	%r71, %r93, 3;
	setp.lt.u32 	%p38, %r33, 4;
	@%p38 bra 	$L__BB48_102;
	not.b32 	%r293, %r375;
	add.s32 	%r294, %r93, %r293;
	cvt.u64.u32 	%rd195, %r376;
	mul.wide.u32 	%rd377, %r294, 8;
	add.s64 	%rd196, %rd1, %rd377;
	ld.global.u64 	%rd197, [%rd196];
	and.b64  	%rd378, %rd197, -4294967296;
	setp.ne.s64 	%p39, %rd378, 0;
	@%p39 bra 	$L__BB48_91;
	cvt.u32.u64 	%r295, %rd197;
	cvt.u32.u64 	%r296, %rd195;
	div.u32 	%r297, %r296, %r295;
	mul.lo.s32 	%r298, %r297, %r295;
	sub.s32 	%r299, %r296, %r298;
	cvt.u64.u32 	%rd467, %r297;
	cvt.u64.u32 	%rd468, %r299;
	bra.uni 	$L__BB48_92;
$L__BB48_91:
	div.u64 	%rd467, %rd195, %rd197;
	mul.lo.s64 	%rd379, %rd467, %rd197;
	sub.s64 	%rd468, %rd195, %rd379;
$L__BB48_92:
	mul.wide.u32 	%rd204, %r2, 8;
	add.s64 	%rd380, %rd196, %rd204;
	ld.global.u64 	%rd381, [%rd380];
	cvt.u32.u64 	%r300, %rd381;
	cvt.u32.u64 	%r301, %rd468;
	mad.lo.s32 	%r72, %r300, %r301, %r386;
	sub.s32 	%r73, %r93, %r375;
	add.s32 	%r302, %r73, -2;
	mul.wide.u32 	%rd382, %r302, 8;
	add.s64 	%rd205, %rd1, %rd382;
	ld.global.u64 	%rd206, [%rd205];
	and.b64  	%rd383, %rd206, -4294967296;
	setp.ne.s64 	%p40, %rd383, 0;
	@%p40 bra 	$L__BB48_94;
	cvt.u32.u64 	%r303, %rd206;
	cvt.u32.u64 	%r304, %rd467;
	div.u32 	%r305, %r304, %r303;
	mul.lo.s32 	%r306, %r305, %r303;
	sub.s32 	%r307, %r304, %r306;
	cvt.u64.u32 	%rd469, %r305;
	cvt.u64.u32 	%rd470, %r307;
	bra.uni 	$L__BB48_95;
$L__BB48_94:
	div.u64 	%rd469, %rd467, %rd206;
	mul.lo.s64 	%rd384, %rd469, %rd206;
	sub.s64 	%rd470, %rd467, %rd384;
$L__BB48_95:
	add.s64 	%rd385, %rd205, %rd204;
	ld.global.u64 	%rd386, [%rd385];
	cvt.u32.u64 	%r308, %rd386;
	cvt.u32.u64 	%r309, %rd470;
	mad.lo.s32 	%r74, %r308, %r309, %r72;
	add.s32 	%r310, %r73, -3;
	mul.wide.u32 	%rd387, %r310, 8;
	add.s64 	%rd213, %rd1, %rd387;
	ld.global.u64 	%rd214, [%rd213];
	and.b64  	%rd388, %rd214, -4294967296;
	setp.ne.s64 	%p41, %rd388, 0;
	@%p41 bra 	$L__BB48_97;
	cvt.u32.u64 	%r311, %rd214;
	cvt.u32.u64 	%r312, %rd469;
	div.u32 	%r313, %r312, %r311;
	mul.lo.s32 	%r314, %r313, %r311;
	sub.s32 	%r315, %r312, %r314;
	cvt.u64.u32 	%rd471, %r313;
	cvt.u64.u32 	%rd472, %r315;
	bra.uni 	$L__BB48_98;
$L__BB48_97:
	div.u64 	%rd471, %rd469, %rd214;
	mul.lo.s64 	%rd389, %rd471, %rd214;
	sub.s64 	%rd472, %rd469, %rd389;
$L__BB48_98:
	add.s64 	%rd390, %rd213, %rd204;
	ld.global.u64 	%rd391, [%rd390];
	cvt.u32.u64 	%r316, %rd391;
	cvt.u32.u64 	%r317, %rd472;
	mad.lo.s32 	%r75, %r316, %r317, %r74;
	add.s32 	%r318, %r73, -4;
	mul.wide.u32 	%rd392, %r318, 8;
	add.s64 	%rd221, %rd1, %rd392;
	ld.global.u64 	%rd222, [%rd221];
	and.b64  	%rd393, %rd222, -4294967296;
	setp.ne.s64 	%p42, %rd393, 0;
	@%p42 bra 	$L__BB48_100;
	cvt.u32.u64 	%r319, %rd222;
	cvt.u32.u64 	%r320, %rd471;
	div.u32 	%r321, %r320, %r319;
	mul.lo.s32 	%r322, %r321, %r319;
	sub.s32 	%r323, %r320, %r322;
	cvt.u64.u32 	%rd473, %r321;
	cvt.u64.u32 	%rd474, %r323;
	bra.uni 	$L__BB48_101;
$L__BB48_100:
	div.u64 	%rd473, %rd471, %rd222;
	mul.lo.s64 	%rd394, %rd473, %rd222;
	sub.s64 	%rd474, %rd471, %rd394;
$L__BB48_101:
	add.s64 	%rd395, %rd221, %rd204;
	ld.global.u64 	%rd396, [%rd395];
	cvt.u32.u64 	%r324, %rd396;
	cvt.u32.u64 	%r325, %rd474;
	mad.lo.s32 	%r386, %r324, %r325, %r75;
	cvt.u32.u64 	%r376, %rd473;
	add.s32 	%r375, %r375, 4;
$L__BB48_102:
	setp.eq.s32 	%p43, %r71, 0;
	@%p43 bra 	$L__BB48_116;
	setp.eq.s32 	%p44, %r71, 1;
	@%p44 bra 	$L__BB48_111;
	not.b32 	%r327, %r375;
	add.s32 	%r328, %r93, %r327;
	cvt.u64.u32 	%rd229, %r376;
	mul.wide.u32 	%rd397, %r328, 8;
	add.s64 	%rd230, %rd1, %rd397;
	ld.global.u64 	%rd231, [%rd230];
	and.b64  	%rd398, %rd231, -4294967296;
	setp.ne.s64 	%p45, %rd398, 0;
	@%p45 bra 	$L__BB48_106;
	cvt.u32.u64 	%r329, %rd231;
	cvt.u32.u64 	%r330, %rd229;
	div.u32 	%r331, %r330, %r329;
	mul.lo.s32 	%r332, %r331, %r329;
	sub.s32 	%r333, %r330, %r332;
	cvt.u64.u32 	%rd475, %r331;
	cvt.u64.u32 	%rd476, %r333;
	bra.uni 	$L__BB48_107;
$L__BB48_106:
	div.u64 	%rd475, %rd229, %rd231;
	mul.lo.s64 	%rd399, %rd475, %rd231;
	sub.s64 	%rd476, %rd229, %rd399;
$L__BB48_107:
	mul.wide.u32 	%rd238, %r2, 8;
	add.s64 	%rd400, %rd230, %rd238;
	ld.global.u64 	%rd401, [%rd400];
	cvt.u32.u64 	%r334, %rd401;
	cvt.u32.u64 	%r335, %rd476;
	mad.lo.s32 	%r83, %r334, %r335, %r386;
	sub.s32 	%r336, %r93, %r375;
	add.s32 	%r337, %r336, -2;
	mul.wide.u32 	%rd402, %r337, 8;
	add.s64 	%rd239, %rd1, %rd402;
	ld.global.u64 	%rd240, [%rd239];
	and.b64  	%rd403, %rd240, -4294967296;
	setp.ne.s64 	%p46, %rd403, 0;
	@%p46 bra 	$L__BB48_109;
	cvt.u32.u64 	%r338, %rd240;
	cvt.u32.u64 	%r339, %rd475;
	div.u32 	%r340, %r339, %r338;
	mul.lo.s32 	%r341, %r340, %r338;
	sub.s32 	%r342, %r339, %r341;
	cvt.u64.u32 	%rd477, %r340;
	cvt.u64.u32 	%rd478, %r342;
	bra.uni 	$L__BB48_110;
$L__BB48_109:
	div.u64 	%rd477, %rd475, %rd240;
	mul.lo.s64 	%rd404, %rd477, %rd240;
	sub.s64 	%rd478, %rd475, %rd404;
$L__BB48_110:
	add.s64 	%rd405, %rd239, %rd238;
	ld.global.u64 	%rd406, [%rd405];
	cvt.u32.u64 	%r343, %rd406;
	cvt.u32.u64 	%r344, %rd478;
	mad.lo.s32 	%r386, %r343, %r344, %r83;
	cvt.u32.u64 	%r376, %rd477;
	add.s32 	%r375, %r375, 2;
$L__BB48_111:
	and.b32  	%r345, %r93, 1;
	setp.eq.b32 	%p47, %r345, 1;
	not.pred 	%p48, %p47;
	@%p48 bra 	$L__BB48_116;
	not.b32 	%r346, %r375;
	add.s32 	%r347, %r93, %r346;
	cvt.u64.u32 	%rd247, %r376;
	mul.wide.u32 	%rd407, %r347, 8;
	add.s64 	%rd248, %rd1, %rd407;
	ld.global.u64 	%rd249, [%rd248];
	and.b64  	%rd408, %rd249, -4294967296;
	setp.ne.s64 	%p49, %rd408, 0;
	@%p49 bra 	$L__BB48_114;
	cvt.u32.u64 	%r348, %rd249;
	cvt.u32.u64 	%r349, %rd247;
	rem.u32 	%r350, %r349, %r348;
	cvt.u64.u32 	%rd479, %r350;
	bra.uni 	$L__BB48_115;
$L__BB48_114:
	rem.u64 	%rd479, %rd247, %rd249;
$L__BB48_115:
	mul.wide.u32 	%rd409, %r2, 8;
	add.s64 	%rd410, %rd248, %rd409;
	ld.global.u64 	%rd411, [%rd410];
	cvt.u32.u64 	%r351, %rd411;
	cvt.u32.u64 	%r352, %rd479;
	mad.lo.s32 	%r386, %r351, %r352, %r386;
$L__BB48_116:
	cvt.u64.u32 	%rd480, %r386;
$L__BB48_117:
	cvta.to.global.u64 	%rd412, %rd255;
	shl.b64 	%rd413, %rd434, 1;
	add.s64 	%rd414, %rd412, %rd413;
	ld.global.u16 	%rs2, [%rd414];
	cvta.to.global.u64 	%rd415, %rd256;
	shl.b64 	%rd416, %rd480, 1;
	add.s64 	%rd417, %rd415, %rd416;
	ld.global.u16 	%rs3, [%rd417];
	// begin inline asm
	{mul.f16 %rs1,%rs2,%rs3;
}
	// end inline asm
	cvta.to.global.u64 	%rd418, %rd257;
	shl.b64 	%rd419, %rd2, 1;
	add.s64 	%rd420, %rd418, %rd419;
	st.global.u16 	[%rd420], %rs1;
$L__BB48_118:
	ret;

}
	// .globl	broadcast_mul_contiguous_f16
.visible .entry broadcast_mul_contiguous_f16(
	.param .u64 broadcast_mul_contiguous_f16_param_0,
	.param .u64 .ptr .align 1 broadcast_mul_contiguous_f16_param_1,
	.param .u64 .ptr .align 1 broadcast_mul_contiguous_f16_param_2,
	.param .u64 .ptr .align 1 broadcast_mul_contiguous_f16_param_3
)
{
	.reg .pred 	%p<2>;
	.reg .b16 	%rs<4>;
	.reg .b32 	%r<5>;
	.reg .b64 	%rd<13>;

	ld.param.u64 	%rd5, [broadcast_mul_contiguous_f16_param_0];
	ld.param.u64 	%rd2, [broadcast_mul_contiguous_f16_param_1];
	ld.param.u64 	%rd3, [broadcast_mul_contiguous_f16_param_2];
	ld.param.u64 	%rd4, [broadcast_mul_contiguous_f16_param_3];
	mov.u32 	%r1, %ctaid.x;
	mov.u32 	%r2, %ntid.x;
	mov.u32 	%r3, %tid.x;
	mad.lo.s32 	%r4, %r1, %r2, %r3;
	cvt.s64.s32 	%rd1, %r4;
	setp.le.u64 	%p1, %rd5, %rd1;
	@%p1 bra 	$L__BB49_2;
	cvta.to.global.u64 	%rd6, %rd2;
	cvta.to.global.u64 	%rd7, %rd3;
	cvta.to.global.u64 	%rd8, %rd4;
	shl.b64 	%rd9, %rd1, 1;
	add.s64 	%rd10, %rd6, %rd9;
	ld.global.u16 	%rs2, [%rd10];
	add.s64 	%rd11, %rd7, %rd9;
	ld.global.u16 	%rs3, [%rd11];
	// begin inline asm
	{mul.f16 %rs1,%rs2,%rs3;
}
	// end inline asm
	add.s64 	%rd12, %rd8, %rd9;
	st.global.u16 	[%rd12], %rs1;
$L__BB49_2:
	ret;

}
	// .globl	broadcast_mul_rhs_row_f16
.visible .entry broadcast_mul_rhs_row_f16(
	.param .u64 broadcast_mul_rhs_row_f16_param_0,
	.param .u64 broadcast_mul_rhs_row_f16_param_1,
	.param .u64 .ptr .align 1 broadcast_mul_rhs_row_f16_param_2,
	.param .u64 .ptr .align 1 broadcast_mul_rhs_row_f16_param_3,
	.param .u64 .ptr .align 1 broadcast_mul_rhs_row_f16_param_4
)
{
	.reg .pred 	%p<3>;
	.reg .b16 	%rs<4>;
	.reg .b32 	%r<8>;
	.reg .b64 	%rd<22>;

	ld.param.u64 	%rd9, [broadcast_mul_rhs_row_f16_param_0];
	ld.param.u64 	%rd5, [broadcast_mul_rhs_row_f16_param_1];
	ld.param.u64 	%rd6, [broadcast_mul_rhs_row_f16_param_2];
	ld.param.u64 	%rd7, [broadcast_mul_rhs_row_f16_param_3];
	ld.param.u64 	%rd8, [broadcast_mul_rhs_row_f16_param_4];
	mov.u32 	%r1, %ctaid.x;
	mov.u32 	%r2, %ntid.x;
	mov.u32 	%r3, %tid.x;
	mad.lo.s32 	%r4, %r1, %r2, %r3;
	cvt.s64.s32 	%rd1, %r4;
	setp.le.u64 	%p1, %rd9, %rd1;
	@%p1 bra 	$L__BB50_5;
	or.b64  	%rd10, %rd1, %rd5;
	and.b64  	%rd11, %rd10, -4294967296;
	setp.ne.s64 	%p2, %rd11, 0;
	@%p2 bra 	$L__BB50_3;
	cvt.u32.u64 	%r5, %rd5;
	cvt.u32.u64 	%r6, %rd1;
	rem.u32 	%r7, %r6, %r5;
	cvt.u64.u32 	%rd21, %r7;
	bra.uni 	$L__BB50_4;
$L__BB50_3:
	rem.u64 	%rd21, %rd1, %rd5;
$L__BB50_4:
	cvta.to.global.u64 	%rd12, %rd6;
	shl.b64 	%rd13, %rd1, 1;
	add.s64 	%rd14, %rd12, %rd13;
	ld.global.u16 	%rs2, [%rd14];
	cvta.to.global.u64 	%rd15, %rd7;
	shl.b64 	%rd16, %rd21, 1;
	and.b64  	%rd17, %rd16, 8589934590;
	add.s64 	%rd18, %rd15, %rd17;
	ld.global.u16 	%rs3, [%rd18];
	// begin inline asm
	{mul.f16 %rs1,%rs2,%rs3;
}
	// end inline asm
	cvta.to.global.u64 	%rd19, %rd8;
	add.s64 	%rd20, %rd19, %rd13;
	st.global.u16 	[%rd20], %rs1;
$L__BB50_5:
	ret;

}
	// .globl	broadcast_mul_rhs_col_f16
.visible .entry broadcast_mul_rhs_col_f16(
	.param .u64 broadcast_mul_rhs_col_f16_param_0,
	.param .u64 broadcast_mul_rhs_col_f16_param_1,
	.param .u64 .ptr .align 1 broadcast_mul_rhs_col_f16_param_2,
	.param .u64 .ptr .align 1 broadcast_mul_rhs_col_f16_param_3,
	.param .u64 .ptr .align 1 broadcast_mul_rhs_col_f16_param_4
)
{
	.reg .pred 	%p<3>;
	.reg .b16 	%rs<4>;
	.reg .b32 	%r<8>;
	.reg .b64 	%rd<22>;

	ld.param.u64 	%rd9, [broadcast_mul_rhs_col_f16_param_0];
	ld.param.u64 	%rd5, [broadcast_mul_rhs_col_f16_param_1];
	ld.param.u64 	%rd6, [broadcast_mul_rhs_col_f16_param_2];
	ld.param.u64 	%rd7, [broadcast_mul_rhs_col_f16_param_3];
	ld.param.u64 	%rd8, [broadcast_mul_rhs_col_f16_param_4];
	mov.u32 	%r1, %ctaid.x;
	mov.u32 	%r2, %ntid.x;
	mov.u32 	%r3, %tid.x;
	mad.lo.s32 	%r4, %r1, %r2, %r3;
	cvt.s64.s32 	%rd1, %r4;
	setp.le.u64 	%p1, %rd9, %rd1;
	@%p1 bra 	$L__BB51_5;
	or.b64  	%rd10, %rd1, %rd5;
	and.b64  	%rd11, %rd10, -4294967296;
	setp.ne.s64 	%p2, %rd11, 0;
	@%p2 bra 	$L__BB51_3;
	cvt.u32.u64 	%r5, %rd5;
	cvt.u32.u64 	%r6, %rd1;
	div.u32 	%r7, %r6, %r5;
	cvt.u64.u32 	%rd21, %r7;
	bra.uni 	$L__BB51_4;
$L__BB51_3:
	div.u64 	%rd21, %rd1, %rd5;
$L__BB51_4:
	cvta.to.global.u64 	%rd12, %rd6;
	shl.b64 	%rd13, %rd1, 1;
	add.s64 	%rd14, %rd12, %rd13;
	ld.global.u16 	%rs2, [%rd14];
	cvta.to.global.u64 	%rd15, %rd7;
	shl.b64 	%rd16, %rd21, 1;
	and.b64  	%rd17, %rd16, 8589934590;
	add.s64 	%rd18, %rd15, %rd17;
	ld.global.u16 	%rs3, [%rd18];
	// begin inline asm
	{mul.f16 %rs1,%rs2,%rs3;
}
	// end inline asm
	cvta.to.global.u64 	%rd19, %rd8;
	add.s64 	%rd20, %rd19, %rd13;
	st.global.u16 	[%rd20], %rs1;
$L__BB51_5:
	ret;

}
	// .globl	broadcast_mul_lhs_row_f16
.visible .entry broadcast_mul_lhs_row_f16(
	.param .u64 broadcast_mul_lhs_row_f16_param_0,
	.param .u64 broadcast_mul_lhs_row_f16_param_1,
	.param .u64 .ptr .align 1 broadcast_mul_lhs_row_f16_param_2,
	.param .u64 .ptr .align 1 broadcast_mul_lhs_row_f16_param_3,
	.param .u64 .ptr .align 1 broadcast_mul_lhs_row_f16_param_4
)
{
	.reg .pred 	%p<3>;
	.reg .b16 	%rs<4>;
	.reg .b32 	%r<8>;
	.reg .b64 	%rd<22>;

	ld.param.u64 	%rd9, [broadcast_mul_lhs_row_f16_param_0];
	ld.param.u64 	%rd5, [broadcast_mul_lhs_row_f16_param_1];
	ld.param.u64 	%rd6, [broadcast_mul_lhs_row_f16_param_2];
	ld.param.u64 	%rd7, [broadcast_mul_lhs_row_f16_param_3];
	ld.param.u64 	%rd8, [broadcast_mul_lhs_row_f16_param_4];
	mov.u32 	%r1, %ctaid.x;
	mov.u32 	%r2, %ntid.x;
	mov.u32 	%r3, %tid.x;
	mad.lo.s32 	%r4, %r1, %r2, %r3;
	cvt.s64.s32 	%rd1, %r4;
	setp.le.u64 	%p1, %rd9, %rd1;
	@%p1 bra 	$L__BB52_5;
	or.b64  	%rd10, %rd1, %rd5;
	and.b64  	%rd11, %rd10, -4294967296;
	setp.ne.s64 	%p2, %rd11, 0;
	@%p2 bra 	$L__BB52_3;
	cvt.u32.u64 	%r5, %rd5;
	cvt.u32.u64 	%r6, %rd1;
	rem.u32 	%r7, %r6, %r5;
	cvt.u64.u32 	%rd21, %r7;
	bra.uni 	$L__BB52_4;
$L__BB52_3:
	rem.u64 	%rd21, %rd1, %rd5;
$L__BB52_4:
	cvta.to.global.u64 	%rd12, %rd6;
	shl.b64 	%rd13, %rd21, 1;
	and.b64  	%rd14, %rd13, 8589934590;
	add.s64 	%rd15, %rd12, %rd14;
	ld.global.u16 	%rs2, [%rd15];
	cvta.to.global.u64 	%rd16, %rd7;
	shl.b64 	%rd17, %rd1, 1;
	add.s64 	%rd18, %rd16, %rd17;
	ld.global.u16 	%rs3, [%rd18];
	// begin inline asm
	{mul.f16 %rs1,%rs2,%rs3;
}
	// end inline asm
	cvta.to.global.u64 	%rd19, %rd8;
	add.s64 	%rd20, %rd19, %rd17;
	st.global.u16 	[%rd20], %rs1;
$L__BB52_5:
	ret;

}
	// .globl	broadcast_mul_lhs_col_f16
.visible .entry broadcast_mul_lhs_col_f16(
	.param .u64 broadcast_mul_lhs_col_f16_param_0,
	.param .u64 broadcast_mul_lhs_col_f16_param_1,
	.param .u64 .ptr .align 1 broadcast_mul_lhs_col_f16_param_2,
	.param .u64 .ptr .align 1 broadcast_mul_lhs_col_f16_param_3,
	.param .u64 .ptr .align 1 broadcast_mul_lhs_col_f16_param_4
)
{
	.reg .pred 	%p<3>;
	.reg .b16 	%rs<4>;
	.reg .b32 	%r<8>;
	.reg .b64 	%rd<22>;

	ld.param.u64 	%rd9, [broadcast_mul_lhs_col_f16_param_0];
	ld.param.u64 	%rd5, [broadcast_mul_lhs_col_f16_param_1];
	ld.param.u64 	%rd6, [broadcast_mul_lhs_col_f16_param_2];
	ld.param.u64 	%rd7, [broadcast_mul_lhs_col_f16_param_3];
	ld.param.u64 	%rd8, [broadcast_mul_lhs_col_f16_param_4];
	mov.u32 	%r1, %ctaid.x;
	mov.u32 	%r2, %ntid.x;
	mov.u32 	%r3, %tid.x;
	mad.lo.s32 	%r4, %r1, %r2, %r3;
	cvt.s64.s32 	%rd1, %r4;
	setp.le.u64 	%p1, %rd9, %rd1;
	@%p1 bra 	$L__BB53_5;
	or.b64  	%rd10, %rd1, %rd5;
	and.b64  	%rd11, %rd10, -4294967296;
	setp.ne.s64 	%p2, %rd11, 0;
	@%p2 bra 	$L__BB53_3;
	cvt.u32.u64 	%r5, %rd5;
	cvt.u32.u64 	%r6, %rd1;
	div.u32 	%r7, %r6, %r5;
	cvt.u64.u32 	%rd21, %r7;
	bra.uni 	$L__BB53_4;
$L__BB53_3:
	div.u64 	%rd21, %rd1, %rd5;
$L__BB53_4:
	cvta.to.global.u64 	%rd12, %rd6;
	shl.b64 	%rd13, %rd21, 1;
	and.b64  	%rd14, %rd13, 8589934590;
	add.s64 	%rd15, %rd12, %rd14;
	ld.global.u16 	%rs2, [%rd15];
	cvta.to.global.u64 	%rd16, %rd7;
	shl.b64 	%rd17, %rd1, 1;
	add.s64 	%rd18, %rd16, %rd17;
	ld.global.u16 	%rs3, [%rd18];
	// begin inline asm
	{mul.f16 %rs1,%rs2,%rs3;
}
	// end inline asm
	cvta.to.global.u64 	%rd19, %rd8;
	add.s64 	%rd20, %rd19, %rd17;
	st.global.u16 	[%rd20], %rs1;
$L__BB53_5:
	ret;

}
	// .globl	broadcast_div_strided_f16
.visible .entry broadcast_div_strided_f16(
	.param .u64 broadcast_div_strided_f16_param_0,
	.param .u32 broadcast_div_strided_f16_param_1,
	.param .u64 .ptr .align 1 broadcast_div_strided_f16_param_2,
	.param .u64 .ptr .align 1 broadcast_div_strided_f16_param_3,
	.param .u64 .ptr .align 1 broadcast_div_strided_f16_param_4,
	.param .u64 .ptr .align 1 broadcast_div_strided_f16_param_5
)
{
	.reg .pred 	%p<52>;
	.reg .b16 	%rs<19>;
	.reg .b32 	%r<387>;
	.reg .b32 	%f<14>;
	.reg .b64 	%rd<481>;

	ld.param.u64 	%rd258, [broadcast_div_strided_f16_param_0];
	ld.param.u32 	%r93, [broadcast_div_strided_f16_param_1];
	ld.param.u64 	%rd259, [broadcast_div_strided_f16_param_2];
	ld.param.u64 	%rd255, [broadcast_div_strided_f16_param_3];
	ld.param.u64 	%rd256, [broadcast_div_strided_f16_param_4];
	ld.param.u64 	%rd257, [broadcast_div_strided_f16_param_5];
	cvta.to.global.u64 	%rd1, %rd259;
	mov.u32 	%r94, %ctaid.x;
	mov.u32 	%r95, %ntid.x;
	mov.u32 	%r96, %tid.x;
	mad.lo.s32 	%r376, %r94, %r95, %r96;
	cvt.s64.s32 	%rd2, %r376;
	setp.le.u64 	%p1, %rd258, %rd2;
	@%p1 bra 	$L__BB54_121;
	shl.b32 	%r2, %r93, 1;
	setp.eq.s32 	%p2, %r93, 0;
	mov.b64 	%rd434, 0;
	@%p2 bra 	$L__BB54_36;
	add.s32 	%r99, %r93, -1;
	and.b32  	%r3, %r93, 7;
	setp.lt.u32 	%p3, %r99, 7;
	mov.b32 	%r354, 0;
	mov.u32 	%r368, %r376;
	mov.u32 	%r365, %r354;
	@%p3 bra 	$L__BB54_6;
	and.b32  	%r354, %r93, -8;
	add.s32 	%r367, %r93, -4;
	neg.s32 	%r366, %r354;
	mov.b32 	%r365, 0;
	mul.wide.u32 	%rd72, %r93, 8;
	mov.u32 	%r368, %r376;
$L__BB54_4:
	.pragma "nounroll";
	add.s32 	%r101, %r367, 3;
	cvt.u64.u32 	%rd63, %r368;
	mul.wide.u32 	%rd261, %r101, 8;
	add.s64 	%rd64, %rd1, %rd261;
	ld.global.u64 	%rd65, [%rd64];
	and.b64  	%rd262, %rd65, -4294967296;
	setp.ne.s64 	%p4, %rd262, 0;
	@%p4 bra 	$L__BB54_41;
	cvt.u32.u64 	%r102, %rd65;
	cvt.u32.u64 	%r103, %rd63;
	div.u32 	%r104, %r103, %r102;
	mul.lo.s32 	%r105, %r104, %r102;
	sub.s32 	%r106, %r103, %r105;
	cvt.u64.u32 	%rd435, %r104;
	cvt.u64.u32 	%rd436, %r106;
	bra.uni 	$L__BB54_42;
$L__BB54_6:
	setp.eq.s32 	%p13, %r3, 0;
	@%p13 bra 	$L__BB54_35;
	and.b32  	%r11, %r93, 3;
	setp.lt.u32 	%p14, %r3, 4;
	@%p14 bra 	$L__BB54_21;
	not.b32 	%r165, %r354;
	add.s32 	%r166, %r93, %r165;
	cvt.u64.u32 	%rd3, %r368;
	mul.wide.u32 	%rd301, %r166, 8;
	add.s64 	%rd4, %rd1, %rd301;
	ld.global.u64 	%rd5, [%rd4];
	and.b64  	%rd302, %rd5, -4294967296;
	setp.ne.s64 	%p15, %rd302, 0;
	@%p15 bra 	$L__BB54_10;
	cvt.u32.u64 	%r167, %rd5;
	cvt.u32.u64 	%r168, %rd3;
	div.u32 	%r169, %r168, %r167;
	mul.lo.s32 	%r170, %r169, %r167;
	sub.s32 	%r171, %r168, %r170;
	cvt.u64.u32 	%rd421, %r169;
	cvt.u64.u32 	%rd422, %r171;
	bra.uni 	$L__BB54_11;
$L__BB54_10:
	div.u64 	%rd421, %rd3, %rd5;
	mul.lo.s64 	%rd303, %rd421, %rd5;
	sub.s64 	%rd422, %rd3, %rd303;
$L__BB54_11:
	mul.wide.u32 	%rd12, %r93, 8;
	add.s64 	%rd304, %rd4, %rd12;
	ld.global.u64 	%rd305, [%rd304];
	cvt.u32.u64 	%r172, %rd305;
	cvt.u32.u64 	%r173, %rd422;
	mad.lo.s32 	%r12, %r172, %r173, %r365;
	sub.s32 	%r13, %r93, %r354;
	add.s32 	%r174, %r13, -2;
	mul.wide.u32 	%rd306, %r174, 8;
	add.s64 	%rd13, %rd1, %rd306;
	ld.global.u64 	%rd14, [%rd13];
	and.b64  	%rd307, %rd14, -4294967296;
	setp.ne.s64 	%p16, %rd307, 0;
	@%p16 bra 	$L__BB54_13;
	cvt.u32.u64 	%r175, %rd14;
	cvt.u32.u64 	%r176, %rd421;
	div.u32 	%r177, %r176, %r175;
	mul.lo.s32 	%r178, %r177, %r175;
	sub.s32 	%r179, %r176, %r178;
	cvt.u64.u32 	%rd423, %r177;
	cvt.u64.u32 	%rd424, %r179;
	bra.uni 	$L__BB54_14;
$L__BB54_13:
	div.u64 	%rd423, %rd421, %rd14;
	mul.lo.s64 	%rd308, %rd423, %rd14;
	sub.s64 	%rd424, %rd421, %rd308;
$L__BB54_14:
	add.s64 	%rd309, %rd13, %rd12;
	ld.global.u64 	%rd310, [%rd309];
	cvt.u32.u64 	%r180, %rd310;
	cvt.u32.u64 	%r181, %rd424;
	mad.lo.s32 	%r14, %r180, %r181, %r12;
	add.s32 	%r182, %r13, -3;
	mul.wide.u32 	%rd311, %r182, 8;
	add.s64 	%rd21, %rd1, %rd311;
	ld.global.u64 	%rd22, [%rd21];
	and.b64  	%rd312, %rd22, -4294967296;
	setp.ne.s64 	%p17, %rd312, 0;
	@%p17 bra 	$L__BB54_16;
	cvt.u32.u64 	%r183, %rd22;
	cvt.u32.u64 	%r184, %rd423;
	div.u32 	%r185, %r184, %r183;
	mul.lo.s32 	%r186, %r185, %r183;
	sub.s32 	%r187, %r184, %r186;
	cvt.u64.u32 	%rd425, %r185;
	cvt.u64.u32 	%rd426, %r187;
	bra.uni 	$L__BB54_17;
$L__BB54_16:
	div.u64 	%rd425, %rd423, %rd22;
	mul.lo.s64 	%rd313, %rd425, %rd22;
	sub.s64 	%rd426, %rd423, %rd313;
$L__BB54_17:
	add.s64 	%rd314, %rd21, %rd12;
	ld.global.u64 	%rd315, [%rd314];
	cvt.u32.u64 	%r188, %rd315;
	cvt.u32.u64 	%r189, %rd426;
	mad.lo.s32 	%r15, %r188, %r189, %r14;
	add.s32 	%r190, %r13, -4;
	mul.wide.u32 	%rd316, %r190, 8;
	add.s64 	%rd29, %rd1, %rd316;
	ld.global.u64 	%rd30, [%rd29];
	and.b64  	%rd317, %rd30, -4294967296;
	setp.ne.s64 	%p18, %rd317, 0;
	@%p18 bra 	$L__BB54_19;
	cvt.u32.u64 	%r191, %rd30;
	cvt.u32.u64 	%r192, %rd425;
	div.u32 	%r193, %r192, %r191;
	mul.lo.s32 	%r194, %r193, %r191;
	sub.s32 	%r195, %r192, %r194;
	cvt.u64.u32 	%rd427, %r193;
	cvt.u64.u32 	%rd428, %r195;
	bra.uni 	$L__BB54_20;
$L__BB54_19:
	div.u64 	%rd427, %rd425, %rd30;
	mul.lo.s64 	%rd318, %rd427, %rd30;
	sub.s64 	%rd428, %rd425, %rd318;
$L__BB54_20:
	add.s64 	%rd319, %rd29, %rd12;
	ld.global.u64 	%rd320, [%rd319];
	cvt.u32.u64 	%r196, %rd320;
	cvt.u32.u64 	%r197, %rd428;
	mad.lo.s32 	%r365, %r196, %r197, %r15;
	cvt.u32.u64 	%r368, %rd427;
	add.s32 	%r354, %r354, 4;
$L__BB54_21:
	setp.eq.s32 	%p19, %r11, 0;
	@%p19 bra 	$L__BB54_35;
	setp.eq.s32 	%p20, %r11, 1;
	@%p20 bra 	$L__BB54_30;
	not.b32 	%r199, %r354;
	add.s32 	%r200, %r93, %r199;
	cvt.u64.u32 	%rd37, %r368;
	mul.wide.u32 	%rd321, %r200, 8;
	add.s64 	%rd38, %rd1, %rd321;
	ld.global.u64 	%rd39, [%rd38];
	and.b64  	%rd322, %rd39, -4294967296;
	setp.ne.s64 	%p21, %rd322, 0;
	@%p21 bra 	$L__BB54_25;
	cvt.u32.u64 	%r201, %rd39;
	cvt.u32.u64 	%r202, %rd37;
	div.u32 	%r203, %r202, %r201;
	mul.lo.s32 	%r204, %r203, %r201;
	sub.s32 	%r205, %r202, %r204;
	cvt.u64.u32 	%rd429, %r203;
	cvt.u64.u32 	%rd430, %r205;
	bra.uni 	$L__BB54_26;
$L__BB54_25:
	div.u64 	%rd429, %rd37, %rd39;
	mul.lo.s64 	%rd323, %rd429, %rd39;
	sub.s64 	%rd430, %rd37, %rd323;
$L__BB54_26:
	mul.wide.u32 	%rd46, %r93, 8;
	add.s64 	%rd324, %rd38, %rd46;
	ld.global.u64 	%rd325, [%rd324];
	cvt.u32.u64 	%r206, %rd325;
	cvt.u32.u64 	%r207, %rd430;
	mad.lo.s32 	%r23, %r206, %r207, %r365;
	sub.s32 	%r208, %r93, %r354;
	add.s32 	%r209, %r208, -2;
	mul.wide.u32 	%rd326, %r209, 8;
	add.s64 	%rd47, %rd1, %rd326;
	ld.global.u64 	%rd48, [%rd47];
	and.b64  	%rd327, %rd48, -4294967296;
	setp.ne.s64 	%p22, %rd327, 0;
	@%p22 bra 	$L__BB54_28;
	cvt.u32.u64 	%r210, %rd48;
	cvt.u32.u64 	%r211, %rd429;
	div.u32 	%r212, %r211, %r210;
	mul.lo.s32 	%r213, %r212, %r210;
	sub.s32 	%r214, %r211, %r213;
	cvt.u64.u32 	%rd431, %r212;
	cvt.u64.u32 	%rd432, %r214;
	bra.uni 	$L__BB54_29;
$L__BB54_28:
	div.u64 	%rd431, %rd429, %rd48;
	mul.lo.s64 	%rd328, %rd431, %rd48;
	sub.s64 	%rd432, %rd429, %rd328;
$L__BB54_29:
	add.s64 	%rd329, %rd47, %rd46;
	ld.global.u64 	%rd330, [%rd329];
	cvt.u32.u64 	%r215, %rd330;
	cvt.u32.u64 	%r216, %rd432;
	mad.lo.s32 	%r365, %r215, %r216, %r23;
	cvt.u32.u64 	%r368, %rd431;
	add.s32 	%r354, %r354, 2;
$L__BB54_30:
	and.b32  	%r217, %r93, 1;
	setp.eq.b32 	%p23, %r217, 1;
	not.pred 	%p24, %p23;
	@%p24 bra 	$L__BB54_35;
	not.b32 	%r218, %r354;
	add.s32 	%r219, %r93, %r218;
	cvt.u64.u32 	%rd55, %r368;
	mul.wide.u32 	%rd331, %r219, 8;
	add.s64 	%rd56, %rd1, %rd331;
	ld.global.u64 	%rd57, [%rd56];
	and.b64  	%rd332, %rd57, -4294967296;
	setp.ne.s64 	%p25, %rd332, 0;
	@%p25 bra 	$L__BB54_33;
	cvt.u32.u64 	%r220, %rd57;
	cvt.u32.u64 	%r221, %rd55;
	rem.u32 	%r222, %r221, %r220;
	cvt.u64.u32 	%rd433, %r222;
	bra.uni 	$L__BB54_34;
$L__BB54_33:
	rem.u64 	%rd433, %rd55, %rd57;
$L__BB54_34:
	mul.wide.u32 	%rd333, %r93, 8;
	add.s64 	%rd334, %rd56, %rd333;
	ld.global.u64 	%rd335, [%rd334];
	cvt.u32.u64 	%r223, %rd335;
	cvt.u32.u64 	%r224, %rd433;
	mad.lo.s32 	%r365, %r223, %r224, %r365;
$L__BB54_35:
	cvt.u64.u32 	%rd434, %r365;
$L__BB54_36:
	setp.eq.s32 	%p26, %r93, 0;
	mov.b64 	%rd480, 0;
	@%p26 bra 	$L__BB54_117;
	add.s32 	%r227, %r93, -1;
	and.b32  	%r33, %r93, 7;
	setp.lt.u32 	%p27, %r227, 7;
	mov.b32 	%r375, 0;
	mov.u32 	%r386, %r375;
	@%p27 bra 	$L__BB54_87;
	and.b32  	%r375, %r93, -8;
	add.s32 	%r371, %r93, -4;
	neg.s32 	%r370, %r375;
	mov.b32 	%r386, 0;
	mul.wide.u32 	%rd138, %r2, 8;
$L__BB54_39:
	.pragma "nounroll";
	add.s32 	%r229, %r371, 3;
	cvt.u64.u32 	%rd129, %r376;
	mul.wide.u32 	%rd337, %r229, 8;
	add.s64 	%rd130, %rd1, %rd337;
	ld.global.u64 	%rd131, [%rd130];
	and.b64  	%rd338, %rd131, -4294967296;
	setp.ne.s64 	%p28, %rd338, 0;
	@%p28 bra 	$L__BB54_64;
	cvt.u32.u64 	%r230, %rd131;
	cvt.u32.u64 	%r231, %rd129;
	div.u32 	%r232, %r231, %r230;
	mul.lo.s32 	%r233, %r232, %r230;
	sub.s32 	%r234, %r231, %r233;
	cvt.u64.u32 	%rd451, %r232;
	cvt.u64.u32 	%rd452, %r234;
	bra.uni 	$L__BB54_65;
$L__BB54_41:
	div.u64 	%rd435, %rd63, %rd65;
	mul.lo.s64 	%rd263, %rd435, %rd65;
	sub.s64 	%rd436, %rd63, %rd263;
$L__BB54_42:
	add.s64 	%rd264, %rd64, %rd72;
	ld.global.u64 	%rd265, [%rd264];
	cvt.u32.u64 	%r107, %rd265;
	cvt.u32.u64 	%r108, %rd436;
	mad.lo.s32 	%r41, %r107, %r108, %r365;
	add.s32 	%r109, %r367, 2;
	mul.wide.u32 	%rd266, %r109, 8;
	add.s64 	%rd73, %rd1, %rd266;
	ld.global.u64 	%rd74, [%rd73];
	and.b64  	%rd267, %rd74, -4294967296;
	setp.ne.s64 	%p5, %rd267, 0;
	@%p5 bra 	$L__BB54_44;
	cvt.u32.u64 	%r110, %rd74;
	cvt.u32.u64 	%r111, %rd435;
	div.u32 	%r112, %r111, %r110;
	mul.lo.s32 	%r113, %r112, %r110;
	sub.s32 	%r114, %r111, %r113;
	cvt.u64.u32 	%rd437, %r112;
	cvt.u64.u32 	%rd438, %r114;
	bra.uni 	$L__BB54_45;
$L__BB54_44:
	div.u64 	%rd437, %rd435, %rd74;
	mul.lo.s64 	%rd268, %rd437, %rd74;
	sub.s64 	%rd438, %rd435, %rd268;
$L__BB54_45:
	add.s64 	%rd269, %rd73, %rd72;
	ld.global.u64 	%rd270, [%rd269];
	cvt.u32.u64 	%r115, %rd270;
	cvt.u32.u64 	%r116, %rd438;
	mad.lo.s32 	%r42, %r115, %r116, %r41;
	add.s32 	%r117, %r367, 1;
	mul.wide.u32 	%rd271, %r117, 8;
	add.s64 	%rd81, %rd1, %rd271;
	ld.global.u64 	%rd82, [%rd81];
	and.b64  	%rd272, %rd82, -4294967296;
	setp.ne.s64 	%p6, %rd272, 0;
	@%p6 bra 	$L__BB54_47;
	cvt.u32.u64 	%r118, %rd82;
	cvt.u32.u64 	%r119, %rd437;
	div.u32 	%r120, %r119, %r118;
	mul.lo.s32 	%r121, %r120, %r118;
	sub.s32 	%r122, %r119, %r121;
	cvt.u64.u32 	%rd439, %r120;
	cvt.u64.u32 	%rd440, %r122;
	bra.uni 	$L__BB54_48;
$L__BB54_47:
	div.u64 	%rd439, %rd437, %rd82;
	mul.lo.s64 	%rd273, %rd439, %rd82;
	sub.s64 	%rd440, %rd437, %rd273;
$L__BB54_48:
	add.s64 	%rd274, %rd81, %rd72;
	ld.global.u64 	%rd275, [%rd274];
	cvt.u32.u64 	%r123, %rd275;
	cvt.u32.u64 	%r124, %rd440;
	mad.lo.s32 	%r43, %r123, %r124, %r42;
	mul.wide.u32 	%rd276, %r367, 8;
	add.s64 	%rd89, %rd1, %rd276;
	ld.global.u64 	%rd90, [%rd89];
	and.b64  	%rd277, %rd90, -4294967296;
	setp.ne.s64 	%p7, %rd277, 0;
	@%p7 bra 	$L__BB54_50;
	cvt.u32.u64 	%r125, %rd90;
	cvt.u32.u64 	%r126, %rd439;
	div.u32 	%r127, %r126, %r125;
	mul.lo.s32 	%r128, %r127, %r125;
	sub.s32 	%r129, %r126, %r128;
	cvt.u64.u32 	%rd441, %r127;
	cvt.u64.u32 	%rd442, %r129;
	bra.uni 	$L__BB54_51;
$L__BB54_50:
	div.u64 	%rd441, %rd439, %rd90;
	mul.lo.s64 	%rd278, %rd441, %rd90;
	sub.s64 	%rd442, %rd439, %rd278;
$L__BB54_51:
	add.s64 	%rd279, %rd89, %rd72;
	ld.global.u64 	%rd280, [%rd279];
	cvt.u32.u64 	%r130, %rd280;
	cvt.u32.u64 	%r131, %rd442;
	mad.lo.s32 	%r44, %r130, %r131, %r43;
	add.s32 	%r132, %r367, -1;
	mul.wide.u32 	%rd281, %r132, 8;
	add.s64 	%rd97, %rd1, %rd281;
	ld.global.u64 	%rd98, [%rd97];
	and.b64  	%rd282, %rd98, -4294967296;
	setp.ne.s64 	%p8, %rd282, 0;
	@%p8 bra 	$L__BB54_53;
	cvt.u32.u64 	%r133, %rd98;
	cvt.u32.u64 	%r134, %rd441;
	div.u32 	%r135, %r134, %r133;
	mul.lo.s32 	%r136, %r135, %r133;
	sub.s32 	%r137, %r134, %r136;
	cvt.u64.u32 	%rd443, %r135;
	cvt.u64.u32 	%rd444, %r137;
	bra.uni 	$L__BB54_54;
$L__BB54_53:
	div.u64 	%rd443, %rd441, %rd98;
	mul.lo.s64 	%rd283, %rd443, %rd98;
	sub.s64 	%rd444, %rd441, %rd283;
$L__BB54_54:
	add.s64 	%rd284, %rd97, %rd72;
	ld.global.u64 	%rd285, [%rd284];
	cvt.u32.u64 	%r138, %rd285;
	cvt.u32.u64 	%r139, %rd444;
	mad.lo.s32 	%r45, %r138, %r139, %r44;
	add.s32 	%r140, %r367, -2;
	mul.wide.u32 	%rd286, %r140, 8;
	add.s64 	%rd105, %rd1, %rd286;
	ld.global.u64 	%rd106, [%rd105];
	and.b64  	%rd287, %rd106, -4294967296;
	setp.ne.s64 	%p9, %rd287, 0;
	@%p9 bra 	$L__BB54_56;
	cvt.u32.u64 	%r141, %rd106;
	cvt.u32.u64 	%r142, %rd443;
	div.u32 	%r143, %r142, %r141;
	mul.lo.s32 	%r144, %r143, %r141;
	sub.s32 	%r145, %r142, %r144;
	cvt.u64.u32 	%rd445, %r143;
	cvt.u64.u32 	%rd446, %r145;
	bra.uni 	$L__BB54_57;
$L__BB54_56:
	div.u64 	%rd445, %rd443, %rd106;
	mul.lo.s64 	%rd288, %rd445, %rd106;
	sub.s64 	%rd446, %rd443, %rd288;
$L__BB54_57:
	add.s64 	%rd289, %rd105, %rd72;
	ld.global.u64 	%rd290, [%rd289];
	cvt.u32.u64 	%r146, %rd290;
	cvt.u32.u64 	%r147, %rd446;
	mad.lo.s32 	%r46, %r146, %r147, %r45;
	add.s32 	%r148, %r367, -3;
	mul.wide.u32 	%rd291, %r148, 8;
	add.s64 	%rd113, %rd1, %rd291;
	ld.global.u64 	%rd114, [%rd113];
	and.b64  	%rd292, %rd114, -4294967296;
	setp.ne.s64 	%p10, %rd292, 0;
	@%p10 bra 	$L__BB54_59;
	cvt.u32.u64 	%r149, %rd114;
	cvt.u32.u64 	%r150, %rd445;
	div.u32 	%r151, %r150, %r149;
	mul.lo.s32 	%r152, %r151, %r149;
	sub.s32 	%r153, %r150, %r152;
	cvt.u64.u32 	%rd447, %r151;
	cvt.u64.u32 	%rd448, %r153;
	bra.uni 	$L__BB54_60;
$L__BB54_59:
	div.u64 	%rd447, %rd445, %rd114;
	mul.lo.s64 	%rd293, %rd447, %rd114;
	sub.s64 	%rd448, %rd445, %rd293;
$L__BB54_60:
	add.s64 	%rd294, %rd113, %rd72;
	ld.global.u64 	%rd295, [%rd294];
	cvt.u32.u64 	%r154, %rd295;
	cvt.u32.u64 	%r155, %rd448;
	mad.lo.s32 	%r47, %r154, %r155, %r46;
	add.s32 	%r156, %r367, -4;
	mul.wide.u32 	%rd296, %r156, 8;
	add.s64 	%rd121, %rd1, %rd296;
	ld.global.u64 	%rd122, [%rd121];
	and.b64  	%rd297, %rd122, -4294967296;
	setp.ne.s64 	%p11, %rd297, 0;
	@%p11 bra 	$L__BB54_62;
	cvt.u32.u64 	%r157, %rd122;
	cvt.u32.u64 	%r158, %rd447;
	div.u32 	%r159, %r158, %r157;
	mul.lo.s32 	%r160, %r159, %r157;
	sub.s32 	%r161, %r158, %r160;
	cvt.u64.u32 	%rd449, %r159;
	cvt.u64.u32 	%rd450, %r161;
	bra.uni 	$L__BB54_63;
$L__BB54_62:
	div.u64 	%rd449, %rd447, %rd122;
	mul.lo.s64 	%rd298, %rd449, %rd122;
	sub.s64 	%rd450, %rd447, %rd298;
$L__BB54_63:
	add.s64 	%rd299, %rd121, %rd72;
	ld.global.u64 	%rd300, [%rd299];
	cvt.u32.u64 	%r162, %rd300;
	cvt.u32.u64 	%r163, %rd450;
	mad.lo.s32 	%r365, %r162, %r163, %r47;
	cvt.u32.u64 	%r368, %rd449;
	add.s32 	%r367, %r367, -8;
	add.s32 	%r366, %r366, 8;
	setp.eq.s32 	%p12, %r366, 0;
	@%p12 bra 	$L__BB54_6;
	bra.uni 	$L__BB54_4;
$L__BB54_64:
	div.u64 	%rd451, %rd129, %rd131;
	mul.lo.s64 	%rd339, %rd451, %rd131;
	sub.s64 	%rd452, %rd129, %rd339;
$L__BB54_65:
	add.s64 	%rd340, %rd130, %rd138;
	ld.global.u64 	%rd341, [%rd340];
	cvt.u32.u64 	%r235, %rd341;
	cvt.u32.u64 	%r236, %rd452;
	mad.lo.s32 	%r56, %r235, %r236, %r386;
	add.s32 	%r237, %r371, 2;
	mul.wide.u32 	%rd342, %r237, 8;
	add.s64 	%rd139, %rd1, %rd342;
	ld.global.u64 	%rd140, [%rd139];
	and.b64  	%rd343, %rd140, -4294967296;
	setp.ne.s64 	%p29, %rd343, 0;
	@%p29 bra 	$L__BB54_67;
	cvt.u32.u64 	%r238, %rd140;
	cvt.u32.u64 	%r239, %rd451;
	div.u32 	%r240, %r239, %r238;
	mul.lo.s32 	%r241, %r240, %r238;
	sub.s32 	%r242, %r239, %r241;
	cvt.u64.u32 	%rd453, %r240;
	cvt.u64.u32 	%rd454, %r242;
	bra.uni 	$L__BB54_68;
$L__BB54_67:
	div.u64 	%rd453, %rd451, %rd140;
	mul.lo.s64 	%rd344, %rd453, %rd140;
	sub.s64 	%rd454, %rd451, %rd344;
$L__BB54_68:
	add.s64 	%rd345, %rd139, %rd138;
	ld.global.u64 	%rd346, [%rd345];
	cvt.u32.u64 	%r243, %rd346;
	cvt.u32.u64 	%r244, %rd454;
	mad.lo.s32 	%r57, %r243, %r244, %r56;
	add.s32 	%r245, %r371, 1;
	mul.wide.u32 	%rd347, %r245, 8;
	add.s64 	%rd147, %rd1, %rd347;
	ld.global.u64 	%rd148, [%rd147];
	and.b64  	%rd348, %rd148, -4294967296;
	setp.ne.s64 	%p30, %rd348, 0;
	@%p30 bra 	$L__BB54_70;
	cvt.u32.u64 	%r246, %rd148;
	cvt.u32.u64 	%r247, %rd453;
	div.u32 	%r248, %r247, %r246;
	mul.lo.s32 	%r249, %r248, %r246;
	sub.s32 	%r250, %r247, %r249;
	cvt.u64.u32 	%rd455, %r248;
	cvt.u64.u32 	%rd456, %r250;
	bra.uni 	$L__BB54_71;
$L__BB54_70:
	div.u64 	%rd455, %rd453, %rd148;
	mul.lo.s64 	%rd349, %rd455, %rd148;
	sub.s64 	%rd456, %rd453, %rd349;
$L__BB54_71:
	add.s64 	%rd350, %rd147, %rd138;
	ld.global.u64 	%rd351, [%rd350];
	cvt.u32.u64 	%r251, %rd351;
	cvt.u32.u64 	%r252, %rd456;
	mad.lo.s32 	%r58, %r251, %r252, %r57;
	mul.wide.u32 	%rd352, %r371, 8;
	add.s64 	%rd155, %rd1, %rd352;
	ld.global.u64 	%rd156, [%rd155];
	and.b64  	%rd353, %rd156, -4294967296;
	setp.ne.s64 	%p31, %rd353, 0;
	@%p31 bra 	$L__BB54_73;
	cvt.u32.u64 	%r253, %rd156;
	cvt.u32.u64 	%r254, %rd455;
	div.u32 	%r255, %r254, %r253;
	mul.lo.s32 	%r256, %r255, %r253;
	sub.s32 	%r257, %r254, %r256;
	cvt.u64.u32 	%rd457, %r255;
	cvt.u64.u32 	%rd458, %r257;
	bra.uni 	$L__BB54_74;
$L__BB54_73:
	div.u64 	%rd457, %rd455, %rd156;
	mul.lo.s64 	%rd354, %rd457, %rd156;
	sub.s64 	%rd458, %rd455, %rd354;
$L__BB54_74:
	add.s64 	%rd355, %rd155, %rd138;
	ld.global.u64 	%rd356, [%rd355];
	cvt.u32.u64 	%r258, %rd356;
	cvt.u32.u64 	%r259, %rd458;
	mad.lo.s32 	%r59, %r258, %r259, %r58;
	add.s32 	%r260, %r371, -1;
	mul.wide.u32 	%rd357, %r260, 8;
	add.s64 	%rd163, %rd1, %rd357;
	ld.global.u64 	%rd164, [%rd163];
	and.b64  	%rd358, %rd164, -4294967296;
	setp.ne.s64 	%p32, %rd358, 0;
	@%p32 bra 	$L__BB54_76;
	cvt.u32.u64 	%r261, %rd164;
	cvt.u32.u64 	%r262, %rd457;
	div.u32 	%r263, %r262, %r261;
	mul.lo.s32 	%r264, %r263, %r261;
	sub.s32 	%r265, %r262, %r264;
	cvt.u64.u32 	%rd459, %r263;
	cvt.u64.u32 	%rd460, %r265;
	bra.uni 	$L__BB54_77;
$L__BB54_76:
	div.u64 	%rd459, %rd457, %rd164;
	mul.lo.s64 	%rd359, %rd459, %rd164;
	sub.s64 	%rd460, %rd457, %rd359;
$L__BB54_77:
	add.s64 	%rd360, %rd163, %rd138;
	ld.global.u64 	%rd361, [%rd360];
	cvt.u32.u64 	%r266, %rd361;
	cvt.u32.u64 	%r267, %rd460;
	mad.lo.s32 	%r60, %r266, %r267, %r59;
	add.s32 	%r268, %r371, -2;
	mul.wide.u32 	%rd362, %r268, 8;
	add.s64 	%rd171, %rd1, %rd362;
	ld.global.u64 	%rd172, [%rd171];
	and.b64  	%rd363, %rd172, -4294967296;
	setp.ne.s64 	%p33, %rd363, 0;
	@%p33 bra 	$L__BB54_79;
	cvt.u32.u64 	%r269, %rd172;
	cvt.u32.u64 	%r270, %rd459;
	div.u32 	%r271, %r270, %r269;
	mul.lo.s32 	%r272, %r271, %r269;
	sub.s32 	%r273, %r270, %r272;
	cvt.u64.u32 	%rd461, %r271;
	cvt.u64.u32 	%rd462, %r273;
	bra.uni 	$L__BB54_80;
$L__BB54_79:
	div.u64 	%rd461, %rd459, %rd172;
	mul.lo.s64 	%rd364, %rd461, %rd172;
	sub.s64 	%rd462, %rd459, %rd364;
$L__BB54_80:
	add.s64 	%rd365, %rd171, %rd138;
	ld.global.u64 	%rd366, [%rd365];
	cvt.u32.u64 	%r274, %rd366;
	cvt.u32.u64 	%r275, %rd462;
	mad.lo.s32 	%r61, %r274, %r275, %r60;
	add.s32 	%r276, %r371, -3;
	mul.wide.u32 	%rd367, %r276, 8;
	add.s64 	%rd179, %rd1, %rd367;
	ld.global.u64 	%rd180, [%rd179];
	and.b64  	%rd368, %rd180, -4294967296;
	setp.ne.s64 	%p34, %rd368, 0;
	@%p34 bra 	$L__BB54_82;
	cvt.u32.u64 	%r277, %rd180;
	cvt.u32.u64 	%r278, %rd461;
	div.u32 	%r279, %r278, %r277;
	mul.lo.s32 	%r280, %r279, %r277;
	sub.s32 	%r281, %r278, %r280;
	cvt.u64.u32 	%rd463, %r279;
	cvt.u64.u32 	%rd464, %r281;
	bra.uni 	$L__BB54_83;
$L__BB54_82:
	div.u64 	%rd463, %rd461, %rd180;
	mul.lo.s64 	%rd369, %rd463, %rd180;
	sub.s64 	%rd464, %rd461, %rd369;
$L__BB54_83:
	add.s64 	%rd370, %rd179, %rd138;
	ld.global.u64 	%rd371, [%rd370];
	cvt.u32.u64 	%r282, %rd371;
	cvt.u32.u64 	%r283, %rd464;
	mad.lo.s32 	%r62, %r282, %r283, %r61;
	add.s32 	%r284, %r371, -4;
	mul.wide.u32 	%rd372, %r284, 8;
	add.s64 	%rd187, %rd1, %rd372;
	ld.global.u64 	%rd188, [%rd187];
	and.b64  	%rd373, %rd188, -4294967296;
	setp.ne.s64 	%p35, %rd373, 0;
	@%p35 bra 	$L__BB54_85;
	cvt.u32.u64 	%r285, %rd188;
	cvt.u32.u64 	%r286, %rd463;
	div.u32 	%r287, %r286, %r285;
	mul.lo.s32 	%r288, %r287, %r285;
	sub.s32 	%r289, %r286, %r288;
	cvt.u64.u32 	%rd465, %r287;
	cvt.u64.u32 	%rd466, %r289;
	bra.uni 	$L__BB54_86;
$L__BB54_85:
	div.u64 	%rd465, %rd463, %rd188;
	mul.lo.s64 	%rd374, %rd465, %rd188;
	sub.s64 	%rd466, %rd463, %rd374;
$L__BB54_86:
	add.s64 	%rd375, %rd187, %rd138;
	ld.global.u64 	%rd376, [%rd375];
	cvt.u32.u64 	%r290, %rd376;
	cvt.u32.u64 	%r291, %rd466;
	mad.lo.s32 	%r386, %r290, %r291, %r62;
	cvt.u32.u64 	%r376, %rd465;
	add.s32 	%r371, %r371, -8;
	add.s32 	%r370, %r370, 8;
	setp.ne.s32 	%p36, %r370, 0;
	@%p36 bra 	$L__BB54_39;
$L__BB54_87:
	setp.eq.s32 	%p37, %r33, 0;
	@%p37 bra 	$L__BB54_116;
	and.b32  	%r71, %r93, 3;
	setp.lt.u32 	%p38, %r33, 4;
	@%p38 bra 	$L__BB54_102;
	not.b32 	%r293, %r375;
	add.s32 	%r294, %r93, %r293;
	cvt.u64.u32 	%rd195, %r376;
	mul.wide.u32 	%rd377, %r294, 8;
	add.s64 	%rd196, %rd1, %rd377;
	ld.global.u64 	%rd197, [%rd196];
	and.b64  	%rd378, %rd197, -4294967296;
	setp.ne.s64 	%p39, %rd378, 0;
	@%p39 bra 	$L__BB54_91;
	cvt.u32.u64 	%r295, %rd197;
	cvt.u32.u64 	%r296, %rd195;
	div.u32 	%r297, %r296, %r295;
	mul.lo.s32 	%r298, %r297, %r295;
	sub.s32 	%r299, %r296, %r298;
	cvt.u64.u32 	%rd467, %r297;
	cvt.u64.u32 	%rd468, %r299;
	bra.uni 	$L__BB54_92;
$L__BB54_91:
	div.u64 	%rd467, %rd195, %rd197;
	mul.lo.s64 	%rd379, %rd467, %rd197;
	sub.s64 	%rd468, %rd195, %rd379;
$L__BB54_92:
	mul.wide.u32 	%rd204, %r2, 8;
	add.s64 	%rd380, %rd196, %rd204;
	ld.global.u64 	%rd381, [%rd380];
	cvt.u32.u64 	%r300, %rd381;
	cvt.u32.u64 	%r301, %rd468;
	mad.lo.s32 	%r72, %r300, %r301, %r386;
	sub.s32 	%r73, %r93, %r375;
	add.s32 	%r302, %r73, -2;
	mul.wide.u32 	%rd382, %r302, 8;
	add.s64 	%rd205, %rd1, %rd382;
	ld.global.u64 	%rd206, [%rd205];
	and.b64  	%rd383, %rd206, -4294967296;
	setp.ne.s64 	%p40, %rd383, 0;
	@%p40 bra 	$L__BB54_94;
	cvt.u32.u64 	%r303, %rd206;
	cvt.u32.u64 	%r304, %rd467;
	div.u32 	%r305, %r304, %r303;
	mul.lo.s32 	%r306, %r305, %r303;
	sub.s32 	%r307, %r304, %r306;
	cvt.u64.u32 	%rd469, %r305;
	cvt.u64.u32 	%rd470, %r307;
	bra.uni 	$L__BB54_95;
$L__BB54_94:
	div.u64 	%rd469, %rd467, %rd206;
	mul.lo.s64 	%rd384, %rd469, %rd206;
	sub.s64 	%rd470, %rd467, %rd384;
$L__BB54_95:
	add.s64 	%rd385, %rd205, %rd204;
	ld.global.u64 	%rd386, [%rd385];
	cvt.u32.u64 	%r308, %rd386;
	cvt.u32.u64 	%r309, %rd470;
	mad.lo.s32 	%r74, %r308, %r309, %r72;
	add.s32 	%r310, %r73, -3;
	mul.wide.u32 	%rd387, %r310, 8;
	add.s64 	%rd213, %rd1, %rd387;
	ld.global.u64 	%rd214, [%rd213];
	and.b64  	%rd388, %rd214, -4294967296;
	setp.ne.s64 	%p41, %rd388, 0;
	@%p41 bra 	$L__BB54_97;
	cvt.u32.u64 	%r311, %rd214;
	cvt.u32.u64 	%r312, %rd469;
	div.u32 	%r313, %r312, %r311;
	mul.lo.s32 	%r314, %r313, %r311;
	sub.s32 	%r315, %r312, %r314;
	cvt.u64.u32 	%rd471, %r313;
	cvt.u64.u32 	%rd472, %r315;
	bra.uni 	$L__BB54_98;
$L__BB54_97:
	div.u64 	%rd471, %rd469, %rd214;
	mul.lo.s64 	%rd389, %rd471, %rd214;
	sub.s64 	%rd472, %rd469, %rd389;
$L__BB54_98:
	add.s64 	%rd390, %rd213, %rd204;
	ld.global.u64 	%rd391, [%rd390];
	cvt.u32.u64 	%r316, %rd391;
	cvt.u32.u64 	%r317, %rd472;
	mad.lo.s32 	%r75, %r316, %r317, %r74;
	add.s32 	%r318, %r73, -4;
	mul.wide.u32 	%rd392, %r318, 8;
	add.s64 	%rd221, %rd1, %rd392;
	ld.global.u64 	%rd222, [%rd221];
	and.b64  	%rd393, %rd222, -4294967296;
	setp.ne.s64 	%p42, %rd393, 0;
	@%p42 bra 	$L__BB54_100;
	cvt.u32.u64 	%r319, %rd222;
	cvt.u32.u64 	%r320, %rd471;
	div.u32 	%r321, %r320, %r319;
	mul.lo.s32 	%r322, %r321, %r319;
	sub.s32 	%r323, %r320, %r322;
	cvt.u64.u32 	%rd473, %r321;
	cvt.u64.u32 	%rd474, %r323;
	bra.uni 	$L__BB54_101;
$L__BB54_100:
	div.u64 	%rd473, %rd471, %rd222;
	mul.lo.s64 	%rd394, %rd473, %rd222;
	sub.s64 	%rd474, %rd471, %rd394;
$L__BB54_101:
	add.s64 	%rd395, %rd221, %rd204;
	ld.global.u64 	%rd396, [%rd395];
	cvt.u32.u64 	%r324, %rd396;
	cvt.u32.u64 	%r325, %rd474;
	mad.lo.s32 	%r386, %r324, %r325, %r75;
	cvt.u32.u64 	%r376, %rd473;
	add.s32 	%r375, %r375, 4;
$L__BB54_102:
	setp.eq.s32 	%p43, %r71, 0;
	@%p43 bra 	$L__BB54_116;
	setp.eq.s32 	%p44, %r71, 1;
	@%p44 bra 	$L__BB54_111;
	not.b32 	%r327, %r375;
	add.s32 	%r328, %r93, %r327;
	cvt.u64.u32 	%rd229, %r376;
	mul.wide.u32 	%rd397, %r328, 8;
	add.s64 	%rd230, %rd1, %rd397;
	ld.global.u64 	%rd231, [%rd230];
	and.b64  	%rd398, %rd231, -4294967296;
	setp.ne.s64 	%p45, %rd398, 0;
	@%p45 bra 	$L__BB54_106;
	cvt.u32.u64 	%r329, %rd231;
	cvt.u32.u64 	%r330, %rd229;
	div.u32 	%r331, %r330, %r329;
	mul.lo.s32 	%r332, %r331, %r329;
	sub.s32 	%r333, %r330, %r332;
	cvt.u64.u32 	%rd475, %r331;
	cvt.u64.u32 	%rd476, %r333;
	bra.uni 	$L__BB54_107;
$L__BB54_106:
	div.u64 	%rd475, %rd229, %rd231;
	mul.lo.s64 	%rd399, %rd475, %rd231;
	sub.s64 	%rd476, %rd229, %rd399;
$L__BB54_107:
	mul.wide.u32 	%rd238, %r2, 8;
	add.s64 	%rd400, %rd230, %rd238;
	ld.global.u64 	%rd401, [%rd400];
	cvt.u32.u64 	%r334, %rd401;
	cvt.u32.u64 	%r335, %rd476;
	mad.lo.s32 	%r83, %r334, %r335, %r386;
	sub.s32 	%r336, %r93, %r375;
	add.s32 	%r337, %r336, -2;
	mul.wide.u32 	%rd402, %r337, 8;
	add.s64 	%rd239, %rd1, %rd402;
	ld.global.u64 	%rd240, [%rd239];
	and.b64  	%rd403, %rd240, -4294967296;
	setp.ne.s64 	%p46, %rd403, 0;
	@%p46 bra 	$L__BB54_109;
	cvt.u32.u64 	%r338, %rd240;
	cvt.u32.u64 	%r339, %rd475;
	div.u32 	%r340, %r339, %r338;
	mul.lo.s32 	%r341, %r340, %r338;
	sub.s32 	%r342, %r339, %r341;
	cvt.u64.u32 	%rd477, %r340;
	cvt.u64.u32 	%rd478, %r342;
	bra.uni 	$L__BB54_110;
$L__BB54_109:
	div.u64 	%rd477, %rd475, %rd240;
	mul.lo.s64 	%rd404, %rd477, %rd240;
	sub.s64 	%rd478, %rd475, %rd404;
$L__BB54_110:
	add.s64 	%rd405, %rd239, %rd238;
	ld.global.u64 	%rd406, [%rd405];
	cvt.u32.u64 	%r343, %rd406;
	cvt.u32.u64 	%r344, %rd478;
	mad.lo.s32 	%r386, %r343, %r344, %r83;
	cvt.u32.u64 	%r376, %rd477;
	add.s32 	%r375, %r375, 2;
$L__BB54_111:
	and.b32  	%r345, %r93, 1;
	setp.eq.b32 	%p47, %r345, 1;
	not.pred 	%p48, %p47;
	@%p48 bra 	$L__BB54_116;
	not.b32 	%r346, %r375;
	add.s32 	%r347, %r93, %r346;
	cvt.u64.u32 	%rd247, %r376;
	mul.wide.u32 	%rd407, %r347, 8;
	add.s64 	%rd248, %rd1, %rd407;
	ld.global.u64 	%rd249, [%rd248];
	and.b64  	%rd408, %rd249, -4294967296;
	setp.ne.s64 	%p49, %rd408, 0;
	@%p49 bra 	$L__BB54_114;
	cvt.u32.u64 	%r348, %rd249;
	cvt.u32.u64 	%r349, %rd247;
	rem.u32 	%r350, %r349, %r348;
	cvt.u64.u32 	%rd479, %r350;
	bra.uni 	$L__BB54_115;
$L__BB54_114:
	rem.u64 	%rd479, %rd247, %rd249;
$L__BB54_115:
	mul.wide.u32 	%rd409, %r2, 8;
	add.s64 	%rd410, %rd248, %rd409;
	ld.global.u64 	%rd411, [%rd410];
	cvt.u32.u64 	%r351, %rd411;
	cvt.u32.u64 	%r352, %rd479;
	mad.lo.s32 	%r386, %r351, %r352, %r386;
$L__BB54_116:
	cvt.u64.u32 	%rd480, %r386;
$L__BB54_117:
	cvta.to.global.u64 	%rd412, %rd255;
	shl.b64 	%rd413, %rd434, 1;
	add.s64 	%rd414, %rd412, %rd413;
	ld.global.u16 	%rs5, [%rd414];
	cvta.to.global.u64 	%rd415, %rd256;
	shl.b64 	%rd416, %rd480, 1;
	add.s64 	%rd417, %rd415, %rd416;
	ld.global.u16 	%rs6, [%rd417];
	// begin inline asm
	{  cvt.f32.f16 %f5, %rs5;}

	// end inline asm
	// begin inline asm
	{  cvt.f32.f16 %f6, %rs6;}

	// end inline asm
	// begin inline asm
	{rcp.approx.ftz.f32 %f7, %f6;
}
	// end inline asm
	mul.f32 	%f9, %f5, %f7;
	// begin inline asm
	{  cvt.rn.f16.f32 %rs18, %f9;}

	// end inline asm
	// begin inline asm
	{abs.f16 %rs8,%rs18;
}
	// end inline asm
	mov.b16 	%rs12, 143;
	// begin inline asm
	{ .reg .pred __$temp3;
  setp.lt.f16  __$temp3, %rs8, %rs12;
  selp.u16 %rs10, 1, 0, __$temp3;}
	// end inline asm
	setp.eq.s16 	%p50, %rs10, 0;
	@%p50 bra 	$L__BB54_120;
	mov.f32 	%f10, 0f00000000;
	// begin inline asm
	{  cvt.rn.f16.f32 %rs13, %f10;}

	// end inline asm
	// begin inline asm
	{ .reg .pred __$temp3;
  setp.lt.f16  __$temp3, %rs13, %rs8;
  selp.u16 %rs14, 1, 0, __$temp3;}
	// end inline asm
	setp.eq.s16 	%p51, %rs14, 0;
	@%p51 bra 	$L__BB54_120;
	neg.f32 	%f12, %f6;
	fma.rn.f32 	%f13, %f12, %f9, %f5;
	fma.rn.f32 	%f11, %f7, %f13, %f9;
	// begin inline asm
	{  cvt.rn.f16.f32 %rs18, %f11;}

	// end inline asm
$L__BB54_120:
	cvta.to.global.u64 	%rd418, %rd257;
	shl.b64 	%rd419, %rd2, 1;
	add.s64 	%rd420, %rd418, %rd419;
	st.global.u16 	[%rd420], %rs18;
$L__BB54_121:
	ret;

}
	// .globl	broadcast_div_contiguous_f16
.visible .entry broadcast_div_contiguous_f16(
	.param .u64 broadcast_div_contiguous_f16_param_0,
	.param .u64 .ptr .align 1 broadcast_div_contiguous_f16_param_1,
	.param .u64 .ptr .align 1 broadcast_div_contiguous_f16_param_2,
	.param .u64 .ptr .align 1 broadcast_div_contiguous_f16_param_3
)
{
	.reg .pred 	%p<4>;
	.reg .b16 	%rs<19>;
	.reg .b32 	%r<5>;
	.reg .b32 	%f<14>;
	.reg .b64 	%rd<14>;

	ld.param.u64 	%rd5, [broadcast_div_contiguous_f16_param_0];
	ld.param.u64 	%rd2, [broadcast_div_contiguous_f16_param_1];
	ld.param.u64 	%rd3, [broadcast_div_contiguous_f16_param_2];
	ld.param.u64 	%rd4, [broadcast_div_contiguous_f16_param_3];
	mov.u32 	%r1, %ctaid.x;
	mov.u32 	%r2, %ntid.x;
	mov.u32 	%r3, %tid.x;
	mad.lo.s32 	%r4, %r1, %r2, %r3;
	cvt.s64.s32 	%rd1, %r4;
	setp.le.u64 	%p1, %rd5, %rd1;
	@%p1 bra 	$L__BB55_5;
	cvta.to.global.u64 	%rd6, %rd2;
	cvta.to.global.u64 	%rd7, %rd3;
	shl.b64 	%rd8, %rd1, 1;
	add.s64 	%rd9, %rd6, %rd8;
	ld.global.u16 	%rs5, [%rd9];
	add.s64 	%rd10, %rd7, %rd8;
	ld.global.u16 	%rs6, [%rd10];
	// begin inline asm
	{  cvt.f32.f16 %f5, %rs5;}

	// end inline asm
	// begin inline asm
	{  cvt.f32.f16 %f6, %rs6;}

	// end inline asm
	// begin inline asm
	{rcp.approx.ftz.f32 %f7, %f6;
}
	// end inline asm
	mul.f32 	%f9, %f5, %f7;
	// begin inline asm
	{  cvt.rn.f16.f32 %rs18, %f9;}

	// end inline asm
	// begin inline asm
	{abs.f16 %rs8,%rs18;
}
	// end inline asm
	mov.b16 	%rs12, 143;
	// begin inline asm
	{ .reg .pred __$temp3;
  setp.lt.f16  __$temp3, %rs8, %rs12;
  selp.u16 %rs10, 1, 0, __$temp3;}
	// end inline asm
	setp.eq.s16 	%p2, %rs10, 0;
	@%p2 bra 	$L__BB55_4;
	mov.f32 	%f10, 0f00000000;
	// begin inline asm
	{  cvt.rn.f16.f32 %rs13, %f10;}

	// end inline asm
	// begin inline asm
	{ .reg .pred __$temp3;
  setp.lt.f16  __$temp3, %rs13, %rs8;
  selp.u16 %rs14, 1, 0, __$temp3;}
	// end inline asm
	setp.eq.s16 	%p3, %rs14, 0;
	@%p3 bra 	$L__BB55_4;
	neg.f32 	%f12, %f6;
	fma.rn.f32 	%f13, %f12, %f9, %f5;
	fma.rn.f32 	%f11, %f7, %f13, %f9;
	// begin inline asm
	{  cvt.rn.f16.f32 %rs18, %f11;}

	// end inline asm
$L__BB55_4:
	cvta.to.global.u64 	%rd11, %rd4;
	add.s64 	%rd13, %rd11, %rd8;
	st.global.u16 	[%rd13], %rs18;
$L__BB55_5:
	ret;

}
	// .globl	broadcast_div_rhs_row_f16
.visible .entry broadcast_div_rhs_row_f16(
	.param .u64 broadcast_div_rhs_row_f16_param_0,
	.param .u64 broadcast_div_rhs_row_f16_param_1,
	.param .u64 .ptr .align 1 broadcast_div_rhs_row_f16_param_2,
	.param .u64 .ptr .align 1 broadcast_div_rhs_row_f16_param_3,
	.param .u64 .ptr .align 1 broadcast_div_rhs_row_f16_param_4
)
{
	.reg .pred 	%p<5>;
	.reg .b16 	%rs<19>;
	.reg .b32 	%r<8>;
	.reg .b32 	%f<14>;
	.reg .b64 	%rd<23>;

	ld.param.u64 	%rd9, [broadcast_div_rhs_row_f16_param_0];
	ld.param.u64 	%rd5, [broadcast_div_rhs_row_f16_param_1];
	ld.param.u64 	%rd6, [broadcast_div_rhs_row_f16_param_2];
	ld.param.u64 	%rd7, [broadcast_div_rhs_row_f16_param_3];
	ld.param.u64 	%rd8, [broadcast_div_rhs_row_f16_param_4];
	mov.u32 	%r1, %ctaid.x;
	mov.u32 	%r2, %ntid.x;
	mov.u32 	%r3, %tid.x;
	mad.lo.s32 	%r4, %r1, %r2, %r3;
	cvt.s64.s32 	%rd1, %r4;
	setp.le.u64 	%p1, %rd9, %rd1;
	@%p1 bra 	$L__BB56_8;
	or.b64  	%rd10, %rd1, %rd5;
	and.b64  	%rd11, %rd10, -4294967296;
	setp.ne.s64 	%p2, %rd11, 0;
	@%p2 bra 	$L__BB56_3;
	cvt.u32.u64 	%r5, %rd5;
	cvt.u32.u64 	%r6, %rd1;
	rem.u32 	%r7, %r6, %r5;
	cvt.u64.u32 	%rd22, %r7;
	bra.uni 	$L__BB56_4;
$L__BB56_3:
	rem.u64 	%rd22, %rd1, %rd5;
$L__BB56_4:
	cvta.to.global.u64 	%rd12, %rd6;
	shl.b64 	%rd13, %rd1, 1;
	add.s64 	%rd14, %rd12, %rd13;
	ld.global.u16 	%rs5, [%rd14];
	cvta.to.global.u64 	%rd15, %rd7;
	shl.b64 	%rd16, %rd22, 1;
	and.b64  	%rd17, %rd16, 8589934590;
	add.s64 	%rd18, %rd15, %rd17;
	ld.global.u16 	%rs6, [%rd18];
	// begin inline asm
	{  cvt.f32.f16 %f5, %rs5;}

	// end inline asm
	// begin inline asm
	{  cvt.f32.f16 %f6, %rs6;}

	// end inline asm
	// begin inline asm
	{rcp.approx.ftz.f32 %f7, %f6;
}
	// end inline asm
	mul.f32 	%f9, %f5, %f7;
	// begin inline asm
	{  cvt.rn.f16.f32 %rs18, %f9;}

	// end inline asm
	// begin inline asm
	{abs.f16 %rs8,%rs18;
}
	// end inline asm
	mov.b16 	%rs12, 143;
	// begin inline asm
	{ .reg .pred __$temp3;
  setp.lt.f16  __$temp3, %rs8, %rs12;
  selp.u16 %rs10, 1, 0, __$temp3;}
	// end inline asm
	setp.eq.s16 	%p3, %rs10, 0;
	@%p3 bra 	$L__BB56_7;
	mov.f32 	%f10, 0f00000000;
	// begin inline asm
	{  cvt.rn.f16.f32 %rs13, %f10;}

	// end inline asm
	// begin inline asm
	{ .reg .pred __$temp3;
  setp.lt.f16  __$temp3, %rs13, %rs8;
  selp.u16 %rs14, 1, 0, __$temp3;}
	// end inline asm
	setp.eq.s16 	%p4, %rs14, 0;
	@%p4 bra 	$L__BB56_7;
	neg.f32 	%f12, %f6;
	fma.rn.f32 	%f13, %f12, %f9, %f5;
	fma.rn.f32 	%f11, %f7, %f13, %f9;
	// begin inline asm
	{  cvt.rn.f16.f32 %rs18, %f11;}

	// end inline asm
$L__BB56_7:
	cvta.to.global.u64 	%rd19, %rd8;
	add.s64 	%rd21, %rd19, %rd13;
	st.global.u16 	[%rd21], %rs18;
$L__BB56_8:
	ret;

}
	// .globl	broadcast_div_rhs_col_f16
.visible .entry broadcast_div_rhs_col_f16(
	.param .u64 broadcast_div_rhs_col_f16_param_0,
	.param .u64 broadcast_div_rhs_col_f16_param_1,
	.param .u64 .ptr .align 1 broadcast_div_rhs_col_f16_param_2,
	.param .u64 .ptr .align 1 broadcast_div_rhs_col_f16_param_3,
	.param .u64 .ptr .align 1 broadcast_div_rhs_col_f16_param_4
)
{
	.reg .pred 	%p<5>;
	.reg .b16 	%rs<19>;
	.reg .b32 	%r<8>;
	.reg .b32 	%f<14>;
	.reg .b64 	%rd<23>;

	ld.param.u64 	%rd9, [broadcast_div_rhs_col_f16_param_0];
	ld.param.u64 	%rd5, [broadcast_div_rhs_col_f16_param_1];
	ld.param.u64 	%rd6, [broadcast_div_rhs_col_f16_param_2];
	ld.param.u64 	%rd7, [broadcast_div_rhs_col_f16_param_3];
	ld.param.u64 	%rd8, [broadcast_div_rhs_col_f16_param_4];
	mov.u32 	%r1, %ctaid.x;
	mov.u32 	%r2, %ntid.x;
	mov.u32 	%r3, %tid.x;
	mad.lo.s32 	%r4, %r1, %r2, %r3;
	cvt.s64.s32 	%rd1, %r4;
	setp.le.u64 	%p1, %rd9, %rd1;
	@%p1 bra 	$L__BB57_8;
	or.b64  	%rd10, %rd1, %rd5;
	and.b64  	%rd11, %rd10, -4294967296;
	setp.ne.s64 	%p2, %rd11, 0;
	@%p2 bra 	$L__BB57_3;
	cvt.u32.u64 	%r5, %rd5;
	cvt.u32.u64 	%r6, %rd1;
	div.u32 	%r7, %r6, %r5;
	cvt.u64.u32 	%rd22, %r7;
	bra.uni 	$L__BB57_4;
$L__BB57_3:
	div.u64 	%rd22, %rd1, %rd5;
$L__BB57_4:
	cvta.to.global.u64 	%rd12, %rd6;
	shl.b64 	%rd13, %rd1, 1;
	add.s64 	%rd14, %rd12, %rd13;
	ld.global.u16 	%rs5, [%rd14];
	cvta.to.global.u64 	%rd15, %rd7;
	shl.b64 	%rd16, %rd22, 1;
	and.b64  	%rd17, %rd16, 8589934590;
	add.s64 	%rd18, %rd15, %rd17;
	ld.global.u16 	%rs6, [%rd18];
	// begin inline asm
	{  cvt.f32.f16 %f5, %rs5;}

	// end inline asm
	// begin inline asm
	{  cvt.f32.f16 %f6, %rs6;}

	// end inline asm
	// begin inline asm
	{rcp.approx.ftz.f32 %f7, %f6;
}
	// end inline asm
	mul.f32 	%f9, %f5, %f7;
	// begin inline asm
	{  cvt.rn.f16.f32 %rs18, %f9;}

	// end inline asm
	// begin inline asm
	{abs.f16 %rs8,%rs18;
}
	// end inline asm
	mov.b16 	%rs12, 143;
	// begin inline asm
	{ .reg .pred __$temp3;
  setp.lt.f16  __$temp3, %rs8, %rs12;
  selp.u16 %rs10, 1, 0, __$temp3;}
	// end inline asm
	setp.eq.s16 	%p3, %rs10, 0;
	@%p3 bra 	$L__BB57_7;
	mov.f32 	%f10, 0f00000000;
	// begin inline asm
	{  cvt.rn.f16.f32 %rs13, %f10;}

	// end inline asm
	// begin inline asm
	{ .reg .pred __$temp3;
  setp.lt.f16  __$temp3, %rs13, %rs8;
  selp.u16 %rs14, 1, 0, __$temp3;}
	// end inline asm
	setp.eq.s16 	%p4, %rs14, 0;
	@%p4 bra 	$L__BB57_7;
	neg.f32 	%f12, %f6;
	fma.rn.f32 	%f13, %f12, %f9, %f5;
	fma.rn.f32 	%f11, %f7, %f13, %f9;
	// begin inline asm
	{  cvt.rn.f16.f32 %rs18, %f11;}

	// end inline asm
$L__BB57_7:
	cvta.to.global.u64 	%rd19, %rd8;
	add.s64 	%rd21, %rd19, %rd13;
	st.global.u16 	[%rd21], %rs18;
$L__BB57_8:
	ret;

}
	// .globl	broadcast_div_lhs_row_f16
.visible .entry broadcast_div_lhs_row_f16(
	.param .u64 broadcast_div_lhs_row_f16_param_0,
	.param .u64 broadcast_div_lhs_row_f16_param_1,
	.param .u64 .ptr .align 1 broadcast_div_lhs_row_f16_param_2,
	.param .u64 .ptr .align 1 broadcast_div_lhs_row_f16_param_3,
	.param .u64 .ptr .align 1 broadcast_div_lhs_row_f16_param_4
)
{
	.reg .pred 	%p<5>;
	.reg .b16 	%rs<19>;
	.reg .b32 	%r<8>;
	.reg .b32 	%f<14>;
	.reg .b64 	%rd<23>;

	ld.param.u64 	%rd9, [broadcast_div_lhs_row_f16_param_0];
	ld.param.u64 	%rd5, [broadcast_div_lhs_row_f16_param_1];
	ld.param.u64 	%rd6, [broadcast_div_lhs_row_f16_param_2];
	ld.param.u64 	%rd7, [broadcast_div_lhs_row_f16_param_3];
	ld.param.u64 	%rd8, [broadcast_div_lhs_row_f16_param_4];
	mov.u32 	%r1, %ctaid.x;
	mov.u32 	%r2, %ntid.x;
	mov.u32 	%r3, %tid.x;
	mad.lo.s32 	%r4, %r1, %r2, %r3;
	cvt.s64.s32 	%rd1, %r4;
	setp.le.u64 	%p1, %rd9, %rd1;
	@%p1 bra 	$L__BB58_8;
	or.b64  	%rd10, %rd1, %rd5;
	and.b64  	%rd11, %rd10, -4294967296;
	setp.ne.s64 	%p2, %rd11, 0;
	@%p2 bra 	$L__BB58_3;
	cvt.u32.u64 	%r5, %rd5;
	cvt.u32.u64 	%r6, %rd1;
	rem.u32 	%r7, %r6, %r5;
	cvt.u64.u32 	%rd22, %r7;
	bra.uni 	$L__BB58_4;
$L__BB58_3:
	rem.u64 	%rd22, %rd1, %rd5;
$L__BB58_4:
	cvta.to.global.u64 	%rd12, %rd6;
	shl.b64 	%rd13, %rd22, 1;
	and.b64  	%rd14, %rd13, 8589934590;
	add.s64 	%rd15, %rd12, %rd14;
	ld.global.u16 	%rs5, [%rd15];
	cvta.to.global.u64 	%rd16, %rd7;
	shl.b64 	%rd17, %rd1, 1;
	add.s64 	%rd18, %rd16, %rd17;
	ld.global.u16 	%rs6, [%rd18];
	// begin inline asm
	{  cvt.f32.f16 %f5, %rs5;}

	// end inline asm
	// begin inline asm
	{  cvt.f32.f16 %f6, %rs6;}

	// end inline asm
	// begin inline asm
	{rcp.approx.ftz.f32 %f7, %f6;
}
	// end inline asm
	mul.f32 	%f9, %f5, %f7;
	// begin inline asm
	{  cvt.rn.f16.f32 %rs18, %f9;}

	// end inline asm
	// begin inline asm
	{abs.f16 %rs8,%rs18;
}
	// end inline asm
	mov.b16 	%rs12, 143;
	// begin inline asm
	{ .reg .pred __$temp3;
  setp.lt.f16  __$temp3, %rs8, %rs12;
  selp.u16 %rs10, 1, 0, __$temp3;}
	// end inline asm
	setp.eq.s16 	%p3, %rs10, 0;
	@%p3 bra 	$L__BB58_7;
	mov.f32 	%f10, 0f00000000;
	// begin inline asm
	{  cvt.rn.f16.f32 %rs13, %f10;}

	// end inline asm
	// begin inline asm
	{ .reg .pred __$temp3;
  setp.lt.f16  __$temp3, %rs13, %rs8;
  selp.u16 %rs14, 1, 0, __$temp3;}
	// end inline asm
	setp.eq.s16 	%p4, %rs14, 0;
	@%p4 bra 	$L__BB58_7;
	neg.f32 	%f12, %f6;
	fma.rn.f32 	%f13, %f12, %f9, %f5;
	fma.rn.f32 	%f11, %f7, %f13, %f9;
	// begin inline asm
	{  cvt.rn.f16.f32 %rs18, %f11;}

	// end inline asm
$L__BB58_7:
	cvta.to.global.u64 	%rd19, %rd8;
	add.s64 	%rd21, %rd19, %rd17;
	st.global.u16 	[%rd21], %rs18;
$L__BB58_8:
	ret;

}
	// .globl	broadcast_div_lhs_col_f16
.visible .entry broadcast_div_lhs_col_f16(
	.param .u64 broadcast_div_lhs_col_f16_param_0,
	.param .u64 broadcast_div_lhs_col_f16_param_1,
	.param .u64 .ptr .align 1 broadcast_div_lhs_col_f16_param_2,
	.param .u64 .ptr .align 1 broadcast_div_lhs_col_f16_param_3,
	.param .u64 .ptr .align 1 broadcast_div_lhs_col_f16_param_4
)
{
	.reg .pred 	%p<5>;
	.reg .b16 	%rs<19>;
	.reg .b32 	%r<8>;
	.reg .b32 	%f<14>;
	.reg .b64 	%rd<23>;

	ld.param.u64 	%rd9, [broadcast_div_lhs_col_f16_param_0];
	ld.param.u64 	%rd5, [broadcast_div_lhs_col_f16_param_1];
	ld.param.u64 	%rd6, [broadcast_div_lhs_col_f16_param_2];
	ld.param.u64 	%rd7, [broadcast_div_lhs_col_f16_param_3];
	ld.param.u64 	%rd8, [broadcast_div_lhs_col_f16_param_4];
	mov.u32 	%r1, %ctaid.x;
	mov.u32 	%r2, %ntid.x;
	mov.u32 	%r3, %tid.x;
	mad.lo.s32 	%r4, %r1, %r2, %r3;
	cvt.s64.s32 	%rd1, %r4;
	setp.le.u64 	%p1, %rd9, %rd1;
	@%p1 bra 	$L__BB59_8;
	or.b64  	%rd10, %rd1, %rd5;
	and.b64  	%rd11, %rd10, -4294967296;
	setp.ne.s64 	%p2, %rd11, 0;
	@%p2 bra 	$L__BB59_3;
	cvt.u32.u64 	%r5, %rd5;
	cvt.u32.u64 	%r6, %rd1;
	div.u32 	%r7, %r6, %r5;
	cvt.u64.u32 	%rd22, %r7;
	bra.uni 	$L__BB59_4;
$L__BB59_3:
	div.u64 	%rd22, %rd1, %rd5;
$L__BB59_4:
	cvta.to.global.u64 	%rd12, %rd6;
	shl.b64 	%rd13, %rd22, 1;
	and.b64  	%rd14, %rd13, 8589934590;
	add.s64 	%rd15, %rd12, %rd14;
	ld.global.u16 	%rs5, [%rd15];
	cvta.to.global.u64 	%rd16, %rd7;
	shl.b64 	%rd17, %rd1, 1;
	add.s64 	%rd18, %rd16, %rd17;
	ld.global.u16 	%rs6, [%rd18];
	// begin inline asm
	{  cvt.f32.f16 %f5, %rs5;}

	// end inline asm
	// begin inline asm
	{  cvt.f32.f16 %f6, %rs6;}

	// end inline asm
	// begin inline asm
	{rcp.approx.ftz.f32 %f7, %f6;
}
	// end inline asm
	mul.f32 	%f9, %f5, %f7;
	// begin inline asm
	{  cvt.rn.f16.f32 %rs18, %f9;}

	// end inline asm
	// begin inline asm
	{abs.f16 %rs8,%rs18;
}
	// end inline asm
	mov.b16 	%rs12, 143;
	// begin inline asm
	{ .reg .pred __$temp3;
  setp.lt.f16  __$temp3, %rs8, %rs12;
  selp.u16 %rs10, 1, 0, __$temp3;}
	// end inline asm
	setp.eq.s16 	%p3, %rs10, 0;
	@%p3 bra 	$L__BB59_7;
	mov.f32 	%f10, 0f00000000;
	// begin inline asm
	{  cvt.rn.f16.f32 %rs13, %f10;}

	// end inline asm
	// begin inline asm
	{ .reg .pred __$temp3;
  setp.lt.f16  __$temp3, %rs13, %rs8;
  selp.u16 %rs14, 1, 0, __$temp3;}
	// end inline asm
	setp.eq.s16 	%p4, %rs14, 0;
	@%p4 bra 	$L__BB59_7;
	neg.f32 	%f12, %f6;
	fma.rn.f32 	%f13, %f12, %f9, %f5;
	fma.rn.f32 	%f11, %f7, %f13, %f9;
	// begin inline asm
	{  cvt.rn.f16.f32 %rs18, %f11;}

	// end inline asm
$L__BB59_7:
	cvta.to.global.u64 	%rd19, %rd8;
	add.s64 	%rd21, %rd19, %rd17;
	st.global.u16 	[%rd21], %rs18;
$L__BB59_8:
	ret;

}
	// .globl	broadcast_max_strided_f16
.visible .entry broadcast_max_strided_f16(
	.param .u64 broadcast_max_strided_f16_param_0,
	.param .u32 broadcast_max_strided_f16_param_1,
	.param .u64 .ptr .align 1 broadcast_max_strided_f16_param_2,
	.param .u64 .ptr .align 1 broadcast_max_strided_f16_param_3,
	.param .u64 .ptr .align 1 broadcast_max_strided_f16_param_4,
	.param .u64 .ptr .align 1 broadcast_max_strided_f16_param_5
)
{
	.reg .pred 	%p<51>;
	.reg .b16 	%rs<5>;
	.reg .b32 	%r<387>;
	.reg .b64 	%rd<481>;

	ld.param.u64 	%rd258, [broadcast_max_strided_f16_param_0];
	ld.param.u32 	%r93, [broadcast_max_strided_f16_param_1];
	ld.param.u64 	%rd259, [broadcast_max_strided_f16_param_2];
	ld.param.u64 	%rd255, [broadcast_max_strided_f16_param_3];
	ld.param.u64 	%rd256, [broadcast_max_strided_f16_param_4];
	ld.param.u64 	%rd257, [broadcast_max_strided_f16_param_5];
	cvta.to.global.u64 	%rd1, %rd259;
	mov.u32 	%r94, %ctaid.x;
	mov.u32 	%r95, %ntid.x;
	mov.u32 	%r96, %tid.x;
	mad.lo.s32 	%r376, %r94, %r95, %r96;
	cvt.s64.s32 	%rd2, %r376;
	setp.le.u64 	%p1, %rd258, %rd2;
	@%p1 bra 	$L__BB60_118;
	shl.b32 	%r2, %r93, 1;
	setp.eq.s32 	%p2, %r93, 0;
	mov.b64 	%rd434, 0;
	@%p2 bra 	$L__BB60_36;
	add.s32 	%r99, %r93, -1;
	and.b32  	%r3, %r93, 7;
	setp.lt.u32 	%p3, %r99, 7;
	mov.b32 	%r354, 0;
	mov.u32 	%r368, %r376;
	mov.u32 	%r365, %r354;
	@%p3 bra 	$L__BB60_6;
	and.b32  	%r354, %r93, -8;
	add.s32 	%r367, %r93, -4;
	neg.s32 	%r366, %r354;
	mov.b32 	%r365, 0;
	mul.wide.u32 	%rd72, %r93, 8;
	mov.u32 	%r368, %r376;
$L__BB60_4:
	.pragma "nounroll";
	add.s32 	%r101, %r367, 3;
	cvt.u64.u32 	%rd63, %r368;
	mul.wide.u32 	%rd261, %r101, 8;
	add.s64 	%rd64, %rd1, %rd261;
	ld.global.u64 	%rd65, [%rd64];
	and.b64  	%rd262, %rd65, -4294967296;
	setp.ne.s64 	%p4, %rd262, 0;
	@%p4 bra 	$L__BB60_41;
	cvt.u32.u64 	%r102, %rd65;
	cvt.u32.u64 	%r103, %rd63;
	div.u32 	%r104, %r103, %r102;
	mul.lo.s32 	%r105, %r104, %r102;
	sub.s32 	%r106, %r103, %r105;
	cvt.u64.u32 	%rd435, %r104;
	cvt.u64.u32 	%rd436, %r106;
	bra.uni 	$L__BB60_42;
$L__BB60_6:
	setp.eq.s32 	%p13, %r3, 0;
	@%p13 bra 	$L__BB60_35;
	and.b32  	%r11, %r93, 3;
	setp.lt.u32 	%p14, %r3, 4;
	@%p14 bra 	$L__BB60_21;
	not.b32 	%r165, %r354;
	add.s32 	%r166, %r93, %r165;
	cvt.u64.u32 	%rd3, %r368;
	mul.wide.u32 	%rd301, %r166, 8;
	add.s64 	%rd4, %rd1, %rd301;
	ld.global.u64 	%rd5, [%rd4];
	and.b64  	%rd302, %rd5, -4294967296;
	setp.ne.s64 	%p15, %rd302, 0;
	@%p15 bra 	$L__BB60_10;
	cvt.u32.u64 	%r167, %rd5;
	cvt.u32.u64 	%r168, %rd3;
	div.u32 	%r169, %r168, %r167;
	mul.lo.s32 	%r170, %r169, %r167;
	sub.s32 	%r171, %r168, %r170;
	cvt.u64.u32 	%rd421, %r169;
	cvt.u64.u32 	%rd422, %r171;
	bra.uni 	$L__BB60_11;
$L__BB60_10:
	div.u64 	%rd421, %rd3, %rd5;
	mul.lo.s64 	%rd303, %rd421, %rd5;
	sub.s64 	%rd422, %rd3, %rd303;
$L__BB60_11:
	mul.wide.u32 	%rd12, %r93, 8;
	add.s64 	%rd304, %rd4, %rd12;
	ld.global.u64 	%rd305, [%rd304];
	cvt.u32.u64 	%r172, %rd305;
	cvt.u32.u64 	%r173, %rd422;
	mad.lo.s32 	%r12, %r172, %r173, %r365;
	sub.s32 	%r13, %r93, %r354;
	add.s32 	%r174, %r13, -2;
	mul.wide.u32 	%rd306, %r174, 8;
	add.s64 	%rd13, %rd1, %rd306;
	ld.global.u64 	%rd14, [%rd13];
	and.b64  	%rd307, %rd14, -4294967296;
	setp.ne.s64 	%p16, %rd307, 0;
	@%p16 bra 	$L__BB60_13;
	cvt.u32.u64 	%r175, %rd14;
	cvt.u32.u64 	%r176, %rd421;
	div.u32 	%r177, %r176, %r175;
	mul.lo.s32 	%r178, %r177, %r175;
	sub.s32 	%r179, %r176, %r178;
	cvt.u64.u32 	%rd423, %r177;
	cvt.u64.u32 	%rd424, %r179;
	bra.uni 	$L__BB60_14;
$L__BB60_13:
	div.u64 	%rd423, %rd421, %rd14;
	mul.lo.s64 	%rd308, %rd423, %rd14;
	sub.s64 	%rd424, %rd421, %rd308;
$L__BB60_14:
	add.s64 	%rd309, %rd13, %rd12;
	ld.global.u64 	%rd310, [%rd309];
	cvt.u32.u64 	%r180, %rd310;
	cvt.u32.u64 	%r181, %rd424;
	mad.lo.s32 	%r14, %r180, %r181, %r12;
	add.s32 	%r182, %r13, -3;
	mul.wide.u32 	%rd311, %r182, 8;
	add.s64 	%rd21, %rd1, %rd311;
	ld.global.u64 	%rd22, [%rd21];
	and.b64  	%rd312, %rd22, -4294967296;
	setp.ne.s64 	%p17, %rd312, 0;
	@%p17 bra 	$L__BB60_16;
	cvt.u32.u64 	%r183, %rd22;
	cvt.u32.u64 	%r184, %rd423;
	div.u32 	%r185, %r184, %r183;
	mul.lo.s32 	%r186, %r185, %r183;
	sub.s32 	%r187, %r184, %r186;
	cvt.u64.u32 	%rd425, %r185;
	cvt.u64.u32 	%rd426, %r187;
	bra.uni 	$L__BB60_17;
$L__BB60_16:
	div.u64 	%rd425, %rd423, %rd22;
	mul.lo.s64 	%rd313, %rd425, %rd22;
	sub.s64 	%rd426, %rd423, %rd313;
$L__BB60_17:
	add.s64 	%rd314, %rd21, %rd12;
	ld.global.u64 	%rd315, [%rd314];
	cvt.u32.u64 	%r188, %rd315;
	cvt.u32.u64 	%r189, %rd426;
	mad.lo.s32 	%r15, %r188, %r189, %r14;
	add.s32 	%r190, %r13, -4;
	mul.wide.u32 	%rd316, %r190, 8;
	add.s64 	%rd29, %rd1, %rd316;
	ld.global.u64 	%rd30, [%rd29];
	and.b64  	%rd317, %rd30, -4294967296;
	setp.ne.s64 	%p18, %rd317, 0;
	@%p18 bra 	$L__BB60_19;
	cvt.u32.u64 	%r191, %rd30;
	cvt.u32.u64 	%r192, %rd425;
	div.u32 	%r193, %r192, %r191;
	mul.lo.s32 	%r194, %r193, %r191;
	sub.s32 	%r195, %r192, %r194;
	cvt.u64.u32 	%rd427, %r193;
	cvt.u64.u32 	%rd428, %r195;
	bra.uni 	$L__BB60_20;
$L__BB60_19:
	div.u64 	%rd427, %rd425, %rd30;
	mul.lo.s64 	%rd318, %rd427, %rd30;
	sub.s64 	%rd428, %rd425, %rd318;
$L__BB60_20:
	add.s64 	%rd319, %rd29, %rd12;
	ld.global.u64 	%rd320, [%rd319];
	cvt.u32.u64 	%r196, %rd320;
	cvt.u32.u64 	%r197, %rd428;
	mad.lo.s32 	%r365, %r196, %r197, %r15;
	cvt.u32.u64 	%r368, %rd427;
	add.s32 	%r354, %r354, 4;
$L__BB60_21:
	setp.eq.s32 	%p19, %r11, 0;
	@%p19 bra 	$L__BB60_35;
	setp.eq.s32 	%p20, %r11, 1;
	@%p20 bra 	$L__BB60_30;
	not.b32 	%r199, %r354;
	add.s32 	%r200, %r93, %r199;
	cvt.u64.u32 	%rd37, %r368;
	mul.wide.u32 	%rd321, %r200, 8;
	add.s64 	%rd38, %rd1, %rd321;
	ld.global.u64 	%rd39, [%rd38];
	and.b64  	%rd322, %rd39, -4294967296;
	setp.ne.s64 	%p21, %rd322, 0;
	@%p21 bra 	$L__BB60_25;
	cvt.u32.u64 	%r201, %rd39;
	cvt.u32.u64 	%r202, %rd37;
	div.u32 	%r203, %r202, %r201;
	mul.lo.s32 	%r204, %r203, %r201;
	sub.s32 	%r205, %r202, %r204;
	cvt.u64.u32 	%rd429, %r203;
	cvt.u64.u32 	%rd430, %r205;
	bra.uni 	$L__BB60_26;
$L__BB60_25:
	div.u64 	%rd429, %rd37, %rd39;
	mul.lo.s64 	%rd323, %rd429, %rd39;
	sub.s64 	%rd430, %rd37, %rd323;
$L__BB60_26:
	mul.wide.u32 	%rd46, %r93, 8;
	add.s64 	%rd324, %rd38, %rd46;
	ld.global.u64 	%rd325, [%rd324];
	cvt.u32.u64 	%r206, %rd325;
	cvt.u32.u64 	%r207, %rd430;
	mad.lo.s32 	%r23, %r206, %r207, %r365;
	sub.s32 	%r208, %r93, %r354;
	add.s32 	%r209, %r208, -2;
	mul.wide.u32 	%rd326, %r209, 8;
	add.s64 	%rd47, %rd1, %rd326;
	ld.global.u64 	%rd48, [%rd47];
	and.b64  	%rd327, %rd48, -4294967296;
	setp.ne.s64 	%p22, %rd327, 0;
	@%p22 bra 	$L__BB60_28;
	cvt.u32.u64 	%r210, %rd48;
	cvt.u32.u64 	%r211, %rd429;
	div.u32 	%r212, %r211, %r210;
	mul.lo.s32 	%r213, %r212, %r210;
	sub.s32 	%r214, %r211, %r213;
	cvt.u64.u32 	%rd431, %r212;
	cvt.u64.u32 	%rd432, %r214;
	bra.uni 	$L__BB60_29;
$L__BB60_28:
	div.u64 	%rd431, %rd429, %rd48;
	mul.lo.s64 	%rd328, %rd431, %rd48;
	sub.s64 	%rd432, %rd429, %rd328;
$L__BB60_29:
	add.s64 	%rd329, %rd47, %rd46;
	ld.global.u64 	%rd330, [%rd329];
	cvt.u32.u64 	%r215, %rd330;
	cvt.u32.u64 	%r216, %rd432;
	mad.lo.s32 	%r365, %r215, %r216, %r23;
	cvt.u32.u64 	%r368, %rd431;
	add.s32 	%r354, %r354, 2;
$L__BB60_30:
	and.b32  	%r217, %r93, 1;
	setp.eq.b32 	%p23, %r217, 1;
	not.pred 	%p24, %p23;
	@%p24 bra 	$L__BB60_35;
	not.b32 	%r218, %r354;
	add.s32 	%r219, %r93, %r218;
	cvt.u64.u32 	%rd55, %r368;
	mul.wide.u32 	%rd331, %r219, 8;
	add.s64 	%rd56, %rd1, %rd331;
	ld.global.u64 	%rd57, [%rd56];
	and.b64  	%rd332, %rd57, -4294967296;
	setp.ne.s64 	%p25, %rd332, 0;
	@%p25 bra 	$L__BB60_33;
	cvt.u32.u64 	%r220, %rd57;
	cvt.u32.u64 	%r221, %rd55;
	rem.u32 	%r222, %r221, %r220;
	cvt.u64.u32 	%rd433, %r222;
	bra.uni 	$L__BB60_34;
$L__BB60_33:
	rem.u64 	%rd433, %rd55, %rd57;
$L__BB60_34:
	mul.wide.u32 	%rd333, %r93, 8;
	add.s64 	%rd334, %rd56, %rd333;
	ld.global.u64 	%rd335, [%rd334];
	cvt.u32.u64 	%r223, %rd335;
	cvt.u32.u64 	%r224, %rd433;
	mad.lo.s32 	%r365, %r223, %r224, %r365;
$L__BB60_35:
	cvt.u64.u32 	%rd434, %r365;
$L__BB60_36:
	setp.eq.s32 	%p26, %r93, 0;
	mov.b64 	%rd480, 0;
	@%p26 bra 	$L__BB60_117;
	add.s32 	%r227, %r93, -1;
	and.b32  	%r33, %r93, 7;
	setp.lt.u32 	%p27, %r227, 7;
	mov.b32 	%r375, 0;
	mov.u32 	%r386, %r375;
	@%p27 bra 	$L__BB60_87;
	and.b32  	%r375, %r93, -8;
	add.s32 	%r371, %r93, -4;
	neg.s32 	%r370, %r375;
	mov.b32 	%r386, 0;
	mul.wide.u32 	%rd138, %r2, 8;
$L__BB60_39:
	.pragma "nounroll";
	add.s32 	%r229, %r371, 3;
	cvt.u64.u32 	%rd129, %r376;
	mul.wide.u32 	%rd337, %r229, 8;
	add.s64 	%rd130, %rd1, %rd337;
	ld.global.u64 	%rd131, [%rd130];
	and.b64  	%rd338, %rd131, -4294967296;
	setp.ne.s64 	%p28, %rd338, 0;
	@%p28 bra 	$L__BB60_64;
	cvt.u32.u64 	%r230, %rd131;
	cvt.u32.u64 	%r231, %rd129;
	div.u32 	%r232, %r231, %r230;
	mul.lo.s32 	%r233, %r232, %r230;
	sub.s32 	%r234, %r231, %r233;
	cvt.u64.u32 	%rd451, %r232;
	cvt.u64.u32 	%rd452, %r234;
	bra.uni 	$L__BB60_65;
$L__BB60_41:
	div.u64 	%rd435, %rd63, %rd65;
	mul.lo.s64 	%rd263, %rd435, %rd65;
	sub.s64 	%rd436, %rd63, %rd263;
$L__BB60_42:
	add.s64 	%rd264, %rd64, %rd72;
	ld.global.u64 	%rd265, [%rd264];
	cvt.u32.u64 	%r107, %rd265;
	cvt.u32.u64 	%r108, %rd436;
	mad.lo.s32 	%r41, %r107, %r108, %r365;
	add.s32 	%r109, %r367, 2;
	mul.wide.u32 	%rd266, %r109, 8;
	add.s64 	%rd73, %rd1, %rd266;
	ld.global.u64 	%rd74, [%rd73];
	and.b64  	%rd267, %rd74, -4294967296;
	setp.ne.s64 	%p5, %rd267, 0;
	@%p5 bra 	$L__BB60_44;
	cvt.u32.u64 	%r110, %rd74;
	cvt.u32.u64 	%r111, %rd435;
	div.u32 	%r112, %r111, %r110;
	mul.lo.s32 	%r113, %r112, %r110;
	sub.s32 	%r114, %r111, %r113;
	cvt.u64.u32 	%rd437, %r112;
	cvt.u64.u32 	%rd438, %r114;
	bra.uni 	$L__BB60_45;
$L__BB60_44:
	div.u64 	%rd437, %rd435, %rd74;
	mul.lo.s64 	%rd268, %rd437, %rd74;
	sub.s64 	%rd438, %rd435, %rd268;
$L__BB60_45:
	add.s64 	%rd269, %rd73, %rd72;
	ld.global.u64 	%rd270, [%rd269];
	cvt.u32.u64 	%r115, %rd270;
	cvt.u32.u64 	%r116, %rd438;
	mad.lo.s32 	%r42, %r115, %r116, %r41;
	add.s32 	%r117, %r367, 1;
	mul.wide.u32 	%rd271, %r117, 8;
	add.s64 	%rd81, %rd1, %rd271;
	ld.global.u64 	%rd82, [%rd81];
	and.b64  	%rd272, %rd82, -4294967296;
	setp.ne.s64 	%p6, %rd272, 0;
	@%p6 bra 	$L__BB60_47;
	cvt.u32.u64 	%r118, %rd82;
	cvt.u32.u64 	%r119, %rd437;
	div.u32 	%r120, %r119, %r118;
	mul.lo.s32 	%r121, %r120, %r118;
	sub.s32 	%r122, %r119, %r121;
	cvt.u64.u32 	%rd439, %r120;
	cvt.u64.u32 	%rd440, %r122;
	bra.uni 	$L__BB60_48;
$L__BB60_47:
	div.u64 	%rd439, %rd437, %rd82;
	mul.lo.s64 	%rd273, %rd439, %rd82;
	sub.s64 	%rd440, %rd437, %rd273;
$L__BB60_48:
	add.s64 	%rd274, %rd81, %rd72;
	ld.global.u64 	%rd275, [%rd274];
	cvt.u32.u64 	%r123, %rd275;
	cvt.u32.u64 	%r124, %rd440;
	mad.lo.s32 	%r43, %r123, %r124, %r42;
	mul.wide.u32 	%rd276, %r367, 8;
	add.s64 	%rd89, %rd1, %rd276;
	ld.global.u64 	%rd90, [%rd89];
	and.b64  	%rd277, %rd90, -4294967296;
	setp.ne.s64 	%p7, %rd277, 0;
	@%p7 bra 	$L__BB60_50;
	cvt.u32.u64 	%r125, %rd90;
	cvt.u32.u64 	%r126, %rd439;
	div.u32 	%r127, %r126, %r125;
	mul.lo.s32 	%r128, %r127, %r125;
	sub.s32 	%r129, %r126, %r128;
	cvt.u64.u32 	%rd441, %r127;
	cvt.u64.u32 	%rd442, %r129;
	bra.uni 	$L__BB60_51;
$L__BB60_50:
	div.u64 	%rd441, %rd439, %rd90;
	mul.lo.s64 	%rd278, %rd441, %rd90;
	sub.s64 	%rd442, %rd439, %rd278;
$L__BB60_51:
	add.s64 	%rd279, %rd89, %rd72;
	ld.global.u64 	%rd280, [%rd279];
	cvt.u32.u64 	%r130, %rd280;
	cvt.u32.u64 	%r131, %rd442;
	mad.lo.s32 	%r44, %r130, %r131, %r43;
	add.s32 	%r132, %r367, -1;
	mul.wide.u32 	%rd281, %r132, 8;
	add.s64 	%rd97, %rd1, %rd281;
	ld.global.u64 	%rd98, [%rd97];
	and.b64  	%rd282, %rd98, -4294967296;
	setp.ne.s64 	%p8, %rd282, 0;
	@%p8 bra 	$L__BB60_53;
	cvt.u32.u64 	%r133, %rd98;
	cvt.u32.u64 	%r134, %rd441;
	div.u32 	%r135, %r134, %r133;
	mul.lo.s32 	%r136, %r135, %r133;
	sub.s32 	%r137, %r134, %r136;
	cvt.u64.u32 	%rd443, %r135;
	cvt.u64.u32 	%rd444, %r137;
	bra.uni 	$L__BB60_54;
$L__BB60_53:
	div.u64 	%rd443, %rd441, %rd98;
	mul.lo.s64 	%rd283, %rd443, %rd98;
	sub.s64 	%rd444, %rd441, %rd283;
$L__BB60_54:
	add.s64 	%rd284, %rd97, %rd72;
	ld.global.u64 	%rd285, [%rd284];
	cvt.u32.u64 	%r138, %rd285;
	cvt.u32.u64 	%r139, %rd444;
	mad.lo.s32 	%r45, %r138, %r139, %r44;
	add.s32 	%r140, %r367, -2;
	mul.wide.u32 	%rd286, %r140, 8;
	add.s64 	%rd105, %rd1, %rd286;
	ld.global.u64 	%rd106, [%rd105];
	and.b64  	%rd287, %rd106, -4294967296;
	setp.ne.s64 	%p9, %rd287, 0;
	@%p9 bra 	$L__BB60_56;
	cvt.u32.u64 	%r141, %rd106;
	cvt.u32.u64 	%r142, %rd443;
	div.u32 	%r143, %r142, %r141;
	mul.lo.s32 	%r144, %r143, %r141;
	sub.s32 	%r145, %r142, %r144;
	cvt.u64.u32 	%rd445, %r143;
	cvt.u64.u32 	%rd446, %r145;
	bra.uni 	$L__BB60_57;
$L__BB60_56:
	div.u64 	%rd445, %rd443, %rd106;
	mul.lo.s64 	%rd288, %rd445, %rd106;
	sub.s64 	%rd446, %rd443, %rd288;
$L__BB60_57:
	add.s64 	%rd289, %rd105, %rd72;
	ld.global.u64 	%rd290, [%rd289];
	cvt.u32.u64 	%r146, %rd290;
	cvt.u32.u64 	%r147, %rd446;
	mad.lo.s32 	%r46, %r146, %r147, %r45;
	add.s32 	%r148, %r367, -3;
	mul.wide.u32 	%rd291, %r148, 8;
	add.s64 	%rd113, %rd1, %rd291;
	ld.global.u64 	%rd114, [%rd113];
	and.b64  	%rd292, %rd114, -4294967296;
	setp.ne.s64 	%p10, %rd292, 0;
	@%p10 bra 	$L__BB60_59;
	cvt.u32.u64 	%r149, %rd114;
	cvt.u32.u64 	%r150, %rd445;
	div.u32 	%r151, %r150, %r149;
	mul.lo.s32 	%r152, %r151, %r149;
	sub.s32 	%r153, %r150, %r152;
	cvt.u64.u32 	%rd447, %r151;
	cvt.u64.u32 	%rd448, %r153;
	bra.uni 	$L__BB60_60;
$L__BB60_59:
	div.u64 	%rd447, %rd445, %rd114;
	mul.lo.s64 	%rd293, %rd447, %rd114;
	sub.s64 	%rd448, %rd445, %rd293;
$L__BB60_60:
	add.s64 	%rd294, %rd113, %rd72;
	ld.global.u64 	%rd295, [%rd294];
	cvt.u32.u64 	%r154, %rd295;
	cvt.u32.u64 	%r155, %rd448;
	mad.lo.s32 	%r47, %r154, %r155, %r46;
	add.s32 	%r156, %r367, -4;
	mul.wide.u32 	%rd296, %r156, 8;
	add.s64 	%rd121, %rd1, %rd296;
	ld.global.u64 	%rd122, [%rd121];
	and.b64  	%rd297, %rd122, -4294967296;
	setp.ne.s64 	%p11, %rd297, 0;
	@%p11 bra 	$L__BB60_62;
	cvt.u32.u64 	%r157, %rd122;
	cvt.u32.u64 	%r158, %rd447;
	div.u32 	%r159, %r158, %r157;
	mul.lo.s32 	%r160, %r159, %r157;
	sub.s32 	%r161, %r158, %r160;
	cvt.u64.u32 	%rd449, %r159;
	cvt.u64.u32 	%rd450, %r161;
	bra.uni 	$L__BB60_63;
$L__BB60_62:
	div.u64 	%rd449, %rd447, %rd122;
	mul.lo.s64 	%rd298, %rd449, %rd122;
	sub.s64 	%rd450, %rd447, %rd298;
$L__BB60_63:
	add.s64 	%rd299, %rd121, %rd72;
	ld.global.u64 	%rd300, [%rd299];
	cvt.u32.u64 	%r162, %rd300;
	cvt.u32.u64 	%r163, %rd450;
	mad.lo.s32 	%r365, %r162, %r163, %r47;
	cvt.u32.u64 	%r368, %rd449;
	add.s32 	%r367, %r367, -8;
	add.s32 	%r366, %r366, 8;
	setp.eq.s32 	%p12, %r366, 0;
	@%p12 bra 	$L__BB60_6;
	bra.uni 	$L__BB60_4;
$L__BB60_64:
	div.u64 	%rd451, %rd129, %rd131;
	mul.lo.s64 	%rd339, %rd451, %rd131;
	sub.s64 	%rd452, %rd129, %rd339;
$L__BB60_65:
	add.s64 	%rd340, %rd130, %rd138;
	ld.global.u64 	%rd341, [%rd340];
	cvt.u32.u64 	%r235, %rd341;
	cvt.u32.u64 	%r236, %rd452;
	mad.lo.s32 	%r56, %r235, %r236, %r386;
	add.s32 	%r237, %r371, 2;
	mul.wide.u32 	%rd342, %r237, 8;
	add.s64 	%rd139, %rd1, %rd342;
	ld.global.u64 	%rd140, [%rd139];
	and.b64  	%rd343, %rd140, -4294967296;
	setp.ne.s64 	%p29, %rd343, 0;
	@%p29 bra 	$L__BB60_67;
	cvt.u32.u64 	%r238, %rd140;
	cvt.u32.u64 	%r239, %rd451;
	div.u32 	%r240, %r239, %r238;
	mul.lo.s32 	%r241, %r240, %r238;
	sub.s32 	%r242, %r239, %r241;
	cvt.u64.u32 	%rd453, %r240;
	cvt.u64.u32 	%rd454, %r242;
	bra.uni 	$L__BB60_68;
$L__BB60_67:
	div.u64 	%rd453, %rd451, %rd140;
	mul.lo.s64 	%rd344, %rd453, %rd140;
	sub.s64 	%rd454, %rd451, %rd344;
$L__BB60_68:
	add.s64 	%rd345, %rd139, %rd138;
	ld.global.u64 	%rd346, [%rd345];
	cvt.u32.u64 	%r243, %rd346;
	cvt.u32.u64 	%r244, %rd454;
	mad.lo.s32 	%r57, %r243, %r244, %r56;
	add.s32 	%r245, %r371, 1;
	mul.wide.u32 	%rd347, %r245, 8;
	add.s64 	%rd147, %rd1, %rd347;
	ld.global.u64 	%rd148, [%rd147];
	and.b64  	%rd348, %rd148, -4294967296;
	setp.ne.s64 	%p30, %rd348, 0;
	@%p30 bra 	$L__BB60_70;
	cvt.u32.u64 	%r246, %rd148;
	cvt.u32.u64 	%r247, %rd453;
	div.u32 	%r248, %r247, %r246;
	mul.lo.s32 	%r249, %r248, %r246;
	sub.s32 	%r250, %r247, %r249;
	cvt.u64.u32 	%rd455, %r248;
	cvt.u64.u32 	%rd456, %r250;
	bra.uni 	$L__BB60_71;
$L__BB60_70:
	div.u64 	%rd455, %rd453, %rd148;
	mul.lo.s64 	%rd349, %rd455, %rd148;
	sub.s64 	%rd456, %rd453, %rd349;
$L__BB60_71:
	add.s64 	%rd350, %rd147, %rd138;
	ld.global.u64 	%rd351, [%rd350];
	cvt.u32.u64 	%r251, %rd351;
	cvt.u32.u64 	%r252, %rd456;
	mad.lo.s32 	%r58, %r251, %r252, %r57;
	mul.wide.u32 	%rd352, %r371, 8;
	add.s64 	%rd155, %rd1, %rd352;
	ld.global.u64 	%rd156, [%rd155];
	and.b64  	%rd353, %rd156, -4294967296;
	setp.ne.s64 	%p31, %rd353, 0;
	@%p31 bra 	$L__BB60_73;
	cvt.u32.u64 	%r253, %rd156;
	cvt.u32.u64 	%r254, %rd455;
	div.u32 	%r255, %r254, %r253;
	mul.lo.s32 	%r256, %r255, %r253;
	sub.s32 	%r257, %r254, %r256;
	cvt.u64.u32 	%rd457, %r255;
	cvt.u64.u32 	%rd458, %r257;
	bra.uni 	$L__BB60_74;
$L__BB60_73:
	div.u64 	%rd457, %rd455, %rd156;
	mul.lo.s64 	%rd354, %rd457, %rd156;
	sub.s64 	%rd458, %rd455, %rd354;
$L__BB60_74:
	add.s64 	%rd355, %rd155, %rd138;
	ld.global.u64 	%rd356, [%rd355];
	cvt.u32.u64 	%r258, %rd356;
	cvt.u32.u64 	%r259, %rd458;
	mad.lo.s32 	%r59, %r258, %r259, %r58;
	add.s32 	%r260, %r371, -1;
	mul.wide.u32 	%rd357, %r260, 8;
	add.s64 	%rd163, %rd1, %rd357;
	ld.global.u64 	%rd164, [%rd163];
	and.b64  	%rd358, %rd164, -4294967296;
	setp.ne.s64 	%p32, %rd358, 0;
	@%p32 bra 	$L__BB60_76;
	cvt.u32.u64 	%r261, %rd164;
	cvt.u32.u64 	%r262, %rd457;
	div.u32 	%r263, %r262, %r261;
	mul.lo.s32 	%r264, %r263, %r261;
	sub.s32 	%r265, %r262, %r264;
	cvt.u64.u32 	%rd459, %r263;
	cvt.u64.u32 	%rd460, %r265;
	bra.uni 	$L__BB60_77;
$L__BB60_76:
	div.u64 	%rd459, %rd457, %rd164;
	mul.lo.s64 	%rd359, %rd459, %rd164;
	sub.s64 	%rd460, %rd457, %rd359;
$L__BB60_77:
	add.s64 	%rd360, %rd163, %rd138;
	ld.global.u64 	%rd361, [%rd360];
	cvt.u32.u64 	%r266, %rd361;
	cvt.u32.u64 	%r267, %rd460;
	mad.lo.s32 	%r60, %r266, %r267, %r59;
	add.s32 	%r268, %r371, -2;
	mul.wide.u32 	%rd362, %r268, 8;
	add.s64 	%rd171, %rd1, %rd362;
	ld.global.u64 	%rd172, [%rd171];
	and.b64  	%rd363, %rd172, -4294967296;
	setp.ne.s64 	%p33, %rd363, 0;
	@%p33 bra 	$L__BB60_79;
	cvt.u32.u64 	%r269, %rd172;
	cvt.u32.u64 	%r270, %rd459;
	div.u32 	%r271, %r270, %r269;
	mul.lo.s32 	%r272, %r271, %r269;
	sub.s32 	%r273, %r270, %r272;
	cvt.u64.u32 	%rd461, %r271;
	cvt.u64.u32 	%rd462, %r273;
	bra.uni 	$L__BB60_80;
$L__BB60_79:
	div.u64 	%rd461, %rd459, %rd172;
	mul.lo.s64 	%rd364, %rd461, %rd172;
	sub.s64 	%rd462, %rd459, %rd364;
$L__BB60_80:
	add.s64 	%rd365, %rd171, %rd138;
	ld.global.u64 	%rd366, [%rd365];
	cvt.u32.u64 	%r274, %rd366;
	cvt.u32.u64 	%r275, %rd462;
	mad.lo.s32 	%r61, %r274, %r275, %r60;
	add.s32 	%r276, %r371, -3;
	mul.wide.u32 	%rd367, %r276, 8;
	add.s64 	%rd179, %rd1, %rd367;
	ld.global.u64 	%rd180, [%rd179];
	and.b64  	%rd368, %rd180, -4294967296;
	setp.ne.s64 	%p34, %rd368, 0;
	@%p34 bra 	$L__BB60_82;
	cvt.u32.u64 	%r277, %rd180;
	cvt.u32.u64 	%r278, %rd461;
	div.u32 	%r279, %r278, %r277;
	mul.lo.s32 	%r280, %r279, %r277;
	sub.s32 	%r281, %r278, %r280;
	cvt.u64.u32 	%rd463, %r279;
	cvt.u64.u32 	%rd464, %r281;
	bra.uni 	$L__BB60_83;
$L__BB60_82:
	div.u64 	%rd463, %rd461, %rd180;
	mul.lo.s64 	%rd369, %rd463, %rd180;
	sub.s64 	%rd464, %rd461, %rd369;
$L__BB60_83:
	add.s64 	%rd370, %rd179, %rd138;
	ld.global.u64 	%rd371, [%rd370];
	cvt.u32.u64 	%r282, %rd371;
	cvt.u32.u64 	%r283, %rd464;
	mad.lo.s32 	%r62, %r282, %r283, %r61;
	add.s32 	%r284, %r371, -4;
	mul.wide.u32 	%rd372, %r284, 8;
	add.s64 	%rd187, %rd1, %rd372;
	ld.global.u64 	%rd188, [%rd187];
	and.b64  	%rd373, %rd188, -4294967296;
	setp.ne.s64 	%p35, %rd373, 0;
	@%p35 bra 	$L__BB60_85;
	cvt.u32.u64 	%r285, %rd188;
	cvt.u32.u64 	%r286, %rd463;
	div.u32 	%r287, %r286, %r285;
	mul.lo.s32 	%r288, %r287, %r285;
	sub.s32 	%r289, %r286, %r288;
	cvt.u64.u32 	%rd465, %r287;
	cvt.u64.u32 	%rd466, %r289;
	bra.uni 	$L__BB60_86;
$L__BB60_85:
	div.u64 	%rd465, %rd463, %rd188;
	mul.lo.s64 	%rd374, %rd465, %rd188;
	sub.s64 	%rd466, %rd463, %rd374;
$L__BB60_86:
	add.s64 	%rd375, %rd187, %rd138;
	ld.global.u64 	%rd376, [%rd375];
	cvt.u32.u64 	%r290, %rd376;
	cvt.u32.u64 	%r291, %rd466;
	mad.lo.s32 	%r386, %r290, %r291, %r62;
	cvt.u32.u64 	%r376, %rd465;
	add.s32 	%r371, %r371, -8;
	add.s32 	%r370, %r370, 8;
	setp.ne.s32 	%p36, %r370, 0;
	@%p36 bra 	$L__BB60_39;
$L__BB60_87:
	setp.eq.s32 	%p37, %r33, 0;
	@%p37 bra 	$L__BB60_116;
	and.b32  	%r71, %r93, 3;
	setp.lt.u32 	%p38, %r33, 4;
	@%p38 bra 	$L__BB60_102;
	not.b32 	%r293, %r375;
	add.s32 	%r294, %r93, %r293;
	cvt.u64.u32 	%rd195, %r376;
	mul.wide.u32 	%rd377, %r294, 8;
	add.s64 	%rd196, %rd1, %rd377;
	ld.global.u64 	%rd197, [%rd196];
	and.b64  	%rd378, %rd197, -4294967296;
	setp.ne.s64 	%p39, %rd378, 0;
	@%p39 bra 	$L__BB60_91;
	cvt.u32.u64 	%r295, %rd197;
	cvt.u32.u64 	%r296, %rd195;
	div.u32 	%r297, %r296, %r295;
	mul.lo.s32 	%r298, %r297, %r295;
	sub.s32 	%r299, %r296, %r298;
	cvt.u64.u32 	%rd467, %r297;
	cvt.u64.u32 	%rd468, %r299;
	bra.uni 	$L__BB60_92;
$L__BB60_91:
	div.u64 	%rd467, %rd195, %rd197;
	mul.lo.s64 	%rd379, %rd467, %rd197;
	sub.s64 	%rd468, %rd195, %rd379;
$L__BB60_92:
	mul.wide.u32 	%rd204, %r2, 8;
	add.s64 	%rd380, %rd196, %rd204;
	ld.global.u64 	%rd381, [%rd380];
	cvt.u32.u64 	%r300, %rd381;
	cvt.u32.u64 	%r301, %rd468;
	mad.lo.s32 	%r72, %r300, %r301, %r386;
	sub.s32 	%r73, %r93, %r375;
	add.s32 	%r302, %r73, -2;
	mul.wide.u32 	%rd382, %r302, 8;
	add.s64 	%rd205, %rd1, %rd382;
	ld.global.u64 	%rd206, [%rd205];
	and.b64  	%rd383, %rd206, -4294967296;
	setp.ne.s64 	%p40, %rd383, 0;
	@%p40 bra 	$L__BB60_94;
	cvt.u32.u64 	%r303, %rd206;
	cvt.u32.u64 	%r304, %rd467;
	div.u32 	%r305, %r304, %r303;
	mul.lo.s32 	%r306, %r305, %r303;
	sub.s32 	%r307, %r304, %r306;
	cvt.u64.u32 	%rd469, %r305;
	cvt.u64.u32 	%rd470, %r307;
	bra.uni 	$L__BB60_95;
$L__BB60_94:
	div.u64 	%rd469, %rd467, %rd206;
	mul.lo.s64 	%rd384, %rd469, %rd206;
	sub.s64 	%rd470, %rd467, %rd384;
$L__BB60_95:
	add.s64 	%rd385, %rd205, %rd204;
	ld.global.u64 	%rd386, [%rd385];
	cvt.u32.u64 	%r308, %rd386;
	cvt.u32.u64 	%r309, %rd470;
	mad.lo.s32 	%r74, %r308, %r309, %r72;
	add.s32 	%r310, %r73, -3;
	mul.wide.u32 	%rd387, %r310, 8;
	add.s64 	%rd213, %rd1, %rd387;
	ld.global.u64 	%rd214, [%rd213];
	and.b64  	%rd388, %rd214, -4294967296;
	setp.ne.s64 	%p41, %rd388, 0;
	@%p41 bra 	$L__BB60_97;
	cvt.u32.u64 	%r311, %rd214;
	cvt.u32.u64 	%r312, %rd469;
	div.u32 	%r313, %r312, %r311;
	mul.lo.s32 	%r314, %r313, %r311;
	sub.s32 	%r315, %r312, %r314;
	cvt.u64.u32 	%rd471, %r313;
	cvt.u64.u32 	%rd472, %r315;
	bra.uni 	$L__BB60_98;
$L__BB60_97:
	div.u64 	%rd471, %rd469, %rd214;
	mul.lo.s64 	%rd389, %rd471, %rd214;
	sub.s64 	%rd472, %rd469, %rd389;
$L__BB60_98:
	add.s64 	%rd390, %rd213, %rd204;
	ld.global.u64 	%rd391, [%rd390];
	cvt.u32.u64 	%r316, %rd391;
	cvt.u32.u64 	%r317, %rd472;
	mad.lo.s32 	%r75, %r316, %r317, %r74;
	add.s32 	%r318, %r73, -4;
	mul.wide.u32 	%rd392, %r318, 8;
	add.s64 	%rd221, %rd1, %rd392;
	ld.global.u64 	%rd222, [%rd221];
	and.b64  	%rd393, %rd222, -4294967296;
	setp.ne.s64 	%p42, %rd393, 0;
	@%p42 bra 	$L__BB60_100;
	cvt.u32.u64 	%r319, %rd222;
	cvt.u32.u64 	%r320, %rd471;
	div.u32 	%r321, %r320, %r319;
	mul.lo.s32 	%r322, %r321, %r319;
	sub.s32 	%r323, %r320, %r322;
	cvt.u64.u32 	%rd473, %r321;
	cvt.u64.u32 	%rd474, %r323;
	bra.uni 	$L__BB60_101;
$L__BB60_100:
	div.u64 	%rd473, %rd471, %rd222;
	mul.lo.s64 	%rd394, %rd473, %rd222;
	sub.s64 	%rd474, %rd471, %rd394;
$L__BB60_101:
	add.s64 	%rd395, %rd221, %rd204;
	ld.global.u64 	%rd396, [%rd395];
	cvt.u32.u64 	%r324, %rd396;
	cvt.u32.u64 	%r325, %rd474;
	mad.lo.s32 	%r386, %r324, %r325, %r75;
	cvt.u32.u64 	%r376, %rd473;
	add.s32 	%r375, %r375, 4;
$L__BB60_102:
	setp.eq.s32 	%p43, %r71, 0;
	@%p43 bra 	$L__BB60_116;
	setp.eq.s32 	%p44, %r71, 1;
	@%p44 bra 	$L__BB60_111;
	not.b32 	%r327, %r375;
	add.s32 	%r328, %r93, %r327;
	cvt.u64.u32 	%rd229, %r376;
	mul.wide.u32 	%rd397, %r328, 8;
	add.s64 	%rd230, %rd1, %rd397;
	ld.global.u64 	%rd231, [%rd230];
	and.b64  	%rd398, %rd231, -4294967296;
	setp.ne.s64 	%p45, %rd398, 0;
	@%p45 bra 	$L__BB60_106;
	cvt.u32.u64 	%r329, %rd231;
	cvt.u32.u64 	%r330, %rd229;
	div.u32 	%r331, %r330, %r329;
	mul.lo.s32 	%r332, %r331, %r329;
	sub.s32 	%r333, %r330, %r332;
	cvt.u64.u32 	%rd475, %r331;
	cvt.u64.u32 	%rd476, %r333;
	bra.uni 	$L__BB60_107;
$L__BB60_106:
	div.u64 	%rd475, %rd229, %rd231;
	mul.lo.s64 	%rd399, %rd475, %rd231;
	sub.s64 	%rd476, %rd229, %rd399;
$L__BB60_107:
	mul.wide.u32 	%rd238, %r2, 8;
	add.s64 	%rd400, %rd230, %rd238;
	ld.global.u64 	%rd401, [%rd400];
	cvt.u32.u64 	%r334, %rd401;
	cvt.u32.u64 	%r335, %rd476;
	mad.lo.s32 	%r83, %r334, %r335, %r386;
	sub.s32 	%r336, %r93, %r375;
	add.s32 	%r337, %r336, -2;
	mul.wide.u32 	%rd402, %r337, 8;
	add.s64 	%rd239, %rd1, %rd402;
	ld.global.u64 	%rd240, [%rd239];
	and.b64  	%rd403, %rd240, -4294967296;
	setp.ne.s64 	%p46, %rd403, 0;
	@%p46 bra 	$L__BB60_109;
	cvt.u32.u64 	%r338, %rd240;
	cvt.u32.u64 	%r339, %rd475;
	div.u32 	%r340, %r339, %r338;
	mul.lo.s32 	%r341, %r340, %r338;
	sub.s32 	%r342, %r339, %r341;
	cvt.u64.u32 	%rd477, %r340;
	cvt.u64.u32 	%rd478, %r342;
	bra.uni 	$L__BB60_110;
$L__BB60_109:
	div.u64 	%rd477, %rd475, %rd240;
	mul.lo.s64 	%rd404, %rd477, %rd240;
	sub.s64 	%rd478, %rd475, %rd404;
$L__BB60_110:
	add.s64 	%rd405, %rd239, %rd238;
	ld.global.u64 	%rd406, [%rd405];
	cvt.u32.u64 	%r343, %rd406;
	cvt.u32.u64 	%r344, %rd478;
	mad.lo.s32 	%r386, %r343, %r344, %r83;
	cvt.u32.u64 	%r376, %rd477;
	add.s32 	%r375, %r375, 2;
$L__BB60_111:
	and.b32  	%r345, %r93, 1;
	setp.eq.b32 	%p47, %r345, 1;
	not.pred 	%p48, %p47;
	@%p48 bra 	$L__BB60_116;
	not.b32 	%r346, %r375;
	add.s32 	%r347, %r93, %r346;
	cvt.u64.u32 	%rd247, %r376;
	mul.wide.u32 	%rd407, %r347, 8;
	add.s64 	%rd248, %rd1, %rd407;
	ld.global.u64 	%rd249, [%rd248];
	and.b64  	%rd408, %rd249, -4294967296;
	setp.ne.s64 	%p49, %rd408, 0;
	@%p49 bra 	$L__BB60_114;
	cvt.u32.u64 	%r348, %rd249;
	cvt.u32.u64 	%r349, %rd247;
	rem.u32 	%r350, %r349, %r348;
	cvt.u64.u32 	%rd479, %r350;
	bra.uni 	$L__BB60_115;
$L__BB60_114:
	rem.u64 	%rd479, %rd247, %rd249;
$L__BB60_115:
	mul.wide.u32 	%rd409, %r2, 8;
	add.s64 	%rd410, %rd248, %rd409;
	ld.global.u64 	%rd411, [%rd410];
	cvt.u32.u64 	%r351, %rd411;
	cvt.u32.u64 	%r352, %rd479;
	mad.lo.s32 	%r386, %r351, %r352, %r386;
$L__BB60_116:
	cvt.u64.u32 	%rd480, %r386;
$L__BB60_117:
	cvta.to.global.u64 	%rd412, %rd255;
	shl.b64 	%rd413, %rd434, 1;
	add.s64 	%rd414, %rd412, %rd413;
	ld.global.u16 	%rs2, [%rd414];
	cvta.to.global.u64 	%rd415, %rd256;
	shl.b64 	%rd416, %rd480, 1;
	add.s64 	%rd417, %rd415, %rd416;
	ld.global.u16 	%rs3, [%rd417];
	// begin inline asm
	{ .reg .pred __$temp3;
  setp.gt.f16  __$temp3, %rs2, %rs3;
  selp.u16 %rs1, 1, 0, __$temp3;}
	// end inline asm
	setp.eq.s16 	%p50, %rs1, 0;
	selp.b16 	%rs4, %rs3, %rs2, %p50;
	cvta.to.global.u64 	%rd418, %rd257;
	shl.b64 	%rd419, %rd2, 1;
	add.s64 	%rd420, %rd418, %rd419;
	st.global.u16 	[%rd420], %rs4;
$L__BB60_118:
	ret;

}
	// .globl	broadcast_max_contiguous_f16
.visible .entry broadcast_max_contiguous_f16(
	.param .u64 broadcast_max_contiguous_f16_param_0,
	.param .u64 .ptr .align 1 broadcast_max_contiguous_f16_param_1,
	.param .u64 .ptr .align 1 broadcast_max_contiguous_f16_param_2,
	.param .u64 .ptr .align 1 broadcast_max_contiguous_f16_param_3
)
{
	.reg .pred 	%p<3>;
	.reg .b16 	%rs<5>;
	.reg .b32 	%r<5>;
	.reg .b64 	%rd<13>;

	ld.param.u64 	%rd5, [broadcast_max_contiguous_f16_param_0];
	ld.param.u64 	%rd2, [broadcast_max_contiguous_f16_param_1];
	ld.param.u64 	%rd3, [broadcast_max_contiguous_f16_param_2];
	ld.param.u64 	%rd4, [broadcast_max_contiguous_f16_param_3];
	mov.u32 	%r1, %ctaid.x;
	mov.u32 	%r2, %ntid.x;
	mov.u32 	%r3, %tid.x;
	mad.lo.s32 	%r4, %r1, %r2, %r3;
	cvt.s64.s32 	%rd1, %r4;
	setp.le.u64 	%p1, %rd5, %rd1;
	@%p1 bra 	$L__BB61_2;
	cvta.to.global.u64 	%rd6, %rd4;
	cvta.to.global.u64 	%rd7, %rd2;
	cvta.to.global.u64 	%rd8, %rd3;
	shl.b64 	%rd9, %rd1, 1;
	add.s64 	%rd10, %rd7, %rd9;
	ld.global.u16 	%rs2, [%rd10];
	add.s64 	%rd11, %rd8, %rd9;
	ld.global.u16 	%rs3, [%rd11];
	// begin inline asm
	{ .reg .pred __$temp3;
  setp.gt.f16  __$temp3, %rs2, %rs3;
  selp.u16 %rs1, 1, 0, __$temp3;}
	// end inline asm
	setp.eq.s16 	%p2, %rs1, 0;
	selp.b16 	%rs4, %rs3, %rs2, %p2;
	add.s64 	%rd12, %rd6, %rd9;
	st.global.u16 	[%rd12], %rs4;
$L__BB61_2:
	ret;

}
	// .globl	broadcast_max_rhs_row_f16
.visible .entry broadcast_max_rhs_row_f16(
	.param .u64 broadcast_max_rhs_row_f16_param_0,
	.param .u64 broadcast_max_rhs_row_f16_param_1,
	.param .u64 .ptr .align 1 broadcast_max_rhs_row_f16_param_2,
	.param .u64 .ptr .align 1 broadcast_max_rhs_row_f16_param_3,
	.param .u64 .ptr .align 1 broadcast_max_rhs_row_f16_param_4
)
{
	.reg .pred 	%p<4>;
	.reg .b16 	%rs<5>;
	.reg .b32 	%r<8>;
	.reg .b64 	%rd<22>;

	ld.param.u64 	%rd9, [broadcast_max_rhs_row_f16_param_0];
	ld.param.u64 	%rd5, [broadcast_max_rhs_row_f16_param_1];
	ld.param.u64 	%rd6, [broadcast_max_rhs_row_f16_param_2];
	ld.param.u64 	%rd7, [broadcast_max_rhs_row_f16_param_3];
	ld.param.u64 	%rd8, [broadcast_max_rhs_row_f16_param_4];
	mov.u32 	%r1, %ctaid.x;
	mov.u32 	%r2, %ntid.x;
	mov.u32 	%r3, %tid.x;
	mad.lo.s32 	%r4, %r1, %r2, %r3;
	cvt.s64.s32 	%rd1, %r4;
	setp.le.u64 	%p1, %rd9, %rd1;
	@%p1 bra 	$L__BB62_5;
	or.b64  	%rd10, %rd1, %rd5;
	and.b64  	%rd11, %rd10, -4294967296;
	setp.ne.s64 	%p2, %rd11, 0;
	@%p2 bra 	$L__BB62_3;
	cvt.u32.u64 	%r5, %rd5;
	cvt.u32.u64 	%r6, %rd1;
	rem.u32 	%r7, %r6, %r5;
	cvt.u64.u32 	%rd21, %r7;
	bra.uni 	$L__BB62_4;
$L__BB62_3:
	rem.u64 	%rd21, %rd1, %rd5;
$L__BB62_4:
	cvta.to.global.u64 	%rd12, %rd6;
	shl.b64 	%rd13, %rd1, 1;
	add.s64 	%rd14, %rd12, %rd13;
	ld.global.u16 	%rs2, [%rd14];
	cvta.to.global.u64 	%rd15, %rd7;
	shl.b64 	%rd16, %rd21, 1;
	and.b64  	%rd17, %rd16, 8589934590;
	add.s64 	%rd18, %rd15, %rd17;
	ld.global.u16 	%rs3, [%rd18];
	// begin inline asm
	{ .reg .pred __$temp3;
  setp.gt.f16  __$temp3, %rs2, %rs3;
  selp.u16 %rs1, 1, 0, __$temp3;}
	// end inline asm
	setp.eq.s16 	%p3, %rs1, 0;
	selp.b16 	%rs4, %rs3, %rs2, %p3;
	cvta.to.global.u64 	%rd19, %rd8;
	add.s64 	%rd20, %rd19, %rd13;
	st.global.u16 	[%rd20], %rs4;
$L__BB62_5:
	ret;

}
	// .globl	broadcast_max_rhs_col_f16
.visible .entry broadcast_max_rhs_col_f16(
	.param .u64 broadcast_max_rhs_col_f16_param_0,
	.param .u64 broadcast_max_rhs_col_f16_param_1,
	.param .u64 .ptr .align 1 broadcast_max_rhs_col_f16_param_2,
	.param .u64 .ptr .align 1 broadcast_max_rhs_col_f16_param_3,
	.param .u64 .ptr .align 1 broadcast_max_rhs_col_f16_param_4
)
{
	.reg .pred 	%p<4>;
	.reg .b16 	%rs<5>;
	.reg .b32 	%r<8>;
	.reg .b64 	%rd<22>;

	ld.param.u64 	%rd9, [broadcast_max_rhs_col_f16_param_0];
	ld.param.u64 	%rd5, [broadcast_max_rhs_col_f16_param_1];
	ld.param.u64 	%rd6, [broadcast_max_rhs_col_f16_param_2];
	ld.param.u64 	%rd7, [broadcast_max_rhs_col_f16_param_3];
	ld.param.u64 	%rd8, [broadcast_max_rhs_col_f16_param_4];
	mov.u32 	%r1, %ctaid.x;
	mov.u32 	%r2, %ntid.x;
	mov.u32 	%r3, %tid.x;
	mad.lo.s32 	%r4, %r1, %r2, %r3;
	cvt.s64.s32 	%rd1, %r4;
	setp.le.u64 	%p1, %rd9, %rd1;
	@%p1 bra 	$L__BB63_5;
	or.b64  	%rd10, %rd1, %rd5;
	and.b64  	%rd11, %rd10, -4294967296;
	setp.ne.s64 	%p2, %rd11, 0;
	@%p2 bra 	$L__BB63_3;
	cvt.u32.u64 	%r5, %rd5;
	cvt.u32.u64 	%r6, %rd1;
	div.u32 	%r7, %r6, %r5;
	cvt.u64.u32 	%rd21, %r7;
	bra.uni 	$L__BB63_4;
$L__BB63_3:
	div.u64 	%rd21, %rd1, %rd5;
$L__BB63_4:
	cvta.to.global.u64 	%rd12, %rd6;
	shl.b64 	%rd13, %rd1, 1;
	add.s64 	%rd14, %rd12, %rd13;
	ld.global.u16 	%rs2, [%rd14];
	cvta.to.global.u64 	%rd15, %rd7;
	shl.b64 	%rd16, %rd21, 1;
	and.b64  	%rd17, %rd16, 8589934590;
	add.s64 	%rd18, %rd15, %rd17;
	ld.global.u16 	%rs3, [%rd18];
	// begin inline asm
	{ .reg .pred __$temp3;
  setp.gt.f16  __$temp3, %rs2, %rs3;
  selp.u16 %rs1, 1, 0, __$temp3;}
	// end inline asm
	setp.eq.s16 	%p3, %rs1, 0;
	selp.b16 	%rs4, %rs3, %rs2, %p3;
	cvta.to.global.u64 	%rd19, %rd8;
	add.s64 	%rd20, %rd19, %rd13;
	st.global.u16 	[%rd20], %rs4;
$L__BB63_5:
	ret;

}
	// .globl	broadcast_max_lhs_row_f16
.visible .entry broadcast_max_lhs_row_f16(
	.param .u64 broadcast_max_lhs_row_f16_param_0,
	.param .u64 broadcast_max_lhs_row_f16_param_1,
	.param .u64 .ptr .align 1 broadcast_max_lhs_row_f16_param_2,
	.param .u64 .ptr .align 1 broadcast_max_lhs_row_f16_param_3,
	.param .u64 .ptr .align 1 broadcast_max_lhs_row_f16_param_4
)
{
	.reg .pred 	%p<4>;
	.reg .b16 	%rs<5>;
	.reg .b32 	%r<8>;
	.reg .b64 	%rd<22>;

	ld.param.u64 	%rd9, [broadcast_max_lhs_row_f16_param_0];
	ld.param.u64 	%rd5, [broadcast_max_lhs_row_f16_param_1];
	ld.param.u64 	%rd6, [broadcast_max_lhs_row_f16_param_2];
	ld.param.u64 	%rd7, [broadcast_max_lhs_row_f16_param_3];
	ld.param.u64 	%rd8, [broadcast_max_lhs_row_f16_param_4];
	mov.u32 	%r1, %ctaid.x;
	mov.u32 	%r2, %ntid.x;
	mov.u32 	%r3, %tid.x;
	mad.lo.s32 	%r4, %r1, %r2, %r3;
	cvt.s64.s32 	%rd1, %r4;
	setp.le.u64 	%p1, %rd9, %rd1;
	@%p1 bra 	$L__BB64_5;
	or.b64  	%rd10, %rd1, %rd5;
	and.b64  	%rd11, %rd10, -4294967296;
	setp.ne.s64 	%p2, %rd11, 0;
	@%p2 bra 	$L__BB64_3;
	cvt.u32.u64 	%r5, %rd5;
	cvt.u32.u64 	%r6, %rd1;
	rem.u32 	%r7, %r6, %r5;
	cvt.u64.u32 	%rd21, %r7;
	bra.uni 	$L__BB64_4;
$L__BB64_3:
	rem.u64 	%rd21, %rd1, %rd5;
$L__BB64_4:
	cvta.to.global.u64 	%rd12, %rd6;
	shl.b64 	%rd13, %rd21, 1;
	and.b64  	%rd14, %rd13, 8589934590;
	add.s64 	%rd15, %rd12, %rd14;
	ld.global.u16 	%rs2, [%rd15];
	cvta.to.global.u64 	%rd16, %rd7;
	shl.b64 	%rd17, %rd1, 1;
	add.s64 	%rd18, %rd16, %rd17;
	ld.global.u16 	%rs3, [%rd18];
	// begin inline asm
	{ .reg .pred __$temp3;
  setp.gt.f16  __$temp3, %rs2, %rs3;
  selp.u16 %rs1, 1, 0, __$temp3;}
	// end inline asm
	setp.eq.s16 	%p3, %rs1, 0;
	selp.b16 	%rs4, %rs3, %rs2, %p3;
	cvta.to.global.u64 	%rd19, %rd8;
	add.s64 	%rd20, %rd19, %rd17;
	st.global.u16 	[%rd20], %rs4;
$L__BB64_5:
	ret;

}
	// .globl	broadcast_max_lhs_col_f16
.visible .entry broadcast_max_lhs_col_f16(
	.param .u64 broadcast_max_lhs_col_f16_param_0,
	.param .u64 broadcast_max_lhs_col_f16_param_1,
	.param .u64 .ptr .align 1 broadcast_max_lhs_col_f16_param_2,
	.param .u64 .ptr .align 1 broadcast_max_lhs_col_f16_param_3,
	.param .u64 .ptr .align 1 broadcast_max_lhs_col_f16_param_4
)
{
	.reg .pred 	%p<4>;
	.reg .b16 	%rs<5>;
	.reg .b32 	%r<8>;
	.reg .b64 	%rd<22>;

	ld.param.u64 	%rd9, [broadcast_max_lhs_col_f16_param_0];
	ld.param.u64 	%rd5, [broadcast_max_lhs_col_f16_param_1];
	ld.param.u64 	%rd6, [broadcast_max_lhs_col_f16_param_2];
	ld.param.u64 	%rd7, [broadcast_max_lhs_col_f16_param_3];
	ld.param.u64 	%rd8, [broadcast_max_lhs_col_f16_param_4];
	mov.u32 	%r1, %ctaid.x;
	mov.u32 	%r2, %ntid.x;
	mov.u32 	%r3, %tid.x;
	mad.lo.s32 	%r4, %r1, %r2, %r3;
	cvt.s64.s32 	%rd1, %r4;
	setp.le.u64 	%p1, %rd9, %rd1;
	@%p1 bra 	$L__BB65_5;
	or.b64  	%rd10, %rd1, %rd5;
	and.b64  	%rd11, %rd10, -4294967296;
	setp.ne.s64 	%p2, %rd11, 0;
	@%p2 bra 	$L__BB65_3;
	cvt.u32.u64 	%r5, %rd5;
	cvt.u32.u64 	%r6, %rd1;
	div.u32 	%r7, %r6, %r5;
	cvt.u64.u32 	%rd21, %r7;
	bra.uni 	$L__BB65_4;
$L__BB65_3:
	div.u64 	%rd21, %rd1, %rd5;
$L__BB65_4:
	cvta.to.global.u64 	%rd12, %rd6;
	shl.b64 	%rd13, %rd21, 1;
	and.b64  	%rd14, %rd13, 8589934590;
	add.s64 	%rd15, %rd12, %rd14;
	ld.global.u16 	%rs2, [%rd15];
	cvta.to.global.u64 	%rd16, %rd7;
	shl.b64 	%rd17, %rd1, 1;
	add.s64 	%rd18, %rd16, %rd17;
	ld.global.u16 	%rs3, [%rd18];
	// begin inline asm
	{ .reg .pred __$temp3;
  setp.gt.f16  __$temp3, %rs2, %rs3;
  selp.u16 %rs1, 1, 0, __$temp3;}
	// end inline asm
	setp.eq.s16 	%p3, %rs1, 0;
	selp.b16 	%rs4, %rs3, %rs2, %p3;
	cvta.to.global.u64 	%rd19, %rd8;
	add.s64 	%rd20, %rd19, %rd17;
	st.global.u16 	[%rd20], %rs4;
$L__BB65_5:
	ret;

}
	// .globl	broadcast_min_strided_f16
.visible .entry broadcast_min_strided_f16(
	.param .u64 broadcast_min_strided_f16_param_0,
	.param .u32 broadcast_min_strided_f16_param_1,
	.param .u64 .ptr .align 1 broadcast_min_strided_f16_param_2,
	.param .u64 .ptr .align 1 broadcast_min_strided_f16_param_3,
	.param .u64 .ptr .align 1 broadcast_min_strided_f16_param_4,
	.param .u64 .ptr .align 1 broadcast_min_strided_f16_param_5
)
{
	.reg .pred 	%p<51>;
	.reg .b16 	%rs<5>;
	.reg .b32 	%r<387>;
	.reg .b64 	%rd<481>;

	ld.param.u64 	%rd258, [broadcast_min_strided_f16_param_0];
	ld.param.u32 	%r93, [broadcast_min_strided_f16_param_1];
	ld.param.u64 	%rd259, [broadcast_min_strided_f16_param_2];
	ld.param.u64 	%rd255, [broadcast_min_strided_f16_param_3];
	ld.param.u64 	%rd256, [broadcast_min_strided_f16_param_4];
	ld.param.u64 	%rd257, [broadcast_min_strided_f16_param_5];
	cvta.to.global.u64 	%rd1, %rd259;
	mov.u32 	%r94, %ctaid.x;
	mov.u32 	%r95, %ntid.x;
	mov.u32 	%r96, %tid.x;
	mad.lo.s32 	%r376, %r94, %r95, %r96;
	cvt.s64.s32 	%rd2, %r376;
	setp.le.u64 	%p1, %rd258, %rd2;
	@%p1 bra 	$L__BB66_118;
	shl.b32 	%r2, %r93, 1;
	setp.eq.s32 	%p2, %r93, 0;
	mov.b64 	%rd434, 0;
	@%p2 bra 	$L__BB66_36;
	add.s32 	%r99, %r93, -1;
	and.b32  	%r3, %r93, 7;
	setp.lt.u32 	%p3, %r99, 7;
	mov.b32 	%r354, 0;
	mov.u32 	%r368, %r376;
	mov.u32 	%r365, %r354;
	@%p3 bra 	$L__BB66_6;
	and.b32  	%r354, %r93, -8;
	add.s32 	%r367, %r93, -4;
	neg.s32 	%r366, %r354;
	mov.b32 	%r365, 0;
	mul.wide.u32 	%rd72, %r93, 8;
	mov.u32 	%r368, %r376;
$L__BB66_4:
	.pragma "nounroll";
	add.s32 	%r101, %r367, 3;
	cvt.u64.u32 	%rd63, %r368;
	mul.wide.u32 	%rd261, %r101, 8;
	add.s64 	%rd64, %rd1, %rd261;
	ld.global.u64 	%rd65, [%rd64];
	and.b64  	%rd262, %rd65, -4294967296;
	setp.ne.s64 	%p4, %rd262, 0;
	@%p4 bra 	$L__BB66_41;
	cvt.u32.u64 	%r102, %rd65;
	cvt.u32.u64 	%r103, %rd63;
	div.u32 	%r104, %r103, %r102;
	mul.lo.s32 	%r105, %r104, %r102;
	sub.s32 	%r106, %r103, %r105;
	cvt.u64.u32 	%rd435, %r104;
	cvt.u64.u32 	%rd436, %r106;
	bra.uni 	$L__BB66_42;
$L__BB66_6:
	setp.eq.s32 	%p13, %r3, 0;
	@%p13 bra 	$L__BB66_35;
	and.b32  	%r11, %r93, 3;
	setp.lt.u32 	%p14, %r3, 4;
	@%p14 bra 	$L__BB66_21;
	not.b32 	%r165, %r354;
	add.s32 	%r166, %r93, %r165;
	cvt.u64.u32 	%rd3, %r368;
	mul.wide.u32 	%rd301, %r166, 8;
	add.s64 	%rd4, %rd1, %rd301;
	ld.global.u64 	%rd5, [%rd4];
	and.b64  	%rd302, %rd5, -4294967296;
	setp.ne.s64 	%p15, %rd302, 0;
	@%p15 bra 	$L__BB66_10;
	cvt.u32.u64 	%r167, %rd5;
	cvt.u32.u64 	%r168, %rd3;
	div.u32 	%r169, %r168, %r167;
	mul.lo.s32 	%r170, %r169, %r167;
	sub.s32 	%r171, %r168, %r170;
	cvt.u64.u32 	%rd421, %r169;
	cvt.u64.u32 	%rd422, %r171;
	bra.uni 	$L__BB66_11;
$L__BB66_10:
	div.u64 	%rd421, %rd3, %rd5;
	mul.lo.s64 	%rd303, %rd421, %rd5;
	sub.s64 	%rd422, %rd3, %rd303;
$L__BB66_11:
	mul.wide.u32 	%rd12, %r93, 8;
	add.s64 	%rd304, %rd4, %rd12;
	ld.global.u64 	%rd305, [%rd304];
	cvt.u32.u64 	%r172, %rd305;
	cvt.u32.u64 	%r173, %rd422;
	mad.lo.s32 	%r12, %r172, %r173, %r365;
	sub.s32 	%r13, %r93, %r354;
	add.s32 	%r174, %r13, -2;
	mul.wide.u32 	%rd306, %r174, 8;
	add.s64 	%rd13, %rd1, %rd306;
	ld.global.u64 	%rd14, [%rd13];
	and.b64  	%rd307, %rd14, -4294967296;
	setp.ne.s64 	%p16, %rd307, 0;
	@%p16 bra 	$L__BB66_13;
	cvt.u32.u64 	%r175, %rd14;
	cvt.u32.u64 	%r176, %rd421;
	div.u32 	%r177, %r176, %r175;
	mul.lo.s32 	%r178, %r177, %r175;
	sub.s32 	%r179, %r176, %r178;
	cvt.u64.u32 	%rd423, %r177;
	cvt.u64.u32 	%rd424, %r179;
	bra.uni 	$L__BB66_14;
$L__BB66_13:
	div.u64 	%rd423, %rd421, %rd14;
	mul.lo.s64 	%rd308, %rd423, %rd14;
	sub.s64 	%rd424, %rd421, %rd308;
$L__BB66_14:
	add.s64 	%rd309, %rd13, %rd12;
	ld.global.u64 	%rd310, [%rd309];
	cvt.u32.u64 	%r180, %rd310;
	cvt.u32.u64 	%r181, %rd424;
	mad.lo.s32 	%r14, %r180, %r181, %r12;
	add.s32 	%r182, %r13, -3;
	mul.wide.u32 	%rd311, %r182, 8;
	add.s64 	%rd21, %rd1, %rd311;
	ld.global.u64 	%rd22, [%rd21];
	and.b64  	%rd312, %rd22, -4294967296;
	setp.ne.s64 	%p17, %rd312, 0;
	@%p17 bra 	$L__BB66_16;
	cvt.u32.u64 	%r183, %rd22;
	cvt.u32.u64 	%r184, %rd423;
	div.u32 	%r185, %r184, %r183;
	mul.lo.s32 	%r186, %r185, %r183;
	sub.s32 	%r187, %r184, %r186;
	cvt.u64.u32 	%rd425, %r185;
	cvt.u64.u32 	%rd426, %r187;
	bra.uni 	$L__BB66_17;
$L__BB66_16:
	div.u64 	%rd425, %rd423, %rd22;
	mul.lo.s64 	%rd313, %rd425, %rd22;
	sub.s64 	%rd426, %rd423, %rd313;
$L__BB66_17:
	add.s64 	%rd314, %rd21, %rd12;
	ld.global.u64 	%rd315, [%rd314];
	cvt.u32.u64 	%r188, %rd315;
	cvt.u32.u64 	%r189, %rd426;
	mad.lo.s32 	%r15, %r188, %r189, %r14;
	add.s32 	%r190, %r13, -4;
	mul.wide.u32 	%rd316, %r190, 8;
	add.s64 	%rd29, %rd1, %rd316;
	ld.global.u64 	%rd30, [%rd29];
	and.b64  	%rd317, %rd30, -4294967296;
	setp.ne.s64 	%p18, %rd317, 0;
	@%p18 bra 	$L__BB66_19;
	cvt.u32.u64 	%r191, %rd30;
	cvt.u32.u64 	%r192, %rd425;
	div.u32 	%r193, %r192, %r191;
	mul.lo.s32 	%r194, %r193, %r191;
	sub.s32 	%r195, %r192, %r194;
	cvt.u64.u32 	%rd427, %r193;
	cvt.u64.u32 	%rd428, %r195;
	bra.uni 	$L__BB66_20;
$L__BB66_19:
	div.u64 	%rd427, %rd425, %rd30;
	mul.lo.s64 	%rd318, %rd427, %rd30;
	sub.s64 	%rd428, %rd425, %rd318;
$L__BB66_20:
	add.s64 	%rd319, %rd29, %rd12;
	ld.global.u64 	%rd320, [%rd319];
	cvt.u32.u64 	%r196, %rd320;
	cvt.u32.u64 	%r197, %rd428;
	mad.lo.s32 	%r365, %r196, %r197, %r15;
	cvt.u32.u64 	%r368, %rd427;
	add.s32 	%r354, %r354, 4;
$L__BB66_21:
	setp.eq.s32 	%p19, %r11, 0;
	@%p19 bra 	$L__BB66_35;
	setp.eq.s32 	%p20, %r11, 1;
	@%p20 bra 	$L__BB66_30;
	not.b32 	%r199, %r354;
	add.s32 	%r200, %r93, %r199;
	cvt.u64.u32 	%rd37, %r368;
	mul.wide.u32 	%rd321, %r200, 8;
	add.s64 	%rd38, %rd1, %rd321;
	ld.global.u64 	%rd39, [%rd38];
	and.b64  	%rd322, %rd39, -4294967296;
	setp.ne.s64 	%p21, %rd322, 0;
	@%p21 bra 	$L__BB66_25;
	cvt.u32.u64 	%r201, %rd39;
	cvt.u32.u64 	%r202, %rd37;
	div.u32 	%r203, %r202, %r201;
	mul.lo.s32 	%r204, %r203, %r201;
	sub.s32 	%r205, %r202, %r204;
	cvt.u64.u32 	%rd429, %r203;
	cvt.u64.u32 	%rd430, %r205;
	bra.uni 	$L__BB66_26;
$L__BB66_25:
	div.u64 	%rd429, %rd37, %rd39;
	mul.lo.s64 	%rd323, %rd429, %rd39;
	sub.s64 	%rd430, %rd37, %rd323;
$L__BB66_26:
	mul.wide.u32 	%rd46, %r93, 8;
	add.s64 	%rd324, %rd38, %rd46;
	ld.global.u64 	%rd325, [%rd324];
	cvt.u32.u64 	%r206, %rd325;
	cvt.u32.u64 	%r207, %rd430;
	mad.lo.s32 	%r23, %r206, %r207, %r365;
	sub.s32 	%r208, %r93, %r354;
	add.s32 	%r209, %r208, -2;
	mul.wide.u32 	%rd326, %r209, 8;
	add.s64 	%rd47, %rd1, %rd326;
	ld.global.u64 	%rd48, [%rd47];
	and.b64  	%rd327, %rd48, -4294967296;
	setp.ne.s64 	%p22, %rd327, 0;
	@%p22 bra 	$L__BB66_28;
	cvt.u32.u64 	%r210, %rd48;
	cvt.u32.u64 	%r211, %rd429;
	div.u32 	%r212, %r211, %r210;
	mul.lo.s32 	%r213, %r212, %r210;
	sub.s32 	%r214, %r211, %r213;
	cvt.u64.u32 	%rd431, %r212;
	cvt.u64.u32 	%rd432, %r214;
	bra.uni 	$L__BB66_29;
$L__BB66_28:
	div.u64 	%rd431, %rd429, %rd48;
	mul.lo.s64 	%rd328, %rd431, %rd48;
	sub.s64 	%rd432, %rd429, %rd328;
$L__BB66_29:
	add.s64 	%rd329, %rd47, %rd46;
	ld.global.u64 	%rd330, [%rd329];
	cvt.u32.u64 	%r215, %rd330;
	cvt.u32.u64 	%r216, %rd432;
	mad.lo.s32 	%r365, %r215, %r216, %r23;
	cvt.u32.u64 	%r368, %rd431;
	add.s32 	%r354, %r354, 2;
$L__BB66_30:
	and.b32  	%r217, %r93, 1;
	setp.eq.b32 	%p23, %r217, 1;
	not.pred 	%p24, %p23;
	@%p24 bra 	$L__BB66_35;
	not.b32 	%r218, %r354;
	add.s32 	%r219, %r93, %r218;
	cvt.u64.u32 	%rd55, %r368;
	mul.wide.u32 	%rd331, %r219, 8;
	add.s64 	%rd56, %rd1, %rd331;
	ld.global.u64 	%rd57, [%rd56];
	and.b64  	%rd332, %rd57, -4294967296;
	setp.ne.s64 	%p25, %rd332, 0;
	@%p25 bra 	$L__BB66_33;
	cvt.u32.u64 	%r220, %rd57;
	cvt.u32.u64 	%r221, %rd55;
	rem.u32 	%r222, %r221, %r220;
	cvt.u64.u32 	%rd433, %r222;
	bra.uni 	$L__BB66_34;
$L__BB66_33:
	rem.u64 	%rd433, %rd55, %rd57;
$L__BB66_34:
	mul.wide.u32 	%rd333, %r93, 8;
	add.s64 	%rd334, %rd56, %rd333;
	ld.global.u64 	%rd335, [%rd334];
	cvt.u32.u64 	%r223, %rd335;
	cvt.u32.u64 	%r224, %rd433;
	mad.lo.s32 	%r365, %r223, %r224, %r365;
$L__BB66_35:
	cvt.u64.u32 	%rd434, %r365;
$L__BB66_36:
	setp.eq.s32 	%p26, %r93, 0;
	mov.b64 	%rd480, 0;
	@%p26 bra 	$L__BB66_117;
	add.s32 	%r227, %r93, -1;
	and.b32  	%r33, %r93, 7;
	setp.lt.u32 	%p27, %r227, 7;
	mov.b32 	%r375, 0;
	mov.u32 	%r386, %r375;
	@%p27 bra 	$L__BB66_87;
	and.b32  	%r375, %r93, -8;
	add.s32 	%r371, %r93, -4;
	neg.s32 	%r370, %r375;
	mov.b32 	%r386, 0;
	mul.wide.u32 	%rd138, %r2, 8;
$L__BB66_39:
	.pragma "nounroll";
	add.s32 	%r229, %r371, 3;
	cvt.u64.u32 	%rd129, %r376;
	mul.wide.u32 	%rd337, %r229, 8;
	add.s64 	%rd130, %rd1, %rd337;
	ld.global.u64 	%rd131, [%rd130];
	and.b64  	%rd338, %rd131, -4294967296;
	setp.ne.s64 	%p28, %rd338, 0;
	@%p28 bra 	$L__BB66_64;
	cvt.u32.u64 	%r230, %rd131;
	cvt.u32.u64 	%r231, %rd129;
	div.u32 	%r232, %r231, %r230;
	mul.lo.s32 	%r233, %r232, %r230;
	sub.s32 	%r234, %r231, %r233;
	cvt.u64.u32 	%rd451, %r232;
	cvt.u64.u32 	%rd452, %r234;
	bra.uni 	$L__BB66_65;
$L__BB66_41:
	div.u64 	%rd435, %rd63, %rd65;
	mul.lo.s64 	%rd263, %rd435, %rd65;
	sub.s64 	%rd436, %rd63, %rd263;
$L__BB66_42:
	add.s64 	%rd264, %rd64, %rd72;
	ld.global.u64 	%rd265, [%rd264];
	cvt.u32.u64 	%r107, %rd265;
	cvt.u32.u64 	%r108, %rd436;
	mad.lo.s32 	%r41, %r107, %r108, %r365;
	add.s32 	%r109, %r367, 2;
	mul.wide.u32 	%rd266, %r109, 8;
	add.s64 	%rd73, %rd1, %rd266;
	ld.global.u64 	%rd74, [%rd73];
	and.b64  	%rd267, %rd74, -4294967296;
	setp.ne.s64 	%p5, %rd267, 0;
	@%p5 bra 	$L__BB66_44;
	cvt.u32.u64 	%r110, %rd74;
	cvt.u32.u64 	%r111, %rd435;
	div.u32 	%r112, %r111, %r110;
	mul.lo.s32 	%r113, %r112, %r110;
	sub.s32 	%r114, %r111, %r113;
	cvt.u64.u32 	%rd437, %r112;
	cvt.u64.u32 	%rd438, %r114;
	bra.uni 	$L__BB66_45;
$L__BB66_44:
	div.u64 	%rd437, %rd435, %rd74;
	mul.lo.s64 	%rd268, %rd437, %rd74;
	sub.s64 	%rd438, %rd435, %rd268;
$L__BB66_45:
	add.s64 	%rd269, %rd73, %rd72;
	ld.global.u64 	%rd270, [%rd269];
	cvt.u32.u64 	%r115, %rd270;
	cvt.u32.u64 	%r116, %rd438;
	mad.lo.s32 	%r42, %r115, %r116, %r41;
	add.s32 	%r117, %r367, 1;
	mul.wide.u32 	%rd271, %r117, 8;
	add.s64 	%rd81, %rd1, %rd271;
	ld.global.u64 	%rd82, [%rd81];
	and.b64  	%rd272, %rd82, -4294967296;
	setp.ne.s64 	%p6, %rd272, 0;
	@%p6 bra 	$L__BB66_47;
	cvt.u32.u64 	%r118, %rd82;
	cvt.u32.u64 	%r119, %rd437;
	div.u32 	%r120, %r119, %r118;
	mul.lo.s32 	%r121, %r120, %r118;
	sub.s32 	%r122, %r119, %r121;
	cvt.u64.u32 	%rd439, %r120;
	cvt.u64.u32 	%rd440, %r122;
	bra.uni 	$L__BB66_48;
$L__BB66_47:
	div.u64 	%rd439, %rd437, %rd82;
	mul.lo.s64 	%rd273, %rd439, %rd82;
	sub.s64 	%rd440, %rd437, %rd273;
$L__BB66_48:
	add.s64 	%rd274, %rd81, %rd72;
	ld.global.u64 	%rd275, [%rd274];
	cvt.u32.u64 	%r123, %rd275;
	cvt.u32.u64 	%r124, %rd440;
	mad.lo.s32 	%r43, %r123, %r124, %r42;
	mul.wide.u32 	%rd276, %r367, 8;
	add.s64 	%rd89, %rd1, %rd276;
	ld.global.u64 	%rd90, [%rd89];
	and.b64  	%rd277, %rd90, -4294967296;
	setp.ne.s64 	%p7, %rd277, 0;
	@%p7 bra 	$L__BB66_50;
	cvt.u32.u64 	%r125, %rd90;
	cvt.u32.u64 	%r126, %rd439;
	div.u32 	%r127, %r126, %r125;
	mul.lo.s32 	%r128, %r127, %r125;
	sub.s32 	%r129, %r126, %r128;
	cvt.u64.u32 	%rd441, %r127;
	cvt.u64.u32 	%rd442, %r129;
	bra.uni 	$L__BB66_51;
$L__BB66_50:
	div.u64 	%rd441, %rd439, %rd90;
	mul.lo.s64 	%rd278, %rd441, %rd90;
	sub.s64 	%rd442, %rd439, %rd278;
$L__BB66_51:
	add.s64 	%rd279, %rd89, %rd72;
	ld.global.u64 	%rd280, [%rd279];
	cvt.u32.u64 	%r130, %rd280;
	cvt.u32.u64 	%r131, %rd442;
	mad.lo.s32 	%r44, %r130, %r131, %r43;
	add.s32 	%r132, %r367, -1;
	mul.wide.u32 	%rd281, %r132, 8;
	add.s64 	%rd97, %rd1, %rd281;
	ld.global.u64 	%rd98, [%rd97];
	and.b64  	%rd282, %rd98, -4294967296;
	setp.ne.s64 	%p8, %rd282, 0;
	@%p8 bra 	$L__BB66_53;
	cvt.u32.u64 	%r133, %rd98;
	cvt.u32.u64 	%r134, %rd441;
	div.u32 	%r135, %r134, %r133;
	mul.lo.s32 	%r136, %r135, %r133;
	sub.s32 	%r137, %r134, %r136;
	cvt.u64.u32 	%rd443, %r135;
	cvt.u64.u32 	%rd444, %r137;
	bra.uni 	$L__BB66_54;
$L__BB66_53:
	div.u64 	%rd443, %rd441, %rd98;
	mul.lo.s64 	%rd283, %rd443, %rd98;
	sub.s64 	%rd444, %rd441, %rd283;
$L__BB66_54:
	add.s64 	%rd284, %rd97, %rd72;
	ld.global.u64 	%rd285, [%rd284];
	cvt.u32.u64 	%r138, %rd285;
	cvt.u32.u64 	%r139, %rd444;
	mad.lo.s32 	%r45, %r138, %r139, %r44;
	add.s32 	%r140, %r367, -2;
	mul.wide.u32 	%rd286, %r140, 8;
	add.s64 	%rd105, %rd1, %rd286;
	ld.global.u64 	%rd106, [%rd105];
	and.b64  	%rd287, %rd106, -4294967296;
	setp.ne.s64 	%p9, %rd287, 0;
	@%p9 bra 	$L__BB66_56;
	cvt.u32.u64 	%r141, %rd106;
	cvt.u32.u64 	%r142, %rd443;
	div.u32 	%r143, %r142, %r141;
	mul.lo.s32 	%r144, %r143, %r141;
	sub.s32 	%r145, %r142, %r144;
	cvt.u64.u32 	%rd445, %r143;
	cvt.u64.u32 	%rd446, %r145;
	bra.uni 	$L__BB66_57;
$L__BB66_56:
	div.u64 	%rd445, %rd443, %rd106;
	mul.lo.s64 	%rd288, %rd445, %rd106;
	sub.s64 	%rd446, %rd443, %rd288;
$L__BB66_57:
	add.s64 	%rd289, %rd105, %rd72;
	ld.global.u64 	%rd290, [%rd289];
	cvt.u32.u64 	%r146, %rd290;
	cvt.u32.u64 	%r147, %rd446;
	mad.lo.s32 	%r46, %r146, %r147, %r45;
	add.s32 	%r148, %r367, -3;
	mul.wide.u32 	%rd291, %r148, 8;
	add.s64 	%rd113, %rd1, %rd291;
	ld.global.u64 	%rd114, [%rd113];
	and.b64  	%rd292, %rd114, -4294967296;
	setp.ne.s64 	%p10, %rd292, 0;
	@%p10 bra 	$L__BB66_59;
	cvt.u32.u64 	%r149, %rd114;
	cvt.u32.u64 	%r150, %rd445;
	div.u32 	%r151, %r150, %r149;
	mul.lo.s32 	%r152, %r151, %r149;
	sub.s32 	%r153, %r150, %r152;
	cvt.u64.u32 	%rd447, %r151;
	cvt.u64.u32 	%rd448, %r153;
	bra.uni 	$L__BB66_60;
$L__BB66_59:
	div.u64 	%rd447, %rd445, %rd114;
	mul.lo.s64 	%rd293, %rd447, %rd114;
	sub.s64 	%rd448, %rd445, %rd293;
$L__BB66_60:
	add.s64 	%rd294, %rd113, %rd72;
	ld.global.u64 	%rd295, [%rd294];
	cvt.u32.u64 	%r154, %rd295;
	cvt.u32.u64 	%r155, %rd448;
	mad.lo.s32 	%r47, %r154, %r155, %r46;
	add.s32 	%r156, %r367, -4;
	mul.wide.u32 	%rd296, %r156, 8;
	add.s64 	%rd121, %rd1, %rd296;
	ld.global.u64 	%rd122, [%rd121];
	and.b64  	%rd297, %rd122, -4294967296;
	setp.ne.s64 	%p11, %rd297, 0;
	@%p11 bra 	$L__BB66_62;
	cvt.u32.u64 	%r157, %rd122;
	cvt.u32.u64 	%r158, %rd447;
	div.u32 	%r159, %r158, %r157;
	mul.lo.s32 	%r160, %r159, %r157;
	sub.s32 	%r161, %r158, %r160;
	cvt.u64.u32 	%rd449, %r159;
	cvt.u64.u32 	%rd450, %r161;
	bra.uni 	$L__BB66_63;
$L__BB66_62:
	div.u64 	%rd449, %rd447, %rd122;
	mul.lo.s64 	%rd298, %rd449, %rd122;
	sub.s64 	%rd450, %rd447, %rd298;
$L__BB66_63:
	add.s64 	%rd299, %rd121, %rd72;
	ld.global.u64 	%rd300, [%rd299];
	cvt.u32.u64 	%r162, %rd300;
	cvt.u32.u64 	%r163, %rd450;
	mad.lo.s32 	%r365, %r162, %r163, %r47;
	cvt.u32.u64 	%r368, %rd449;
	add.s32 	%r367, %r367, -8;
	add.s32 	%r366, %r366, 8;
	setp.eq.s32 	%p12, %r366, 0;
	@%p12 bra 	$L__BB66_6;
	bra.uni 	$L__BB66_4;
$L__BB66_64:
	div.u64 	%rd451, %rd129, %rd131;
	mul.lo.s64 	%rd339, %rd451, %rd131;
	sub.s64 	%rd452, %rd129, %rd339;
$L__BB66_65:
	add.s64 	%rd340, %rd130, %rd138;
	ld.global.u64 	%rd341, [%rd340];
	cvt.u32.u64 	%r235, %rd341;
	cvt.u32.u64 	%r236, %rd452;
	mad.lo.s32 	%r56, %r235, %r236, %r386;
	add.s32 	%r237, %r371, 2;
	mul.wide.u32 	%rd342, %r237, 8;
	add.s64 	%rd139, %rd1, %rd342;
	ld.global.u64 	%rd140, [%rd139];
	and.b64  	%rd343, %rd140, -4294967296;
	setp.ne.s64 	%p29, %rd343, 0;
	@%p29 bra 	$L__BB66_67;
	cvt.u32.u64 	%r238, %rd140;
	cvt.u32.u64 	%r239, %rd451;
	div.u32 	%r240, %r239, %r238;
	mul.lo.s32 	%r241, %r240, %r238;
	sub.s32 	%r242, %r239, %r241;
	cvt.u64.u32 	%rd453, %r240;
	cvt.u64.u32 	%rd454, %r242;
	bra.uni 	$L__BB66_68;
$L__BB66_67:
	div.u64 	%rd453, %rd451, %rd140;
	mul.lo.s64 	%rd344, %rd453, %rd140;
	sub.s64 	%rd454, %rd451, %rd344;
$L__BB66_68:
	add.s64 	%rd345, %rd139, %rd138;
	ld.global.u64 	%rd346, [%rd345];
	cvt.u32.u64 	%r243, %rd346;
	cvt.u32.u64 	%r244, %rd454;
	mad.lo.s32 	%r57, %r243, %r244, %r56;
	add.s32 	%r245, %r371, 1;
	mul.wide.u32 	%rd347, %r245, 8;
	add.s64 	%rd147, %rd1, %rd347;
	ld.global.u64 	%rd148, [%rd147];
	and.b64  	%rd348, %rd148, -4294967296;
	setp.ne.s64 	%p30, %rd348, 0;
	@%p30 bra 	$L__BB66_70;
	cvt.u32.u64 	%r246, %rd148;
	cvt.u32.u64 	%r247, %rd453;
	div.u32 	%r248, %r247, %r246;
	mul.lo.s32 	%r249, %r248, %r246;
	sub.s32 	%r250, %r247, %r249;
	cvt.u64.u32 	%rd455, %r248;
	cvt.u64.u32 	%rd456, %r250;
	bra.uni 	$L__BB66_71;
$L__BB66_70:
	div.u64 	%rd455, %rd453, %rd148;
	mul.lo.s64 	%rd349, %rd455, %rd148;
	sub.s64 	%rd456, %rd453, %rd349;
$L__BB66_71:
	add.s64 	%rd350, %rd147, %rd138;
	ld.global.u64 	%rd351, [%rd350];
	cvt.u32.u64 	%r251, %rd351;
	cvt.u32.u64 	%r252, %rd456;
	mad.lo.s32 	%r58, %r251, %r252, %r57;
	mul.wide.u32 	%rd352, %r371, 8;
	add.s64 	%rd155, %rd1, %rd352;
	ld.global.u64 	%rd156, [%rd155];
	and.b64  	%rd353, %rd156, -4294967296;
	setp.ne.s64 	%p31, %rd353, 0;
	@%p31 bra 	$L__BB66_73;
	cvt.u32.u64 	%r253, %rd156;
	cvt.u32.u64 	%r254, %rd455;
	div.u32 	%r255, %r254, %r253;
	mul.lo.s32 	%r256, %r255, %r253;
	sub.s32 	%r257, %r254, %r256;
	cvt.u64.u32 	%rd457, %r255;
	cvt.u64.u32 	%rd458, %r257;
	bra.uni 	$L__BB66_74;
$L__BB66_73:
	div.u64 	%rd457, %rd455, %rd156;
	mul.lo.s64 	%rd354, %rd457, %rd156;
	sub.s64 	%rd458, %rd455, %rd354;
$L__BB66_74:
	add.s64 	%rd355, %rd155, %rd138;
	ld.global.u64 	%rd356, [%rd355];
	cvt.u32.u64 	%r258, %rd356;
	cvt.u32.u64 	%r259, %rd458;
	mad.lo.s32 	%r59, %r258, %r259, %r58;
	add.s32 	%r260, %r371, -1;
	mul.wide.u32 	%rd357, %r260, 8;
	add.s64 	%rd163, %rd1, %rd357;
	ld.global.u64 	%rd164, [%rd163];
	and.b64  	%rd358, %rd164, -4294967296;
	setp.ne.s64 	%p32, %rd358, 0;
	@%p32 bra 	$L__BB66_76;
	cvt.u32.u64 	%r261, %rd164;
	cvt.u32.u64 	%r262, %rd457;
	div.u32 	%r263, %r262, %r261;
	mul.lo.s32 	%r264, %r263, %r261;
	sub.s32 	%r265, %r262, %r264;
	cvt.u64.u32 	%rd459, %r263;
	cvt.u64.u32 	%rd460, %r265;
	bra.uni 	$L__BB66_77;
$L__BB66_76:
	div.u64 	%rd459, %rd457, %rd164;
	mul.lo.s64 	%rd359, %rd459, %rd164;
	sub.s64 	%rd460, %rd457, %rd359;
$L__BB66_77:
	add.s64 	%rd360, %rd163, %rd138;
	ld.global.u64 	%rd361, [%rd360];
	cvt.u32.u64 	%r266, %rd361;
	cvt.u32.u64 	%r267, %rd460;
	mad.lo.s32 	%r60, %r266, %r267, %r59;
	add.s32 	%r268, %r371, -2;
	mul.wide.u32 	%rd362, %r268, 8;
	add.s64 	%rd171, %rd1, %rd362;
	ld.global.u64 	%rd172, [%rd171];
	and.b64  	%rd363, %rd172, -4294967296;
	setp.ne.s64 	%p33, %rd363, 0;
	@%p33 bra 	$L__BB66_79;
	cvt.u32.u64 	%r269, %rd172;
	cvt.u32.u64 	%r270, %rd459;
	div.u32 	%r271, %r270, %r269;
	mul.lo.s32 	%r272, %r271, %r269;
	sub.s32 	%r273, %r270, %r272;
	cvt.u64.u32 	%rd461, %r271;
	cvt.u64.u32 	%rd462, %r273;
	bra.uni 	$L__BB66_80;
$L__BB66_79:
	div.u64 	%rd461, %rd459, %rd172;
	mul.lo.s64 	%rd364, %rd461, %rd172;
	sub.s64 	%rd462, %rd459, %rd364;
$L__BB66_80:
	add.s64 	%rd365, %rd171, %rd138;
	ld.global.u64 	%rd366, [%rd365];
	cvt.u32.u64 	%r274, %rd366;
	cvt.u32.u64 	%r275, %rd462;
	mad.lo.s32 	%r61, %r274, %r275, %r60;
	add.s32 	%r276, %r371, -3;
	mul.wide.u32 	%rd367, %r276, 8;
	add.s64 	%rd179, %rd1, %rd367;
	ld.global.u64 	%rd180, [%rd179];
	and.b64  	%rd368, %rd180, -4294967296;
	setp.ne.s64 	%p34, %rd368, 0;
	@%p34 bra 	$L__BB66_82;
	cvt.u32.u64 	%r277, %rd180;
	cvt.u32.u64 	%r278, %rd461;
	div.u32 	%r279, %r278, %r277;
	mul.lo.s32 	%r280, %r279, %r277;
	sub.s32 	%r281, %r278, %r280;
	cvt.u64.u32 	%rd463, %r279;
	cvt.u64.u32 	%rd464, %r281;
	bra.uni 	$L__BB66_83;
$L__BB66_82:
	div.u64 	%rd463, %rd461, %rd180;
	mul.lo.s64 	%rd369, %rd463, %rd180;
	sub.s64 	%rd464, %rd461, %rd369;
$L__BB66_83:
	add.s64 	%rd370, %rd179, %rd138;
	ld.global.u64 	%rd371, [%rd370];
	cvt.u32.u64 	%r282, %rd371;
	cvt.u32.u64 	%r283, %rd464;
	mad.lo.s32 	%r62, %r282, %r283, %r61;
	add.s32 	%r284, %r371, -4;
	mul.wide.u32 	%rd372, %r284, 8;
	add.s64 	%rd187, %rd1, %rd372;
	ld.global.u64 	%rd188, [%rd187];
	and.b64  	%rd373, %rd188, -4294967296;
	setp.ne.s64 	%p35, %rd373, 0;
	@%p35 bra 	$L__BB66_85;
	cvt.u32.u64 	%r285, %rd188;
	cvt.u32.u64 	%r286, %rd463;
	div.u32 	%r287, %r286, %r285;
	mul.lo.s32 	%r288, %r287, %r285;
	sub.s32 	%r289, %r286, %r288;
	cvt.u64.u32 	%rd465, %r287;
	cvt.u64.u32 	%rd466, %r289;
	bra.uni 	$L__BB66_86;
$L__BB66_85:
	div.u64 	%rd465, %rd463, %rd188;
	mul.lo.s64 	%rd374, %rd465, %rd188;
	sub.s64 	%rd466, %rd463, %rd374;
$L__BB66_86:
	add.s64 	%rd375, %rd187, %rd138;
	ld.global.u64 	%rd376, [%rd375];
	cvt.u32.u64 	%r290, %rd376;
	cvt.u32.u64 	%r291, %rd466;
	mad.lo.s32 	%r386, %r290, %r291, %r62;
	cvt.u32.u64 	%r376, %rd465;
	add.s32 	%r371, %r371, -8;
	add.s32 	%r370, %r370, 8;
	setp.ne.s32 	%p36, %r370, 0;
	@%p36 bra 	$L__BB66_39;
$L__BB66_87:
	setp.eq.s32 	%p37, %r33, 0;
	@%p37 bra 	$L__BB66_116;
	and.b32  	%r71, %r93, 3;
	setp.lt.u32 	%p38, %r33, 4;
	@%p38 bra 	$L__BB66_102;
	not.b32 	%r293, %r375;
	add.s32 	%r294, %r93, %r293;
	cvt.u64.u32 	%rd195, %r376;
	mul.wide.u32 	%rd377, %r294, 8;
	add.s64 	%rd196, %rd1, %rd377;
	ld.global.u64 	%rd197, [%rd196];
	and.b64  	%rd378, %rd197, -4294967296;
	setp.ne.s64 	%p39, %rd378, 0;
	@%p39 bra 	$L__BB66_91;
	cvt.u32.u64 	%r295, %rd197;
	cvt.u32.u64 	%r296, %rd195;
	div.u32 	%r297, %r296, %r295;
	mul.lo.s32 	%r298, %r297, %r295;
	sub.s32 	%r299, %r296, %r298;
	cvt.u64.u32 	%rd467, %r297;
	cvt.u64.u32 	%rd468, %r299;
	bra.uni 	$L__BB66_92;
$L__BB66_91:
	div.u64 	%rd467, %rd195, %rd197;
	mul.lo.s64 	%rd379, %rd467, %rd197;
	sub.s64 	%rd468, %rd195, %rd379;
$L__BB66_92:
	mul.wide.u32 	%rd204, %r2, 8;
	add.s64 	%rd380, %rd196, %rd204;
	ld.global.u64 	%rd381, [%rd380];
	cvt.u32.u64 	%r300, %rd381;
	cvt.u32.u64 	%r301, %rd468;
	mad.lo.s32 	%r72, %r300, %r301, %r386;
	sub.s32 	%r73, %r93, %r375;
	add.s32 	%r302, %r73, -2;
	mul.wide.u32 	%rd382, %r302, 8;
	add.s64 	%rd205, %rd1, %rd382;
	ld.global.u64 	%rd206, [%rd205];
	and.b64  	%rd383, %rd206, -4294967296;
	setp.ne.s64 	%p40, %rd383, 0;
	@%p40 bra 	$L__BB66_94;
	cvt.u32.u64 	%r303, %rd206;
	cvt.u32.u64 	%r304, %rd467;
	div.u32 	%r305, %r304, %r303;
	mul.lo.s32 	%r306, %r305, %r303;
	sub.s32 	%r307, %r304, %r306;
	cvt.u64.u32 	%rd469, %r305;
	cvt.u64.u32 	%rd470, %r307;
	bra.uni 	$L__BB66_95;
$L__BB66_94:
	div.u64 	%rd469, %rd467, %rd206;
	mul.lo.s64 	%rd384, %rd469, %rd206;
	sub.s64 	%rd470, %rd467, %rd384;
$L__BB66_95:
	add.s64 	%rd385, %rd205, %rd204;
	ld.global.u64 	%rd386, [%rd385];
	cvt.u32.u64 	%r308, %rd386;
	cvt.u32.u64 	%r309, %rd470;
	mad.lo.s32 	%r74, %r308, %r309, %r72;
	add.s32 	%r310, %r73, -3;
	mul.wide.u32 	%rd387, %r310, 8;
	add.s64 	%rd213, %rd1, %rd387;
	ld.global.u64 	%rd214, [%rd213];
	and.b64  	%rd388, %rd214, -4294967296;
	setp.ne.s64 	%p41, %rd388, 0;
	@%p41 bra 	$L__BB66_97;
	cvt.u32.u64 	%r311, %rd214;
	cvt.u32.u64 	%r312, %rd469;
	div.u32 	%r313, %r312, %r311;
	mul.lo.s32 	%r314, %r313, %r311;
	sub.s32 	%r315, %r312, %r314;
	cvt.u64.u32 	%rd471, %r313;
	cvt.u64.u32 	%rd472, %r315;
	bra.uni 	$L__BB66_98;
$L__BB66_97:
	div.u64 	%rd471, %rd469, %rd214;
	mul.lo.s64 	%rd389, %rd471, %rd214;
	sub.s64 	%rd472, %rd469, %rd389;
$L__BB66_98:
	add.s64 	%rd390, %rd213, %rd204;
	ld.global.u64 	%rd391, [%rd390];
	cvt.u32.u64 	%r316, %rd391;
	cvt.u32.u64 	%r317, %rd472;
	mad.lo.s32 	%r75, %r316, %r317, %r74;
	add.s32 	%r318, %r73, -4;
	mul.wide.u32 	%rd392, %r318, 8;
	add.s64 	%rd221, %rd1, %rd392;
	ld.global.u64 	%rd222, [%rd221];
	and.b64  	%rd393, %rd222, -4294967296;
	setp.ne.s64 	%p42, %rd393, 0;
	@%p42 bra 	$L__BB66_100;
	cvt.u32.u64 	%r319, %rd222;
	cvt.u32.u64 	%r320, %rd471;
	div.u32 	%r321, %r320, %r319;
	mul.lo.s32 	%r322, %r321, %r319;
	sub.s32 	%r323, %r320, %r322;
	cvt.u64.u32 	%rd473, %r321;
	cvt.u64.u32 	%rd474, %r323;
	bra.uni 	$L__BB66_101;
$L__BB66_100:
	div.u64 	%rd473, %rd471, %rd222;
	mul.lo.s64 	%rd394, %rd473, %rd222;
	sub.s64 	%rd474, %rd471, %rd394;
$L__BB66_101:
	add.s64 	%rd395, %rd221, %rd204;
	ld.global.u64 	%rd396, [%rd395];
	cvt.u32.u64 	%r324, %rd396;
	cvt.u32.u64 	%r325, %rd474;
	mad.lo.s32 	%r386, %r324, %r325, %r75;
	cvt.u32.u64 	%r376, %rd473;
	add.s32 	%r375, %r375, 4;
$L__BB66_102:
	setp.eq.s32 	%p43, %r71, 0;
	@%p43 bra 	$L__BB66_116;
	setp.eq.s32 	%p44, %r71, 1;
	@%p44 bra 	$L__BB66_111;
	not.b32 	%r327, %r375;
	add.s32 	%r328, %r93, %r327;
	cvt.u64.u32 	%rd229, %r376;
	mul.wide.u32 	%rd397, %r328, 8;
	add.s64 	%rd230, %rd1, %rd397;
	ld.global.u64 	%rd231, [%rd230];
	and.b64  	%rd398, %rd231, -4294967296;
	setp.ne.s64 	%p45, %rd398, 0;
	@%p45 bra 	$L__BB66_106;
	cvt.u32.u64 	%r329, %rd231;
	cvt.u32.u64 	%r330, %rd229;
	div.u32 	%r331, %r330, %r329;
	mul.lo.s32 	%r332, %r331, %r329;
	sub.s32 	%r333, %r330, %r332;
	cvt.u64.u32 	%rd475, %r331;
	cvt.u64.u32 	%rd476, %r333;
	bra.uni 	$L__BB66_107;
$L__BB66_106:
	div.u64 	%rd475, %rd229, %rd231;
	mul.lo.s64 	%rd399, %rd475, %rd231;
	sub.s64 	%rd476, %rd229, %rd399;
$L__BB66_107:
	mul.wide.u32 	%rd238, %r2, 8;
	add.s64 	%rd400, %rd230, %rd238;
	ld.global.u64 	%rd401, [%rd400];
	cvt.u32.u64 	%r334, %rd401;
	cvt.u32.u64 	%r335, %rd476;
	mad.lo.s32 	%r83, %r334, %r335, %r386;
	sub.s32 	%r336, %r93, %r375;
	add.s32 	%r337, %r336, -2;
	mul.wide.u32 	%rd402, %r337, 8;
	add.s64 	%rd239, %rd1, %rd402;
	ld.global.u64 	%rd240, [%rd239];
	and.b64  	%rd403, %rd240, -4294967296;
	setp.ne.s64 	%p46, %rd403, 0;
	@%p46 bra 	$L__BB66_109;
	cvt.u32.u64 	%r338, %rd240;
	cvt.u32.u64 	%r339, %rd475;
	div.u32 	%r340, %r339, %r338;
	mul.lo.s32 	%r341, %r340, %r338;
	sub.s32 	%r342, %r339, %r341;
	cvt.u64.u32 	%rd477, %r340;
	cvt.u64.u32 	%rd478, %r342;
	bra.uni 	$L__BB66_110;
$L__BB66_109:
	div.u64 	%rd477, %rd475, %rd240;
	mul.lo.s64 	%rd404, %rd477, %rd240;
	sub.s64 	%rd478, %rd475, %rd404;
$L__BB66_110:
	add.s64 	%rd405, %rd239, %rd238;
	ld.global.u64 	%rd406, [%rd405];
	cvt.u32.u64 	%r343, %rd406;
	cvt.u32.u64 	%r344, %rd478;
	mad.lo.s32 	%r386, %r343, %r344, %r83;
	cvt.u32.u64 	%r376, %rd477;
	add.s32 	%r375, %r375, 2;
$L__BB66_111:
	and.b32  	%r345, %r93, 1;
	setp.eq.b32 	%p47, %r345, 1;
	not.pred 	%p48, %p47;
	@%p48 bra 	$L__BB66_116;
	not.b32 	%r346, %r375;
	add.s32 	%r347, %r93, %r346;
	cvt.u64.u32 	%rd247, %r376;
	mul.wide.u32 	%rd407, %r347, 8;
	add.s64 	%rd248, %rd1, %rd407;
	ld.global.u64 	%rd249, [%rd248];
	and.b64  	%rd408, %rd249, -4294967296;
	setp.ne.s64 	%p49, %rd408, 0;
	@%p49 bra 	$L__BB66_114;
	cvt.u32.u64 	%r348, %rd249;
	cvt.u32.u64 	%r349, %rd247;
	rem.u32 	%r350, %r349, %r348;
	cvt.u64.u32 	%rd479, %r350;
	bra.uni 	$L__BB66_115;
$L__BB66_114:
	rem.u64 	%rd479, %rd247, %rd249;
$L__BB66_115:
	mul.wide.u32 	%rd409, %r2, 8;
	add.s64 	%rd410, %rd248, %rd409;
	ld.global.u64 	%rd411, [%rd410];
	cvt.u32.u64 	%r351, %rd411;
	cvt.u32.u64 	%r352, %rd479;
	mad.lo.s32 	%r386, %r351, %r352, %r386;
$L__BB66_116:
	cvt.u64.u32 	%rd480, %r386;
$L__BB66_117:
	cvta.to.global.u64 	%rd412, %rd255;
	shl.b64 	%rd413, %rd434, 1;
	add.s64 	%rd414, %rd412, %rd413;
	ld.global.u16 	%rs2, [%rd414];
	cvta.to.global.u64 	%rd415, %rd256;
	shl.b64 	%rd416, %rd480, 1;
	add.s64 	%rd417, %rd415, %rd416;
	ld.global.u16 	%rs3, [%rd417];
	// begin inline asm
	{ .reg .pred __$temp3;
  setp.lt.f16  __$temp3, %rs2, %rs3;
  selp.u16 %rs1, 1, 0, __$temp3;}
	// end inline asm
	setp.eq.s16 	%p50, %rs1, 0;
	selp.b16 	%rs4, %rs3, %rs2, %p50;
	cvta.to.global.u64 	%rd418, %rd257;
	shl.b64 	%rd419, %rd2, 1;
	add.s64 	%rd420, %rd418, %rd419;
	st.global.u16 	[%rd420], %rs4;
$L__BB66_118:
	ret;

}
	// .globl	broadcast_min_contiguous_f16
.visible .entry broadcast_min_contiguous_f16(
	.param .u64 broadcast_min_contiguous_f16_param_0,
	.param .u64 .ptr .align 1 broadcast_min_contiguous_f16_param_1,
	.param .u64 .ptr .align 1 broadcast_min_contiguous_f16_param_2,
	.param .u64 .ptr .align 1 broadcast_min_contiguous_f16_param_3
)
{
	.reg .pred 	%p<3>;
	.reg .b16 	%rs<5>;
	.reg .b32 	%r<5>;
	.reg .b64 	%rd<13>;

	ld.param.u64 	%rd5, [broadcast_min_contiguous_f16_param_0];
	ld.param.u64 	%rd2, [broadcast_min_contiguous_f16_param_1];
	ld.param.u64 	%rd3, [broadcast_min_contiguous_f16_param_2];
	ld.param.u64 	%rd4, [broadcast_min_contiguous_f16_param_3];
	mov.u32 	%r1, %ctaid.x;
	mov.u32 	%r2, %ntid.x;
	mov.u32 	%r3, %tid.x;
	mad.lo.s32 	%r4, %r1, %r2, %r3;
	cvt.s64.s32 	%rd1, %r4;
	setp.le.u64 	%p1, %rd5, %rd1;
	@%p1 bra 	$L__BB67_2;
	cvta.to.global.u64 	%rd6, %rd4;
	cvta.to.global.u64 	%rd7, %rd2;
	cvta.to.global.u64 	%rd8, %rd3;
	shl.b64 	%rd9, %rd1, 1;
	add.s64 	%rd10, %rd7, %rd9;
	ld.global.u16 	%rs2, [%rd10];
	add.s64 	%rd11, %rd8, %rd9;
	ld.global.u16 	%rs3, [%rd11];
	// begin inline asm
	{ .reg .pred __$temp3;
  setp.lt.f16  __$temp3, %rs2, %rs3;
  selp.u16 %rs1, 1, 0, __$temp3;}
	// end inline asm
	setp.eq.s16 	%p2, %rs1, 0;
	selp.b16 	%rs4, %rs3, %rs2, %p2;
	add.s64 	%rd12, %rd6, %rd9;
	st.global.u16 	[%rd12], %rs4;
$L__BB67_2:
	ret;

}
	// .globl	broadcast_min_rhs_row_f16
.visible .entry broadcast_min_rhs_row_f16(
	.param .u64 broadcast_min_rhs_row_f16_param_0,
	.param .u64 broadcast_min_rhs_row_f16_param_1,
	.param .u64 .ptr .align 1 broadcast_min_rhs_row_f16_param_2,
	.param .u64 .ptr .align 1 broadcast_min_rhs_row_f16_param_3,
	.param .u64 .ptr .align 1 broadcast_min_rhs_row_f16_param_4
)
{
	.reg .pred 	%p<4>;
	.reg .b16 	%rs<5>;
	.reg .b32 	%r<8>;
	.reg .b64 	%rd<22>;

	ld.param.u64 	%rd9, [broadcast_min_rhs_row_f16_param_0];
	ld.param.u64 	%rd5, [broadcast_min_rhs_row_f16_param_1];
	ld.param.u64 	%rd6, [broadcast_min_rhs_row_f16_param_2];
	ld.param.u64 	%rd7, [broadcast_min_rhs_row_f16_param_3];
	ld.param.u64 	%rd8, [broadcast_min_rhs_row_f16_param_4];
	mov.u32 	%r1, %ctaid.x;
	mov.u32 	%r2, %ntid.x;
	mov.u32 	%r3, %tid.x;
	mad.lo.s32 	%r4, %r1, %r2, %r3;
	cvt.s64.s32 	%rd1, %r4;
	setp.le.u64 	%p1, %rd9, %rd1;
	@%p1 bra 	$L__BB68_5;
	or.b64  	%rd10, %rd1, %rd5;
	and.b64  	%rd11, %rd10, -4294967296;
	setp.ne.s64 	%p2, %rd11, 0;
	@%p2 bra 	$L__BB68_3;
	cvt.u32.u64 	%r5, %rd5;
	cvt.u32.u64 	%r6, %rd1;
	rem.u32 	%r7, %r6, %r5;
	cvt.u64.u32 	%rd21, %r7;
	bra.uni 	$L__BB68_4;
$L__BB68_3:
	rem.u64 	%rd21, %rd1, %rd5;
$L__BB68_4:
	cvta.to.global.u64 	%rd12, %rd6;
	shl.b64 	%rd13, %rd1, 1;
	add.s64 	%rd14, %rd12, %rd13;
	ld.global.u16 	%rs2, [%rd14];
	cvta.to.global.u64 	%rd15, %rd7;
	shl.b64 	%rd16, %rd21, 1;
	and.b64  	%rd17, %rd16, 8589934590;
	add.s64 	%rd18, %rd15, %rd17;
	ld.global.u16 	%rs3, [%rd18];
	// begin inline asm
	{ .reg .pred __$temp3;
  setp.lt.f16  __$temp3, %rs2, %rs3;
  selp.u16 %rs1, 1, 0, __$temp3;}
	// end inline asm
	setp.eq.s16 	%p3, %rs1, 0;
	selp.b16 	%rs4, %rs3, %rs2, %p3;
	cvta.to.global.u64 	%rd19, %rd8;
	add.s64 	%rd20, %rd19, %rd13;
	st.global.u16 	[%rd20], %rs4;
$L__BB68_5:
	ret;

}
	// .globl	broadcast_min_rhs_col_f16
.visible .entry broadcast_min_rhs_col_f16(
	.param .u64 broadcast_min_rhs_col_f16_param_0,
	.param .u64 broadcast_min_rhs_col_f16_param_1,
	.param .u64 .ptr .align 1 broadcast_min_rhs_col_f16_param_2,
	.param .u64 .ptr .align 1 broadcast_min_rhs_col_f16_param_3,
	.param .u64 .ptr .align 1 broadcast_min_rhs_col_f16_param_4
)
{
	.reg .pred 	%p<4>;
	.reg .b16 	%rs<5>;
	.reg .b32 	%r<8>;
	.reg .b64 	%rd<22>;

	ld.param.u64 	%rd9, [broadcast_min_rhs_col_f16_param_0];
	ld.param.u64 	%rd5, [broadcast_min_rhs_col_f16_param_1];
	ld.param.u64 	%rd6, [broadcast_min_rhs_col_f16_param_2];
	ld.param.u64 	%rd7, [broadcast_min_rhs_col_f16_param_3];
	ld.param.u64 	%rd8, [broadcast_min_rhs_col_f16_param_4];
	mov.u32 	%r1, %ctaid.x;
	mov.u32 	%r2, %ntid.x;
	mov.u32 	%r3, %tid.x;
	mad.lo.s32 	%r4, %r1, %r2, %r3;
	cvt.s64.s32 	%rd1, %r4;
	setp.le.u64 	%p1, %rd9, %rd1;
	@%p1 bra 	$L__BB69_5;
	or.b64  	%rd10, %rd1, %rd5;
	and.b64  	%rd11, %rd10, -4294967296;
	setp.ne.s64 	%p2, %rd11, 0;
	@%p2 bra 	$L__BB69_3;
	cvt.u32.u64 	%r5, %rd5;
	cvt.u32.u64 	%r6, %rd1;
	div.u32 	%r7, %r6, %r5;
	cvt.u64.u32 	%rd21, %r7;
	bra.uni 	$L__BB69_4;
$L__BB69_3:
	div.u64 	%rd21, %rd1, %rd5;
$L__BB69_4:
	cvta.to.global.u64 	%rd12, %rd6;
	shl.b64 	%rd13, %rd1, 1;
	add.s64 	%rd14, %rd12, %rd13;
	ld.global.u16 	%rs2, [%rd14];
	cvta.to.global.u64 	%rd15, %rd7;
	shl.b64 	%rd16, %rd21, 1;
	and.b64  	%rd17, %rd16, 8589934590;
	add.s64 	%rd18, %rd15, %rd17;
	ld.global.u16 	%rs3, [%rd18];
	// begin inline asm
	{ .reg .pred __$temp3;
  setp.lt.f16  __$temp3, %rs2, %rs3;
  selp.u16 %rs1, 1, 0, __$temp3;}
	// end inline asm
	setp.eq.s16 	%p3, %rs1, 0;
	selp.b16 	%rs4, %rs3, %rs2, %p3;
	cvta.to.global.u64 	%rd19, %rd8;
	add.s64 	%rd20, %rd19, %rd13;
	st.global.u16 	[%rd20], %rs4;
$L__BB69_5:
	ret;

}
	// .globl	broadcast_min_lhs_row_f16
.visible .entry broadcast_min_lhs_row_f16(
	.param .u64 broadcast_min_lhs_row_f16_param_0,
	.param .u64 broadcast_min_lhs_row_f16_param_1,
	.param .u64 .ptr .align 1 broadcast_min_lhs_row_f16_param_2,
	.param .u64 .ptr .align 1 broadcast_min_lhs_row_f16_param_3,
	.param .u64 .ptr .align 1 broadcast_min_lhs_row_f16_param_4
)
{
	.reg .pred 	%p<4>;
	.reg .b16 	%rs<5>;
	.reg .b32 	%r<8>;
	.reg .b64 	%rd<22>;

	ld.param.u64 	%rd9, [broadcast_min_lhs_row_f16_param_0];
	ld.param.u64 	%rd5, [broadcast_min_lhs_row_f16_param_1];
	ld.param.u64 	%rd6, [broadcast_min_lhs_row_f16_param_2];
	ld.param.u64 	%rd7, [broadcast_min_lhs_row_f16_param_3];
	ld.param.u64 	%rd8, [broadcast_min_lhs_row_f16_param_4];
	mov.u32 	%r1, %ctaid.x;
	mov.u32 	%r2, %ntid.x;
	mov.u32 	%r3, %tid.x;
	mad.lo.s32 	%r4, %r1, %r2, %r3;
	cvt.s64.s32 	%rd1, %r4;
	setp.le.u64 	%p1, %rd9, %rd1;
	@%p1 bra 	$L__BB70_5;
	or.b64  	%rd10, %rd1, %rd5;
	and.b64  	%rd11, %rd10, -4294967296;
	setp.ne.s64 	%p2, %rd11, 0;
	@%p2 bra 	$L__BB70_3;
	cvt.u32.u64 	%r5, %rd5;
	cvt.u32.u64 	%r6, %rd1;
	rem.u32 	%r7, %r6, %r5;
	cvt.u64.u32 	%rd21, %r7;
	bra.uni 	$L__BB70_4;
$L__BB70_3:
	rem.u64 	%rd21, %rd1, %rd5;
$L__BB70_4:
	cvta.to.global.u64 	%rd12, %rd6;
	shl.b64 	%rd13, %rd21, 1;
	and.b64  	%rd14, %rd13, 8589934590;
	add.s64 	%rd15, %rd12, %rd14;
	ld.global.u16 	%rs2, [%rd15];
	cvta.to.global.u64 	%rd16, %rd7;
	shl.b64 	%rd17, %rd1, 1;
	add.s64 	%rd18, %rd16, %rd17;
	ld.global.u16 	%rs3, [%rd18];
	// begin inline asm
	{ .reg .pred __$temp3;
  setp.lt.f16  __$temp3, %rs2, %rs3;
  selp.u16 %rs1, 1, 0, __$temp3;}
	// end inline asm
	setp.eq.s16 	%p3, %rs1, 0;
	selp.b16 	%rs4, %rs3, %rs2, %p3;
	cvta.to.global.u64 	%rd19, %rd8;
	add.s64 	%rd20, %rd19, %rd17;
	st.global.u16 	[%rd20], %rs4;
$L__BB70_5:
	ret;

}
	// .globl	broadcast_min_lhs_col_f16
.visible .entry broadcast_min_lhs_col_f16(
	.param .u64 broadcast_min_lhs_col_f16_param_0,
	.param .u64 broadcast_min_lhs_col_f16_param_1,
	.param .u64 .ptr .align 1 broadcast_min_lhs_col_f16_param_2,
	.param .u64 .ptr .align 1 broadcast_min_lhs_col_f16_param_3,
	.param .u64 .ptr .align 1 broadcast_min_lhs_col_f16_param_4
)
{
	.reg .pred 	%p<4>;
	.reg .b16 	%rs<5>;
	.reg .b32 	%r<8>;
	.reg .b64 	%rd<22>;

	ld.param.u64 	%rd9, [broadcast_min_lhs_col_f16_param_0];
	ld.param.u64 	%rd5, [broadcast_min_lhs_col_f16_param_1];
	ld.param.u64 	%rd6, [broadcast_min_lhs_col_f16_param_2];
	ld.param.u64 	%rd7, [broadcast_min_lhs_col_f16_param_3];
	ld.param.u64 	%rd8, [broadcast_min_lhs_col_f16_param_4];
	mov.u32 	%r1, %ctaid.x;
	mov.u32 	%r2, %ntid.x;
	mov.u32 	%r3, %tid.x;
	mad.lo.s32 	%r4, %r1, %r2, %r3;
	cvt.s64.s32 	%rd1, %r4;
	setp.le.u64 	%p1, %rd9, %rd1;
	@%p1 bra 	$L__BB71_5;
	or.b64  	%rd10, %rd1, %rd5;
	and.b64  	%rd11, %rd10, -4294967296;
	setp.ne.s64 	%p2, %rd11, 0;
	@%p2 bra 	$L__BB71_3;
	cvt.u32.u64 	%r5, %rd5;
	cvt.u32.u64 	%r6, %rd1;
	div.u32 	%r7, %r6, %r5;
	cvt.u64.u32 	%rd21, %r7;
	bra.uni 	$L__BB71_4;
$L__BB71_3:
	div.u64 	%rd21, %rd1, %rd5;
$L__BB71_4:
	cvta.to.global.u64 	%rd12, %rd6;
	shl.b64 	%rd13, %rd21, 1;
	and.b64  	%rd14, %rd13, 8589934590;
	add.s64 	%rd15, %rd12, %rd14;
	ld.global.u16 	%rs2, [%rd15];
	cvta.to.global.u64 	%rd16, %rd7;
	shl.b64 	%rd17, %rd1, 1;
	add.s64 	%rd18, %rd16, %rd17;
	ld.global.u16 	%rs3, [%rd18];
	// begin inline asm
	{ .reg .pred __$temp3;
  setp.lt.f16  __$temp3, %rs2, %rs3;
  selp.u16 %rs1, 1, 0, __$temp3;}
	// end inline asm
	setp.eq.s16 	%p3, %rs1, 0;
	selp.b16 	%rs4, %rs3, %rs2, %p3;
	cvta.to.global.u64 	%rd19, %rd8;
	add.s64 	%rd20, %rd19, %rd17;
	st.global.u16 	[%rd20], %rs4;
$L__BB71_5:
	ret;

}
	// .globl	broadcast_add_strided_f32
.visible .entry broadcast_add_strided_f32(
	.param .u64 broadcast_add_strided_f32_param_0,
	.param .u32 broadcast_add_strided_f32_param_1,
	.param .u64 .ptr .align 1 broadcast_add_strided_f32_param_2,
	.param .u64 .ptr .align 1 broadcast_add_strided_f32_param_3,
	.param .u64 .ptr .align 1 broadcast_add_strided_f32_param_4,
	.param .u64 .ptr .align 1 broadcast_add_strided_f32_param_5
)
{
	.reg .pred 	%p<50>;
	.reg .b32 	%r<387>;
	.reg .b32 	%f<4>;
	.reg .b64 	%rd<481>;

	ld.param.u64 	%rd258, [broadcast_add_strided_f32_param_0];
	ld.param.u32 	%r93, [broadcast_add_strided_f32_param_1];
	ld.param.u64 	%rd259, [broadcast_add_strided_f32_param_2];
	ld.param.u64 	%rd255, [broadcast_add_strided_f32_param_3];
	ld.param.u64 	%rd256, [broadcast_add_strided_f32_param_4];
	ld.param.u64 	%rd257, [broadcast_add_strided_f32_param_5];
	cvta.to.global.u64 	%rd1, %rd259;
	mov.u32 	%r94, %ctaid.x;
	mov.u32 	%r95, %ntid.x;
	mov.u32 	%r96, %tid.x;
	mad.lo.s32 	%r376, %r94, %r95, %r96;
	cvt.s64.s32 	%rd2, %r376;
	setp.le.u64 	%p1, %rd258, %rd2;
	@%p1 bra 	$L__BB72_118;
	shl.b32 	%r2, %r93, 1;
	setp.eq.s32 	%p2, %r93, 0;
	mov.b64 	%rd434, 0;
	@%p2 bra 	$L__BB72_36;
	add.s32 	%r99, %r93, -1;
	and.b32  	%r3, %r93, 7;
	setp.lt.u32 	%p3, %r99, 7;
	mov.b32 	%r354, 0;
	mov.u32 	%r368, %r376;
	mov.u32 	%r365, %r354;
	@%p3 bra 	$L__BB72_6;
	and.b32  	%r354, %r93, -8;
	add.s32 	%r367, %r93, -4;
	neg.s32 	%r366, %r354;
	mov.b32 	%r365, 0;
	mul.wide.u32 	%rd72, %r93, 8;
	mov.u32 	%r368, %r376;
$L__BB72_4:
	.pragma "nounroll";
	add.s32 	%r101, %r367, 3;
	cvt.u64.u32 	%rd63, %r368;
	mul.wide.u32 	%rd261, %r101, 8;
	add.s64 	%rd64, %rd1, %rd261;
	ld.global.u64 	%rd65, [%rd64];
	and.b64  	%rd262, %rd65, -4294967296;
	setp.ne.s64 	%p4, %rd262, 0;
	@%p4 bra 	$L__BB72_41;
	cvt.u32.u64 	%r102, %rd65;
	cvt.u32.u64 	%r103, %rd63;
	div.u32 	%r104, %r103, %r102;
	mul.lo.s32 	%r105, %r104, %r102;
	sub.s32 	%r106, %r103, %r105;
	cvt.u64.u32 	%rd435, %r104;
	cvt.u64.u32 	%rd436, %r106;
	bra.uni 	$L__BB72_42;
$L__BB72_6:
	setp.eq.s32 	%p13, %r3, 0;
	@%p13 bra 	$L__BB72_35;
	and.b32  	%r11, %r93, 3;
	setp.lt.u32 	%p14, %r3, 4;
	@%p14 bra 	$L__BB72_21;
	not.b32 	%r165, %r354;
	add.s32 	%r166, %r93, %r165;
	cvt.u64.u32 	%rd3, %r368;
	mul.wide.u32 	%rd301, %r166, 8;
	add.s64 	%rd4, %rd1, %rd301;
	ld.global.u64 	%rd5, [%rd4];
	and.b64  	%rd302, %rd5, -4294967296;
	setp.ne.s64 	%p15, %rd302, 0;
	@%p15 bra 	$L__BB72_10;
	cvt.u32.u64 	%r167, %rd5;
	cvt.u32.u64 	%r168, %rd3;
	div.u32 	%r169, %r168, %r167;
	mul.lo.s32 	%r170, %r169, %r167;
	sub.s32 	%r171, %r168, %r170;
	cvt.u64.u32 	%rd421, %r169;
	cvt.u64.u32 	%rd422, %r171;
	bra.uni 	$L__BB72_11;
$L__BB72_10:
	div.u64 	%rd421, %rd3, %rd5;
	mul.lo.s64 	%rd303, %rd421, %rd5;
	sub.s64 	%rd422, %rd3, %rd303;
$L__BB72_11:
	mul.wide.u32 	%rd12, %r93, 8;
	add.s64 	%rd304, %rd4, %rd12;
	ld.global.u64 	%rd305, [%rd304];
	cvt.u32.u64 	%r172, %rd305;
	cvt.u32.u64 	%r173, %rd422;
	mad.lo.s32 	%r12, %r172, %r173, %r365;
	sub.s32 	%r13, %r93, %r354;
	add.s32 	%r174, %r13, -2;
	mul.wide.u32 	%rd306, %r174, 8;
	add.s64 	%rd13, %rd1, %rd306;
	ld.global.u64 	%rd14, [%rd13];
	and.b64  	%rd307, %rd14, -4294967296;
	setp.ne.s64 	%p16, %rd307, 0;
	@%p16 bra 	$L__BB72_13;
	cvt.u32.u64 	%r175, %rd14;
	cvt.u32.u64 	%r176, %rd421;
	div.u32 	%r177, %r176, %r175;
	mul.lo.s32 	%r178, %r177, %r175;
	sub.s32 	%r179, %r176, %r178;
	cvt.u64.u32 	%rd423, %r177;
	cvt.u64.u32 	%rd424, %r179;
	bra.uni 	$L__BB72_14;
$L__BB72_13:
	div.u64 	%rd423, %rd421, %rd14;
	mul.lo.s64 	%rd308, %rd423, %rd14;
	sub.s64 	%rd424, %rd421, %rd308;
$L__BB72_14:
	add.s64 	%rd309, %rd13, %rd12;
	ld.global.u64 	%rd310, [%rd309];
	cvt.u32.u64 	%r180, %rd310;
	cvt.u32.u64 	%r181, %rd424;
	mad.lo.s32 	%r14, %r180, %r181, %r12;
	add.s32 	%r182, %r13, -3;
	mul.wide.u32 	%rd311, %r182, 8;
	add.s64 	%rd21, %rd1, %rd311;
	ld.global.u64 	%rd22, [%rd21];
	and.b64  	%rd312, %rd22, -4294967296;
	setp.ne.s64 	%p17, %rd312, 0;
	@%p17 bra 	$L__BB72_16;
	cvt.u32.u64 	%r183, %rd22;
	cvt.u32.u64 	%r184, %rd423;
	div.u32 	%r185, %r184, %r183;
	mul.lo.s32 	%r186, %r185, %r183;
	sub.s32 	%r187, %r184, %r186;
	cvt.u64.u32 	%rd425, %r185;
	cvt.u64.u32 	%rd426, %r187;
	bra.uni 	$L__BB72_17;
$L__BB72_16:
	div.u64 	%rd425, %rd423, %rd22;
	mul.lo.s64 	%rd313, %rd425, %rd22;
	sub.s64 	%rd426, %rd423, %rd313;
$L__BB72_17:
	add.s64 	%rd314, %rd21, %rd12;
	ld.global.u64 	%rd315, [%rd314];
	cvt.u32.u64 	%r188, %rd315;
	cvt.u32.u64 	%r189, %rd426;
	mad.lo.s32 	%r15, %r188, %r189, %r14;
	add.s32 	%r190, %r13, -4;
	mul.wide.u32 	%rd316, %r190, 8;
	add.s64 	%rd29, %rd1, %rd316;
	ld.global.u64 	%rd30, [%rd29];
	and.b64  	%rd317, %rd30, -4294967296;
	setp.ne.s64 	%p18, %rd317, 0;
	@%p18 bra 	$L__BB72_19;
	cvt.u32.u64 	%r191, %rd30;
	cvt.u32.u64 	%r192, %rd425;
	div.u32 	%r193, %r192, %r191;
	mul.lo.s32 	%r194, %r193, %r191;
	sub.s32 	%r195, %r192, %r194;
	cvt.u64.u32 	%rd427, %r193;
	cvt.u64.u32 	%rd428, %r195;
	bra.uni 	$L__BB72_20;
$L__BB72_19:
	div.u64 	%rd427, %rd425, %rd30;
	mul.lo.s64 	%rd318, %rd427, %rd30;
	sub.s64 	%rd428, %rd425, %rd318;
$L__BB72_20:
	add.s64 	%rd319, %rd29, %rd12;
	ld.global.u64 	%rd320, [%rd319];
	cvt.u32.u64 	%r196, %rd320;
	cvt.u32.u64 	%r197, %rd428;
	mad.lo.s32 	%r365, %r196, %r197, %r15;
	cvt.u32.u64 	%r368, %rd427;
	add.s32 	%r354, %r354, 4;
$L__BB72_21:
	setp.eq.s32 	%p19, %r11, 0;
	@%p19 bra 	$L__BB72_35;
	setp.eq.s32 	%p20, %r11, 1;
	@%p20 bra 	$L__BB72_30;
	not.b32 	%r199, %r354;
	add.s32 	%r200, %r93, %r199;
	cvt.u64.u32 	%rd37, %r368;
	mul.wide.u32 	%rd321, %r200, 8;
	add.s64 	%rd38, %rd1, %rd321;
	ld.global.u64 	%rd39, [%rd38];
	and.b64  	%rd322, %rd39, -4294967296;
	setp.ne.s64 	%p21, %rd322, 0;
	@%p21 bra 	$L__BB72_25;
	cvt.u32.u64 	%r201, %rd39;
	cvt.u32.u64 	%r202, %rd37;
	div.u32 	%r203, %r202, %r201;
	mul.lo.s32 	%r204, %r203, %r201;
	sub.s32 	%r205, %r202, %r204;
	cvt.u64.u32 	%rd429, %r203;
	cvt.u64.u32 	%rd430, %r205;
	bra.uni 	$L__BB72_26;
$L__BB72_25:
	div.u64 	%rd429, %rd37, %rd39;
	mul.lo.s64 	%rd323, %rd429, %rd39;
	sub.s64 	%rd430, %rd37, %rd323;
$L__BB72_26:
	mul.wide.u32 	%rd46, %r93, 8;
	add.s64 	%rd324, %rd38, %rd46;
	ld.global.u64 	%rd325, [%rd324];
	cvt.u32.u64 	%r206, %rd325;
	cvt.u32.u64 	%r207, %rd430;
	mad.lo.s32 	%r23, %r206, %r207, %r365;
	sub.s32 	%r208, %r93, %r354;
	add.s32 	%r209, %r208, -2;
	mul.wide.u32 	%rd326, %r209, 8;
	add.s64 	%rd47, %rd1, %rd326;
	ld.global.u64 	%rd48, [%rd47];
	and.b64  	%rd327, %rd48, -4294967296;
	setp.ne.s64 	%p22, %rd327, 0;
	@%p22 bra 	$L__BB72_28;
	cvt.u32.u64 	%r210, %rd48;
	cvt.u32.u64 	%r211, %rd429;
	div.u32 	%r212, %r211, %r210;
	mul.lo.s32 	%r213, %r212, %r210;
	sub.s32 	%r214, %r211, %r213;
	cvt.u64.u32 	%rd431, %r212;
	cvt.u64.u32 	%rd432, %r214;
	bra.uni 	$L__BB72_29;
$L__BB72_28:
	div.u64 	%rd431, %rd429, %rd48;
	mul.lo.s64 	%rd328, %rd431, %rd48;
	sub.s64 	%rd432, %rd429, %rd328;
$L__BB72_29:
	add.s64 	%rd329, %rd47, %rd46;
	ld.global.u64 	%rd330, [%rd329];
	cvt.u32.u64 	%r215, %rd330;
	cvt.u32.u64 	%r216, %rd432;
	mad.lo.s32 	%r365, %r215, %r216, %r23;
	cvt.u32.u64 	%r368, %rd431;
	add.s32 	%r354, %r354, 2;
$L__BB72_30:
	and.b32  	%r217, %r93, 1;
	setp.eq.b32 	%p23, %r217, 1;
	not.pred 	%p24, %p23;
	@%p24 bra 	$L__BB72_35;
	not.b32 	%r218, %r354;
	add.s32 	%r219, %r93, %r218;
	cvt.u64.u32 	%rd55, %r368;
	mul.wide.u32 	%rd331, %r219, 8;
	add.s64 	%rd56, %rd1, %rd331;
	ld.global.u64 	%rd57, [%rd56];
	and.b64  	%rd332, %rd57, -4294967296;
	setp.ne.s64 	%p25, %rd332, 0;
	@%p25 bra 	$L__BB72_33;
	cvt.u32.u64 	%r220, %rd57;
	cvt.u32.u64 	%r221, %rd55;
	rem.u32 	%r222, %r221, %r220;
	cvt.u64.u32 	%rd433, %r222;
	bra.uni 	$L__BB72_34;
$L__BB72_33:
	rem.u64 	%rd433, %rd55, %rd57;
$L__BB72_34:
	mul.wide.u32 	%rd333, %r93, 8;
	add.s64 	%rd334, %rd56, %rd333;
	ld.global.u64 	%rd335, [%rd334];
	cvt.u32.u64 	%r223, %rd335;
	cvt.u32.u64 	%r224, %rd433;
	mad.lo.s32 	%r365, %r223, %r224, %r365;
$L__BB72_35:
	cvt.u64.u32 	%rd434, %r365;
$L__BB72_36:
	setp.eq.s32 	%p26, %r93, 0;
	mov.b64 	%rd480, 0;
	@%p26 bra 	$L__BB72_117;
	add.s32 	%r227, %r93, -1;
	and.b32  	%r33, %r93, 7;
	setp.lt.u32 	%p27, %r227, 7;
	mov.b32 	%r375, 0;
	mov.u32 	%r386, %r375;
	@%p27 bra 	$L__BB72_87;
	and.b32  	%r375, %r93, -8;
	add.s32 	%r371, %r93, -4;
	neg.s32 	%r370, %r375;
	mov.b32 	%r386, 0;
	mul.wide.u32 	%rd138, %r2, 8;
$L__BB72_39:
	.pragma "nounroll";
	add.s32 	%r229, %r371, 3;
	cvt.u64.u32 	%rd129, %r376;
	mul.wide.u32 	%rd337, %r229, 8;
	add.s64 	%rd130, %rd1, %rd337;
	ld.global.u64 	%rd131, [%rd130];
	and.b64  	%rd338, %rd131, -4294967296;
	setp.ne.s64 	%p28, %rd338, 0;
	@%p28 bra 	$L__BB72_64;
	cvt.u32.u64 	%r230, %rd131;
	cvt.u32.u64 	%r231, %rd129;
	div.u32 	%r232, %r231, %r230;
	mul.lo.s32 	%r233, %r232, %r230;
	sub.s32 	%r234, %r231, %r233;
	cvt.u64.u32 	%rd451, %r232;
	cvt.u64.u32 	%rd452, %r234;
	bra.uni 	$L__BB72_65;
$L__BB72_41:
	div.u64 	%rd435, %rd63, %rd65;
	mul.lo.s64 	%rd263, %rd435, %rd65;
	sub.s64 	%rd436, %rd63, %rd263;
$L__BB72_42:
	add.s64 	%rd264, %rd64, %rd72;
	ld.global.u64 	%rd265, [%rd264];
	cvt.u32.u64 	%r107, %rd265;
	cvt.u32.u64 	%r108, %rd436;
	mad.lo.s32 	%r41, %r107, %r108, %r365;
	add.s32 	%r109, %r367, 2;
	mul.wide.u32 	%rd266, %r109, 8;
	add.s64 	%rd73, %rd1, %rd266;
	ld.global.u64 	%rd74, [%rd73];
	and.b64  	%rd267, %rd74, -4294967296;
	setp.ne.s64 	%p5, %rd267, 0;
	@%p5 bra 	$L__BB72_44;
	cvt.u32.u64 	%r110, %rd74;
	cvt.u32.u64 	%r111, %rd435;
	div.u32 	%r112, %r111, %r110;
	mul.lo.s32 	%r113, %r112, %r110;
	sub.s32 	%r114, %r111, %r113;
	cvt.u64.u32 	%rd437, %r112;
	cvt.u64.u32 	%rd438, %r114;
	bra.uni 	$L__BB72_45;
$L__BB72_44:
	div.u64 	%rd437, %rd435, %rd74;
	mul.lo.s64 	%rd268, %rd437, %rd74;
	sub.s64 	%rd438, %rd435, %rd268;
$L__BB72_45:
	add.s64 	%rd269, %rd73, %rd72;
	ld.global.u64 	%rd270, [%rd269];
	cvt.u32.u64 	%r115, %rd270;
	cvt.u32.u64 	%r116, %rd438;
	mad.lo.s32 	%r42, %r115, %r116, %r41;
	add.s32 	%r117, %r367, 1;
	mul.wide.u32 	%rd271, %r117, 8;
	add.s64 	%rd81, %rd1, %rd271;
	ld.global.u64 	%rd82, [%rd81];
	and.b64  	%rd272, %rd82, -4294967296;
	setp.ne.s64 	%p6, %rd272, 0;
	@%p6 bra 	$L__BB72_47;
	cvt.u32.u64 	%r118, %rd82;
	cvt.u32.u64 	%r119, %rd437;
	div.u32 	%r120, %r119, %r118;
	mul.lo.s32 	%r121, %r120, %r118;
	sub.s32 	%r122, %r119, %r121;
	cvt.u64.u32 	%rd439, %r120;
	cvt.u64.u32 	%rd440, %r122;
	bra.uni 	$L__BB72_48;
$L__BB72_47:
	div.u64 	%rd439, %rd437, %rd82;
	mul.lo.s64 	%rd273, %rd439, %rd82;
	sub.s64 	%rd440, %rd437, %rd273;
$L__BB72_48:
	add.s64 	%rd274, %rd81, %rd72;
	ld.global.u64 	%rd275, [%rd274];
	cvt.u32.u64 	%r123, %rd275;
	cvt.u32.u64 	%r124, %rd440;
	mad.lo.s32 	%r43, %r123, %r124, %r42;
	mul.wide.u32 	%rd276, %r367, 8;
	add.s64 	%rd89, %rd1, %rd276;
	ld.global.u64 	%rd90, [%rd89];
	and.b64  	%rd277, %rd90, -4294967296;
	setp.ne.s64 	%p7, %rd277, 0;
	@%p7 bra 	$L__BB72_50;
	cvt.u32.u64 	%r125, %rd90;
	cvt.u32.u64 	%r126, %rd439;
	div.u32 	%r127, %r126, %r125;
	mul.lo.s32 	%r128, %r127, %r125;
	sub.s32 	%r129, %r126, %r128;
	cvt.u64.u32 	%rd441, %r127;
	cvt.u64.u32 	%rd442, %r129;
	bra.uni 	$L__BB72_51;
$L__BB72_50:
	div.u64 	%rd441, %rd439, %rd90;
	mul.lo.s64 	%rd278, %rd441, %rd90;
	sub.s64 	%rd442, %rd439, %rd278;
$L__BB72_51:
	add.s64 	%rd279, %rd89, %rd72;
	ld.global.u64 	%rd280, [%rd279];
	cvt.u32.u64 	%r130, %rd280;
	cvt.u32.u64 	%r131, %rd442;
	mad.lo.s32 	%r44, %r130, %r131, %r43;
	add.s32 	%r132, %r367, -1;
	mul.wide.u32 	%rd281, %r132, 8;
	add.s64 	%rd97, %rd1, %rd281;
	ld.global.u64 	%rd98, [%rd97];
	and.b64  	%rd282, %rd98, -4294967296;
	setp.ne.s64 	%p8, %rd282, 0;
	@%p8 bra 	$L__BB72_53;
	cvt.u32.u64 	%r133, %rd98;
	cvt.u32.u64 	%r134, %rd441;
	div.u32 	%r135, %r134, %r133;
	mul.lo.s32 	%r136, %r135, %r133;
	sub.s32 	%r137, %r134, %r136;
	cvt.u64.u32 	%rd443, %r135;
	cvt.u64.u32 	%rd444, %r137;
	bra.uni 	$L__BB72_54;
$L__BB72_53:
	div.u64 	%rd443, %rd441, %rd98;
	mul.lo.s64 	%rd283, %rd443, %rd98;
	sub.s64 	%rd444, %rd441, %rd283;
$L__BB72_54:
	add.s64 	%rd284, %rd97, %rd72;
	ld.global.u64 	%rd285, [%rd284];
	cvt.u32.u64 	%r138, %rd285;
	cvt.u32.u64 	%r139, %rd444;
	mad.lo.s32 	%r45, %r138, %r139, %r44;
	add.s32 	%r140, %r367, -2;
	mul.wide.u32 	%rd286, %r140, 8;
	add.s64 	%rd105, %rd1, %rd286;
	ld.global.u64 	%rd106, [%rd105];
	and.b64  	%rd287, %rd106, -4294967296;
	setp.ne.s64 	%p9, %rd287, 0;
	@%p9 bra 	$L__BB72_56;
	cvt.u32.u64 	%r141, %rd106;
	cvt.u32.u64 	%r142, %rd443;
	div.u32 	%r143, %r142, %r141;
	mul.lo.s32 	%r144, %r143, %r141;
	sub.s32 	%r145, %r142, %r144;
	cvt.u64.u32 	%rd445, %r143;
	cvt.u64.u32 	%rd446, %r145;
	bra.uni 	$L__BB72_57;
$L__BB72_56:
	div.u64 	%rd445, %rd443, %rd106;
	mul.lo.s64 	%rd288, %rd445, %rd106;
	sub.s64 	%rd446, %rd443, %rd288;
$L__BB72_57:
	add.s64 	%rd289, %rd105, %rd72;
	ld.global.u64 	%rd290, [%rd289];
	cvt.u32.u64 	%r146, %rd290;
	cvt.u32.u64 	%r147, %rd446;
	mad.lo.s32 	%r46, %r146, %r147, %r45;
	add.s32 	%r148, %r367, -3;
	mul.wide.u32 	%rd291, %r148, 8;
	add.s64 	%rd113, %rd1, %rd291;
	ld.global.u64 	%rd114, [%rd113];
	and.b64  	%rd292, %rd114, -4294967296;
	setp.ne.s64 	%p10, %rd292, 0;
	@%p10 bra 	$L__BB72_59;
	cvt.u32.u64 	%r149, %rd114;
	cvt.u32.u64 	%r150, %rd445;
	div.u32 	%r151, %r150, %r149;
	mul.lo.s32 	%r152, %r151, %r149;
	sub.s32 	%r153, %r150, %r152;
	cvt.u64.u32 	%rd447, %r151;
	cvt.u64.u32 	%rd448, %r153;
	bra.uni 	$L__BB72_60;
$L__BB72_59:
	div.u64 	%rd447, %rd445, %rd114;
	mul.lo.s64 	%rd293, %rd447, %rd114;
	sub.s64 	%rd448, %rd445, %rd293;
$L__BB72_60:
	add.s64 	%rd294, %rd113, %rd72;
	ld.global.u64 	%rd295, [%rd294];
	cvt.u32.u64 	%r154, %rd295;
	cvt.u32.u64 	%r155, %rd448;
	mad.lo.s32 	%r47, %r154, %r155, %r46;
	add.s32 	%r156, %r367, -4;
	mul.wide.u32 	%rd296, %r156, 8;
	add.s64 	%rd121, %rd1, %rd296;
	ld.global.u64 	%rd122, [%rd121];
	and.b64  	%rd297, %rd122, -4294967296;
	setp.ne.s64 	%p11, %rd297, 0;
	@%p11 bra 	$L__BB72_62;
	cvt.u32.u64 	%r157, %rd122;
	cvt.u32.u64 	%r158, %rd447;
	div.u32 	%r159, %r158, %r157;
	mul.lo.s32 	%r160, %r159, %r157;
	sub.s32 	%r161, %r158, %r160;
	cvt.u64.u32 	%rd449, %r159;
	cvt.u64.u32 	%rd450, %r161;
	bra.uni 	$L__BB72_63;
$L__BB72_62:
	div.u64 	%rd449, %rd447, %rd122;
	mul.lo.s64 	%rd298, %rd449, %rd122;
	sub.s64 	%rd450, %rd447, %rd298;
$L__BB72_63:
	add.s64 	%rd299, %rd121, %rd72;
	ld.global.u64 	%rd300, [%rd299];
	cvt.u32.u64 	%r162, %rd300;
	cvt.u32.u64 	%r163, %rd450;
	mad.lo.s32 	%r365, %r162, %r163, %r47;
	cvt.u32.u64 	%r368, %rd449;
	add.s32 	%r367, %r367, -8;
	add.s32 	%r366, %r366, 8;
	setp.eq.s32 	%p12, %r366, 0;
	@%p12 bra 	$L__BB72_6;
	bra.uni 	$L__BB72_4;
$L__BB72_64:
	div.u64 	%rd451, %rd129, %rd131;
	mul.lo.s64 	%rd339, %rd451, %rd131;
	sub.s64 	%rd452, %rd129, %rd339;
$L__BB72_65:
	add.s64 	%rd340, %rd130, %rd138;
	ld.global.u64 	%rd341, [%rd340];
	cvt.u32.u64 	%r235, %rd341;
	cvt.u32.u64 	%r236, %rd452;
	mad.lo.s32 	%r56, %r235, %r236, %r386;
	add.s32 	%r237, %r371, 2;
	mul.wide.u32 	%rd342, %r237, 8;
	add.s64 	%rd139, %rd1, %rd342;
	ld.global.u64 	%rd140, [%rd139];
	and.b64  	%rd343, %rd140, -4294967296;
	setp.ne.s64 	%p29, %rd343, 0;
	@%p29 bra 	$L__BB72_67;
	cvt.u32.u64 	%r238, %rd140;
	cvt.u32.u64 	%r239, %rd451;
	div.u32 	%r240, %r239, %r238;
	mul.lo.s32 	%r241, %r240, %r238;
	sub.s32 	%r242, %r239, %r241;
	cvt.u64.u32 	%rd453, %r240;
	cvt.u64.u32 	%rd454, %r242;
	bra.uni 	$L__BB72_68;
$L__BB72_67:
	div.u64 	%rd453, %rd451, %rd140;
	mul.lo.s64 	%rd344, %rd453, %rd140;
	sub.s64 	%rd454, %rd451, %rd344;
$L__BB72_68:
	add.s64 	%rd345, %rd139, %rd138;
	ld.global.u64 	%rd346, [%rd345];
	cvt.u32.u64 	%r243, %rd346;
	cvt.u32.u64 	%r244, %rd454;
	mad.lo.s32 	%r57, %r243, %r244, %r56;
	add.s32 	%r245, %r371, 1;
	mul.wide.u32 	%rd347, %r245, 8;
	add.s64 	%rd147, %rd1, %rd347;
	ld.global.u64 	%rd148, [%rd147];
	and.b64  	%rd348, %rd148, -4294967296;
	setp.ne.s64 	%p30, %rd348, 0;
	@%p30 bra 	$L__BB72_70;
	cvt.u32.u64 	%r246, %rd148;
	cvt.u32.u64 	%r247, %rd453;
	div.u32 	%r248, %r247, %r246;
	mul.lo.s32 	%r249, %r248, %r246;
	sub.s32 	%r250, %r247, %r249;
	cvt.u64.u32 	%rd455, %r248;
	cvt.u64.u32 	%rd456, %r250;
	bra.uni 	$L__BB72_71;
$L__BB72_70:
	div.u64 	%rd455, %rd453, %rd148;
	mul.lo.s64 	%rd349, %rd455, %rd148;
	sub.s64 	%rd456, %rd453, %rd349;
$L__BB72_71:
	add.s64 	%rd350, %rd147, %rd138;
	ld.global.u64 	%rd351, [%rd350];
	cvt.u32.u64 	%r251, %rd351;
	cvt.u32.u64 	%r252, %rd456;
	mad.lo.s32 	%r58, %r251, %r252, %r57;
	mul.wide.u32 	%rd352, %r371, 8;
	add.s64 	%rd155, %rd1, %rd352;
	ld.global.u64 	%rd156, [%rd155];
	and.b64  	%rd353, %rd156, -4294967296;
	setp.ne.s64 	%p31, %rd353, 0;
	@%p31 bra 	$L__BB72_73;
	cvt.u32.u64 	%r253, %rd156;
	cvt.u32.u64 	%r254, %rd455;
	div.u32 	%r255, %r254, %r253;
	mul.lo.s32 	%r256, %r255, %r253;
	sub.s32 	%r257, %r254, %r256;
	cvt.u64.u32 	%rd457, %r255;
	cvt.u64.u32 	%rd458, %r257;
	bra.uni 	$L__BB72_74;
$L__BB72_73:
	div.u64 	%rd457, %rd455, %rd156;
	mul.lo.s64 	%rd354, %rd457, %rd156;
	sub.s64 	%rd458, %rd455, %rd354;
$L__BB72_74:
	add.s64 	%rd355, %rd155, %rd138;
	ld.global.u64 	%rd356, [%rd355];
	cvt.u32.u64 	%r258, %rd356;
	cvt.u32.u64 	%r259, %rd458;
	mad.lo.s32 	%r59, %r258, %r259, %r58;
	add.s32 	%r260, %r371, -1;
	mul.wide.u32 	%rd357, %r260, 8;
	add.s64 	%rd163, %rd1, %rd357;
	ld.global.u64 	%rd164, [%rd163];
	and.b64  	%rd358, %rd164, -4294967296;
	setp.ne.s64 	%p32, %rd358, 0;
	@%p32 bra 	$L__BB72_76;
	cvt.u32.u64 	%r261, %rd164;
	cvt.u32.u64 	%r262, %rd457;
	div.u32 	%r263, %r262, %r261;
	mul.lo.s32 	%r264, %r263, %r261;
	sub.s32 	%r265, %r262, %r264;
	cvt.u64.u32 	%rd459, %r263;
	cvt.u64.u32 	%rd460, %r265;
	bra.uni 	$L__BB72_77;
$L__BB72_76:
	div.u64 	%rd459, %rd457, %rd164;
	mul.lo.s64 	%rd359, %rd459, %rd164;
	sub.s64 	%rd460, %rd457, %rd359;
$L__BB72_77:
	add.s64 	%rd360, %rd163, %rd138;
	ld.global.u64 	%rd361, [%rd360];
	cvt.u32.u64 	%r266, %rd361;
	cvt.u32.u64 	%r267, %rd460;
	mad.lo.s32 	%r60, %r266, %r267, %r59;
	add.s32 	%r268, %r371, -2;
	mul.wide.u32 	%rd362, %r268, 8;
	add.s64 	%rd171, %rd1, %rd362;
	ld.global.u64 	%rd172, [%rd171];
	and.b64  	%rd363, %rd172, -4294967296;
	setp.ne.s64 	%p33, %rd363, 0;
	@%p33 bra 	$L__BB72_79;
	cvt.u32.u64 	%r269, %rd172;
	cvt.u32.u64 	%r270, %rd459;
	div.u32 	%r271, %r270, %r269;
	mul.lo.s32 	%r272, %r271, %r269;
	sub.s32 	%r273, %r270, %r272;
	cvt.u64.u32 	%rd461, %r271;
	cvt.u64.u32 	%rd462, %r273;
	bra.uni 	$L__BB72_80;
$L__BB72_79:
	div.u64 	%rd461, %rd459, %rd172;
	mul.lo.s64 	%rd364, %rd461, %rd172;
	sub.s64 	%rd462, %rd459, %rd364;
$L__BB72_80:
	add.s64 	%rd365, %rd171, %rd138;
	ld.global.u64 	%rd366, [%rd365];
	cvt.u32.u64 	%r274, %rd366;
	cvt.u32.u64 	%r275, %rd462;
	mad.lo.s32 	%r61, %r274, %r275, %r60;
	add.s32 	%r276, %r371, -3;
	mul.wide.u32 	%rd367, %r276, 8;
	add.s64 	%rd179, %rd1, %rd367;
	ld.global.u64 	%rd180, [%rd179];
	and.b64  	%rd368, %rd180, -4294967296;
	setp.ne.s64 	%p34, %rd368, 0;
	@%p34 bra 	$L__BB72_82;
	cvt.u32.u64 	%r277, %rd180;
	cvt.u32.u64 	%r278, %rd461;
	div.u32 	%r279, %r278, %r277;
	mul.lo.s32 	%r280, %r279, %r277;
	sub.s32 	%r281, %r278, %r280;
	cvt.u64.u32 	%rd463, %r279;
	cvt.u64.u32 	%rd464, %r281;
	bra.uni 	$L__BB72_83;
$L__BB72_82:
	div.u64 	%rd463, %rd461, %rd180;
	mul.lo.s64 	%rd369, %rd463, %rd180;
	sub.s64 	%rd464, %rd461, %rd369;
$L__BB72_83:
	add.s64 	%rd370, %rd179, %rd138;
	ld.global.u64 	%rd371, [%rd370];
	cvt.u32.u64 	%r282, %rd371;
	cvt.u32.u64 	%r283, %rd464;
	mad.lo.s32 	%r62, %r282, %r283, %r61;
	add.s32 	%r284, %r371, -4;
	mul.wide.u32 	%rd372, %r284, 8;
	add.s64 	%rd187, %rd1, %rd372;
	ld.global.u64 	%rd188, [%rd187];
	and.b64  	%rd373, %rd188, -4294967296;
	setp.ne.s64 	%p35, %rd373, 0;
	@%p35 bra 	$L__BB72_85;
	cvt.u32.u64 	%r285, %rd188;
	cvt.u32.u64 	%r286, %rd463;
	div.u32 	%r287, %r286, %r285;
	mul.lo.s32 	%r288, %r287, %r285;
	sub.s32 	%r289, %r286, %r288;
	cvt.u64.u32 	%rd465, %r287;
	cvt.u64.u32 	%rd466, %r289;
	bra.uni 	$L__BB72_86;
$L__BB72_85:
	div.u64 	%rd465, %rd463, %rd188;
	mul.lo.s64 	%rd374, %rd465, %rd188;
	sub.s64 	%rd466, %rd463, %rd374;
$L__BB72_86:
	add.s64 	%rd375, %rd187, %rd138;
	ld.global.u64 	%rd376, [%rd375];
	cvt.u32.u64 	%r290, %rd376;
	cvt.u32.u64 	%r291, %rd466;
	mad.lo.s32 	%r386, %r290, %r291, %r62;
	cvt.u32.u64 	%r376, %rd465;
	add.s32 	%r371, %r371, -8;
	add.s32 	%r370, %r370, 8;
	setp.ne.s32 	%p36, %r370, 0;
	@%p36 bra 	$L__BB72_39;
$L__BB72_87:
	setp.eq.s32 	%p37, %r33, 0;
	@%p37 bra 	$L__BB72_116;
	and.b32  	%r71, %r93, 3;
	setp.lt.u32 	%p38, %r33, 4;
	@%p38 bra 	$L__BB72_102;
	not.b32 	%r293, %r375;
	add.s32 	%r294, %r93, %r293;
	cvt.u64.u32 	%rd195, %r376;
	mul.wide.u32 	%rd377, %r294, 8;
	add.s64 	%rd196, %rd1, %rd377;
	ld.global.u64 	%rd197, [%rd196];
	and.b64  	%rd378, %rd197, -4294967296;
	setp.ne.s64 	%p39, %rd378, 0;
	@%p39 bra 	$L__BB72_91;
	cvt.u32.u64 	%r295, %rd197;
	cvt.u32.u64 	%r296, %rd195;
	div.u32 	%r297, %r296, %r295;
	mul.lo.s32 	%r298, %r297, %r295;
	sub.s32 	%r299, %r296, %r298;
	cvt.u64.u32 	%rd467, %r297;
	cvt.u64.u32 	%rd468, %r299;
	bra.uni 	$L__BB72_92;
$L__BB72_91:
	div.u64 	%rd467, %rd195, %rd197;
	mul.lo.s64 	%rd379, %rd467, %rd197;
	sub.s64 	%rd468, %rd195, %rd379;
$L__BB72_92:
	mul.wide.u32 	%rd204, %r2, 8;
	add.s64 	%rd380, %rd196, %rd204;
	ld.global.u64 	%rd381, [%rd380];
	cvt.u32.u64 	%r300, %rd381;
	cvt.u32.u64 	%r301, %rd468;
	mad.lo.s32 	%r72, %r300, %r301, %r386;
	sub.s32 	%r73, %r93, %r375;
	add.s32 	%r302, %r73, -2;
	mul.wide.u32 	%rd382, %r302, 8;
	add.s64 	%rd205, %rd1, %rd382;
	ld.global.u64 	%rd206, [%rd205];
	and.b64  	%rd383, %rd206, -4294967296;
	setp.ne.s64 	%p40, %rd383, 0;
	@%p40 bra 	$L__BB72_94;
	cvt.u32.u64 	%r303, %rd206;
	cvt.u32.u64 	%r304, %rd467;
	div.u32 	%r305, %r304, %r303;
	mul.lo.s32 	%r306, %r305, %r303;
	sub.s32 	%r307, %r304, %r306;
	cvt.u64.u32 	%rd469, %r305;
	cvt.u64.u32 	%rd470, %r307;
	bra.uni 	$L__BB72_95;
$L__BB72_94:
	div.u64 	%rd469, %rd467, %rd206;
	mul.lo.s64 	%rd384, %rd469, %rd206;
	sub.s64 	%rd470, %rd467, %rd384;
$L__BB72_95:
	add.s64 	%rd385, %rd205, %rd204;
	ld.global.u64 	%rd386, [%rd385];
	cvt.u32.u64 	%r308, %rd386;
	cvt.u32.u64 	%r309, %rd470;
	mad.lo.s32 	%r74, %r308, %r309, %r72;
	add.s32 	%r310, %r73, -3;
	mul.wide.u32 	%rd387, %r310, 8;
	add.s64 	%rd213, %rd1, %rd387;
	ld.global.u64 	%rd214, [%rd213];
	and.b64  	%rd388, %rd214, -4294967296;
	setp.ne.s64 	%p41, %rd388, 0;
	@%p41 bra 	$L__BB72_97;
	cvt.u32.u64 	%r311, %rd214;
	cvt.u32.u64 	%r312, %rd469;
	div.u32 	%r313, %r312, %r311;
	mul.lo.s32 	%r314, %r313, %r311;
	sub.s32 	%r315, %r312, %r314;
	cvt.u64.u32 	%rd471, %r313;
	cvt.u64.u32 	%rd472, %r315;
	bra.uni 	$L__BB72_98;
$L__BB72_97:
	div.u64 	%rd471, %rd469, %rd214;
	mul.lo.s64 	%rd389, %rd471, %rd214;
	sub.s64 	%rd472, %rd469, %rd389;
$L__BB72_98:
	add.s64 	%rd390, %rd213, %rd204;
	ld.global.u64 	%rd391, [%rd390];
	cvt.u32.u64 	%r316, %rd391;
	cvt.u32.u64 	%r317, %rd472;
	mad.lo.s32 	%r75, %r316, %r317, %r74;
	add.s32 	%r318, %r73, -4;
	mul.wide.u32 	%rd392, %r318, 8;
	add.s64 	%rd221, %rd1, %rd392;
	ld.global.u64 	%rd222, [%rd221];
	and.b64  	%rd393, %rd222, -4294967296;
	setp.ne.s64 	%p42, %rd393, 0;
	@%p42 bra 	$L__BB72_100;
	cvt.u32.u64 	%r319, %rd222;
	cvt.u32.u64 	%r320, %rd471;
	div.u32 	%r321, %r320, %r319;
	mul.lo.s32 	%r322, %r321, %r319;
	sub.s32 	%r323, %r320, %r322;
	cvt.u64.u32 	%rd473, %r321;
	cvt.u64.u32 	%rd474, %r323;
	bra.uni 	$L__BB72_101;
$L__BB72_100:
	div.u64 	%rd473, %rd471, %rd222;
	mul.lo.s64 	%rd394, %rd473, %rd222;
	sub.s64 	%rd474, %rd471, %rd394;
$L__BB72_101:
	add.s64 	%rd395, %rd221, %rd204;
	ld.global.u64 	%rd396, [%rd395];
	cvt.u32.u64 	%r324, %rd396;
	cvt.u32.u64 	%r325, %rd474;
	mad.lo.s32 	%r386, %r324, %r325, %r75;
	cvt.u32.u64 	%r376, %rd473;
	add.s32 	%r375, %r375, 4;
$L__BB72_102:
	setp.eq.s32 	%p43, %r71, 0;
	@%p43 bra 	$L__BB72_116;
	setp.eq.s32 	%p44, %r71, 1;
	@%p44 bra 	$L__BB72_111;
	not.b32 	%r327, %r375;
	add.s32 	%r328, %r93, %r327;
	cvt.u64.u32 	%rd229, %r376;
	mul.wide.u32 	%rd397, %r328, 8;
	add.s64 	%rd230, %rd1, %rd397;
	ld.global.u64 	%rd231, [%rd230];
	and.b64  	%rd398, %rd231, -4294967296;
	setp.ne.s64 	%p45, %rd398, 0;
	@%p45 bra 	$L__BB72_106;
	cvt.u32.u64 	%r329, %rd231;
	cvt.u32.u64 	%r330, %rd229;
	div.u32 	%r331, %r330, %r329;
	mul.lo.s32 	%r332, %r331, %r329;
	sub.s32 	%r333, %r330, %r332;
	cvt.u64.u32 	%rd475, %r331;
	cvt.u64.u32 	%rd476, %r333;
	bra.uni 	$L__BB72_107;
$L__BB72_106:
	div.u64 	%rd475, %rd229, %rd231;
	mul.lo.s64 	%rd399, %rd475, %rd231;
	sub.s64 	%rd476, %rd229, %rd399;
$L__BB72_107:
	mul.wide.u32 	%rd238, %r2, 8;
	add.s64 	%rd400, %rd230, %rd238;
	ld.global.u64 	%rd401, [%rd400];
	cvt.u32.u64 	%r334, %rd401;
	cvt.u32.u64 	%r335, %rd476;
	mad.lo.s32 	%r83, %r334, %r335, %r386;
	sub.s32 	%r336, %r93, %r375;
	add.s32 	%r337, %r336, -2;
	mul.wide.u32 	%rd402, %r337, 8;
	add.s64 	%rd239, %rd1, %rd402;
	ld.global.u64 	%rd240, [%rd239];
	and.b64  	%rd403, %rd240, -4294967296;
	setp.ne.s64 	%p46, %rd403, 0;
	@%p46 bra 	$L__BB72_109;
	cvt.u32.u64 	%r338, %rd240;
	cvt.u32.u64 	%r339, %rd475;
	div.u32 	%r340, %r339, %r338;
	mul.lo.s32 	%r341, %r340, %r338;
	sub.s32 	%r342, %r339, %r341;
	cvt.u64.u32 	%rd477, %r340;
	cvt.u64.u32 	%rd478, %r342;
	bra.uni 	$L__BB72_110;
$L__BB72_109:
	div.u64 	%rd477, %rd475, %rd240;
	mul.lo.s64 	%rd404, %rd477, %rd240;
	sub.s64 	%rd478, %rd475, %rd404;
$L__BB72_110:
	add.s64 	%rd405, %rd239, %rd238;
	ld.global.u64 	%rd406, [%rd405];
	cvt.u32.u64 	%r343, %rd406;
	cvt.u32.u64 	%r344, %rd478;
	mad.lo.s32 	%r386, %r343, %r344, %r83;
	cvt.u32.u64 	%r376, %rd477;
	add.s32 	%r375, %r375, 2;
$L__BB72_111:
	and.b32  	%r345, %r93, 1;
	setp.eq.b32 	%p47, %r345, 1;
	not.pred 	%p48, %p47;
	@%p48 bra 	$L__BB72_116;
	not.b32 	%r346, %r375;
	add.s32 	%r347, %r93, %r346;
	cvt.u64.u32 	%rd247, %r376;
	mul.wide.u32 	%rd407, %r347, 8;
	add.s64 	%rd248, %rd1, %rd407;
	ld.global.u64 	%rd249, [%rd248];
	and.b64  	%rd408, %rd249, -4294967296;
	setp.ne.s64 	%p49, %rd408, 0;
	@%p49 bra 	$L__BB72_114;
	cvt.u32.u64 	%r348, %rd249;
	cvt.u32.u64 	%r349, %rd247;
	rem.u32 	%r350, %r349, %r348;
	cvt.u64.u32 	%rd479, %r350;
	bra.uni 	$L__BB72_115;
$L__BB72_114:
	rem.u64 	%rd479, %rd247, %rd249;
$L__BB72_115:
	mul.wide.u32 	%rd409, %r2, 8;
	add.s64 	%rd410, %rd248, %rd409;
	ld.global.u64 	%rd411, [%rd410];
	cvt.u32.u64 	%r351, %rd411;
	cvt.u32.u64 	%r352, %rd479;
	mad.lo.s32 	%r386, %r351, %r352, %r386;
$L__BB72_116:
	cvt.u64.u32 	%rd480, %r386;
$L__BB72_117:
	cvta.to.global.u64 	%rd412, %rd255;
	shl.b64 	%rd413, %rd434, 2;
	add.s64 	%rd414, %rd412, %rd413;
	ld.global.f32 	%f1, [%rd414];
	cvta.to.global.u64 	%rd415, %rd256;
	shl.b64 	%rd416, %rd480, 2;
	add.s64 	%rd417, %rd415, %rd416;
	ld.global.f32 	%f2, [%rd417];
	add.f32 	%f3, %f1, %f2;
	cvta.to.global.u64 	%rd418, %rd257;
	shl.b64 	%rd419, %rd2, 2;
	add.s64 	%rd420, %rd418, %rd419;
	st.global.f32 	[%rd420], %f3;
$L__BB72_118:
	ret;

}
	// .globl	broadcast_add_contiguous_f32
.visible .entry broadcast_add_contiguous_f32(
	.param .u64 broadcast_add_contiguous_f32_param_0,
	.param .u64 .ptr .align 1 broadcast_add_contiguous_f32_param_1,
	.param .u64 .ptr .align 1 broadcast_add_contiguous_f32_param_2,
	.param .u64 .ptr .align 1 broadcast_add_contiguous_f32_param_3
)
{
	.reg .pred 	%p<2>;
	.reg .b32 	%r<5>;
	.reg .b32 	%f<4>;
	.reg .b64 	%rd<13>;

	ld.param.u64 	%rd5, [broadcast_add_contiguous_f32_param_0];
	ld.param.u64 	%rd2, [broadcast_add_contiguous_f32_param_1];
	ld.param.u64 	%rd3, [broadcast_add_contiguous_f32_param_2];
	ld.param.u64 	%rd4, [broadcast_add_contiguous_f32_param_3];
	mov.u32 	%r1, %ctaid.x;
	mov.u32 	%r2, %ntid.x;
	mov.u32 	%r3, %tid.x;
	mad.lo.s32 	%r4, %r1, %r2, %r3;
	cvt.s64.s32 	%rd1, %r4;
	setp.le.u64 	%p1, %rd5, %rd1;
	@%p1 bra 	$L__BB73_2;
	cvta.to.global.u64 	%rd6, %rd2;
	cvta.to.global.u64 	%rd7, %rd3;
	cvta.to.global.u64 	%rd8, %rd4;
	shl.b64 	%rd9, %rd1, 2;
	add.s64 	%rd10, %rd6, %rd9;
	ld.global.f32 	%f1, [%rd10];
	add.s64 	%rd11, %rd7, %rd9;
	ld.global.f32 	%f2, [%rd11];
	add.f32 	%f3, %f1, %f2;
	add.s64 	%rd12, %rd8, %rd9;
	st.global.f32 	[%rd12], %f3;
$L__BB73_2:
	ret;

}
	// .globl	broadcast_add_rhs_row_f32
.visible .entry broadcast_add_rhs_row_f32(
	.param .u64 broadcast_add_rhs_row_f32_param_0,
	.param .u64 broadcast_add_rhs_row_f32_param_1,
	.param .u64 .ptr .align 1 broadcast_add_rhs_row_f32_param_2,
	.param .u64 .ptr .align 1 broadcast_add_rhs_row_f32_param_3,
	.param .u64 .ptr .align 1 broadcast_add_rhs_row_f32_param_4
)
{
	.reg .pred 	%p<3>;
	.reg .b32 	%r<8>;
	.reg .b32 	%f<4>;
	.reg .b64 	%rd<22>;

	ld.param.u64 	%rd9, [broadcast_add_rhs_row_f32_param_0];
	ld.param.u64 	%rd5, [broadcast_add_rhs_row_f32_param_1];
	ld.param.u64 	%rd6, [broadcast_add_rhs_row_f32_param_2];
	ld.param.u64 	%rd7, [broadcast_add_rhs_row_f32_param_3];
	ld.param.u64 	%rd8, [broadcast_add_rhs_row_f32_param_4];
	mov.u32 	%r1, %ctaid.x;
	mov.u32 	%r2, %ntid.x;
	mov.u32 	%r3, %tid.x;
	mad.lo.s32 	%r4, %r1, %r2, %r3;
	cvt.s64.s32 	%rd1, %r4;
	setp.le.u64 	%p1, %rd9, %rd1;
	@%p1 bra 	$L__BB74_5;
	or.b64  	%rd10, %rd1, %rd5;
	and.b64  	%rd11, %rd10, -4294967296;
	setp.ne.s64 	%p2, %rd11, 0;
	@%p2 bra 	$L__BB74_3;
	cvt.u32.u64 	%r5, %rd5;
	cvt.u32.u64 	%r6, %rd1;
	rem.u32 	%r7, %r6, %r5;
	cvt.u64.u32 	%rd21, %r7;
	bra.uni 	$L__BB74_4;
$L__BB74_3:
	rem.u64 	%rd21, %rd1, %rd5;
$L__BB74_4:
	cvta.to.global.u64 	%rd12, %rd6;
	shl.b64 	%rd13, %rd1, 2;
	add.s64 	%rd14, %rd12, %rd13;
	ld.global.f32 	%f1, [%rd14];
	cvta.to.global.u64 	%rd15, %rd7;
	shl.b64 	%rd16, %rd21, 2;
	and.b64  	%rd17, %rd16, 17179869180;
	add.s64 	%rd18, %rd15, %rd17;
	ld.global.f32 	%f2, [%rd18];
	add.f32 	%f3, %f1, %f2;
	cvta.to.global.u64 	%rd19, %rd8;
	add.s64 	%rd20, %rd19, %rd13;
	st.global.f32 	[%rd20], %f3;
$L__BB74_5:
	ret;

}
	// .globl	broadcast_add_rhs_col_f32
.visible .entry broadcast_add_rhs_col_f32(
	.param .u64 broadcast_add_rhs_col_f32_param_0,
	.param .u64 broadcast_add_rhs_col_f32_param_1,
	.param .u64 .ptr .align 1 broadcast_add_rhs_col_f32_param_2,
	.param .u64 .ptr .align 1 broadcast_add_rhs_col_f32_param_3,
	.param .u64 .ptr .align 1 broadcast_add_rhs_col_f32_param_4
)
{
	.reg .pred 	%p<3>;
	.reg .b32 	%r<8>;
	.reg .b32 	%f<4>;
	.reg .b64 	%rd<22>;

	ld.param.u64 	%rd9, [broadcast_add_rhs_col_f32_param_0];
	ld.param.u64 	%rd5, [broadcast_add_rhs_col_f32_param_1];
	ld.param.u64 	%rd6, [broadcast_add_rhs_col_f32_param_2];
	ld.param.u64 	%rd7, [broadcast_add_rhs_col_f32_param_3];
	ld.param.u64 	%rd8, [broadcast_add_rhs_col_f32_param_4];
	mov.u32 	%r1, %ctaid.x;
	mov.u32 	%r2, %ntid.x;
	mov.u32 	%r3, %tid.x;
	mad.lo.s32 	%r4, %r1, %r2, %r3;
	cvt.s64.s32 	%rd1, %r4;
	setp.le.u64 	%p1, %rd9, %rd1;
	@%p1 bra 	$L__BB75_5;
	or.b64  	%rd10, %rd1, %rd5;
	and.b64  	%rd11, %rd10, -4294967296;
	setp.ne.s64 	%p2, %rd11, 0;
	@%p2 bra 	$L__BB75_3;
	cvt.u32.u64 	%r5, %rd5;
	cvt.u32.u64 	%r6, %rd1;
	div.u32 	%r7, %r6, %r5;
	cvt.u64.u32 	%rd21, %r7;
	bra.uni 	$L__BB75_4;
$L__BB75_3:
	div.u64 	%rd21, %rd1, %rd5;
$L__BB75_4:
	cvta.to.global.u64 	%rd12, %rd6;
	shl.b64 	%rd13, %rd1, 2;
	add.s64 	%rd14, %rd12, %rd13;
	ld.global.f32 	%f1, [%rd14];
	cvta.to.global.u64 	%rd15, %rd7;
	shl.b64 	%rd16, %rd21, 2;
	and.b64  	%rd17, %rd16, 17179869180;
	add.s64 	%rd18, %rd15, %rd17;
	ld.global.f32 	%f2, [%rd18];
	add.f32 	%f3, %f1, %f2;
	cvta.to.global.u64 	%rd19, %rd8;
	add.s64 	%rd20, %rd19, %rd13;
	st.global.f32 	[%rd20], %f3;
$L__BB75_5:
	ret;

}
	// .globl	broadcast_add_lhs_row_f32
.visible .entry broadcast_add_lhs_row_f32(
	.param .u64 broadcast_add_lhs_row_f32_param_0,
	.param .u64 broadcast_add_lhs_row_f32_param_1,
	.param .u64 .ptr .align 1 broadcast_add_lhs_row_f32_param_2,
	.param .u64 .ptr .align 1 broadcast_add_lhs_row_f32_param_3,
	.param .u64 .ptr .align 1 broadcast_add_lhs_row_f32_param_4
)
{
	.reg .pred 	%p<3>;
	.reg .b32 	%r<8>;
	.reg .b32 	%f<4>;
	.reg .b64 	%rd<22>;

	ld.param.u64 	%rd9, [broadcast_add_lhs_row_f32_param_0];
	ld.param.u64 	%rd5, [broadcast_add_lhs_row_f32_param_1];
	ld.param.u64 	%rd6, [broadcast_add_lhs_row_f32_param_2];
	ld.param.u64 	%rd7, [broadcast_add_lhs_row_f32_param_3];
	ld.param.u64 	%rd8, [broadcast_add_lhs_row_f32_param_4];
	mov.u32 	%r1, %ctaid.x;
	mov.u32 	%r2, %ntid.x;
	mov.u32 	%r3, %tid.x;
	mad.lo.s32 	%r4, %r1, %r2, %r3;
	cvt.s64.s32 	%rd1, %r4;
	setp.le.u64 	%p1, %rd9, %rd1;
	@%p1 bra 	$L__BB76_5;
	or.b64  	%rd10, %rd1, %rd5;
	and.b64  	%rd11, %rd10, -4294967296;
	setp.ne.s64 	%p2, %rd11, 0;
	@%p2 bra 	$L__BB76_3;
	cvt.u32.u64 	%r5, %rd5;
	cvt.u32.u64 	%r6, %rd1;
	rem.u32 	%r7, %r6, %r5;
	cvt.u64.u32 	%rd21, %r7;
	bra.uni 	$L__BB76_4;
$L__BB76_3:
	rem.u64 	%rd21, %rd1, %rd5;
$L__BB76_4:
	cvta.to.global.u64 	%rd12, %rd6;
	shl.b64 	%rd13, %rd21, 2;
	and.b64  	%rd14, %rd13, 17179869180;
	add.s64 	%rd15, %rd12, %rd14;
	ld.global.f32 	%f1, [%rd15];
	cvta.to.global.u64 	%rd16, %rd7;
	shl.b64 	%rd17, %rd1, 2;
	add.s64 	%rd18, %rd16, %rd17;
	ld.global.f32 	%f2, [%rd18];
	add.f32 	%f3, %f1, %f2;
	cvta.to.global.u64 	%rd19, %rd8;
	add.s64 	%rd20, %rd19, %rd17;
	st.global.f32 	[%rd20], %f3;
$L__BB76_5:
	ret;

}
	// .globl	broadcast_add_lhs_col_f32
.visible .entry broadcast_add_lhs_col_f32(
	.param .u64 broadcast_add_lhs_col_f32_param_0,
	.param .u64 broadcast_add_lhs_col_f32_param_1,
	.param .u64 .ptr .align 1 broadcast_add_lhs_col_f32_param_2,
	.param .u64 .ptr .align 1 broadcast_add_lhs_col_f32_param_3,
	.param .u64 .ptr .align 1 broadcast_add_lhs_col_f32_param_4
)
{
	.reg .pred 	%p<3>;
	.reg .b32 	%r<8>;
	.reg .b32 	%f<4>;
	.reg .b64 	%rd<22>;

	ld.param.u64 	%rd9, [broadcast_add_lhs_col_f32_param_0];
	ld.param.u64 	%rd5, [broadcast_add_lhs_col_f32_param_1];
	ld.param.u64 	%rd6, [broadcast_add_lhs_col_f32_param_2];
	ld.param.u64 	%rd7, [broadcast_add_lhs_col_f32_param_3];
	ld.param.u64 	%rd8, [broadcast_add_lhs_col_f32_param_4];
	mov.u32 	%r1, %ctaid.x;
	mov.u32 	%r2, %ntid.x;
	mov.u32 	%r3, %tid.x;
	mad.lo.s32 	%r4, %r1, %r2, %r3;
	cvt.s64.s32 	%rd1, %r4;
	setp.le.u64 	%p1, %rd9, %rd1;
	@%p1 bra 	$L__BB77_5;
	or.b64  	%rd10, %rd1, %rd5;
	and.b64  	%rd11, %rd10, -4294967296;
	setp.ne.s64 	%p2, %rd11, 0;
	@%p2 bra 	$L__BB77_3;
	cvt.u32.u64 	%r5, %rd5;
	cvt.u32.u64 	%r6, %rd1;
	div.u32 	%r7, %r6, %r5;
	cvt.u64.u32 	%rd21, %r7;
	bra.uni 	$L__BB77_4;
$L__BB77_3:
	div.u64 	%rd21, %rd1, %rd5;
$L__BB77_4:
	cvta.to.global.u64 	%rd12, %rd6;
	shl.b64 	%rd13, %rd21, 2;
	and.b64  	%rd14, %rd13, 17179869180;
	add.s64 	%rd15, %rd12, %rd14;
	ld.global.f32 	%f1, [%rd15];
	cvta.to.global.u64 	%rd16, %rd7;
	shl.b64 	%rd17, %rd1, 2;
	add.s64 	%rd18, %rd16, %rd17;
	ld.global.f32 	%f2, [%rd18];
	add.f32 	%f3, %f1, %f2;
	cvta.to.global.u64 	%rd19, %rd8;
	add.s64 	%rd20, %rd19, %rd17;
	st.global.f32 	[%rd20], %f3;
$L__BB77_5:
	ret;

}
	// .globl	broadcast_sub_strided_f32
.visible .entry broadcast_sub_strided_f32(
	.param .u64 broadcast_sub_strided_f32_param_0,
	.param .u32 broadcast_sub_strided_f32_param_1,
	.param .u64 .ptr .align 1 broadcast_sub_strided_f32_param_2,
	.param .u64 .ptr .align 1 broadcast_sub_strided_f32_param_3,
	.param .u64 .ptr .align 1 broadcast_sub_strided_f32_param_4,
	.param .u64 .ptr .align 1 broadcast_sub_strided_f32_param_5
)
{
	.reg .pred 	%p<50>;
	.reg .b32 	%r<387>;
	.reg .b32 	%f<4>;
	.reg .b64 	%rd<481>;

	ld.param.u64 	%rd258, [broadcast_sub_strided_f32_param_0];
	ld.param.u32 	%r93, [broadcast_sub_strided_f32_param_1];
	ld.param.u64 	%rd259, [broadcast_sub_strided_f32_param_2];
	ld.param.u64 	%rd255, [broadcast_sub_strided_f32_param_3];
	ld.param.u64 	%rd256, [broadcast_sub_strided_f32_param_4];
	ld.param.u64 	%rd257, [broadcast_sub_strided_f32_param_5];
	cvta.to.global.u64 	%rd1, %rd259;
	mov.u32 	%r94, %ctaid.x;
	mov.u32 	%r95, %ntid.x;
	mov.u32 	%r96, %tid.x;
	mad.lo.s32 	%r376, %r94, %r95, %r96;
	cvt.s64.s32 	%rd2, %r376;
	setp.le.u64 	%p1, %rd258, %rd2;
	@%p1 bra 	$L__BB78_118;
	shl.b32 	%r2, %r93, 1;
	setp.eq.s32 	%p2, %r93, 0;
	mov.b64 	%rd434, 0;
	@%p2 bra 	$L__BB78_36;
	add.s32 	%r99, %r93, -1;
	and.b32  	%r3, %r93, 7;
	setp.lt.u32 	%p3, %r99, 7;
	mov.b32 	%r354, 0;
	mov.u32 	%r368, %r376;
	mov.u32 	%r365, %r354;
	@%p3 bra 	$L__BB78_6;
	and.b32  	%r354, %r93, -8;
	add.s32 	%r367, %r93, -4;
	neg.s32 	%r366, %r354;
	mov.b32 	%r365, 0;
	mul.wide.u32 	%rd72, %r93, 8;
	mov.u32 	%r368, %r376;
$L__BB78_4:
	.pragma "nounroll";
	add.s32 	%r101, %r367, 3;
	cvt.u64.u32 	%rd63, %r368;
	mul.wide.u32 	%rd261, %r101, 8;
	add.s64 	%rd64, %rd1, %rd261;
	ld.global.u64 	%rd65, [%rd64];
	and.b64  	%rd262, %rd65, -4294967296;
	setp.ne.s64 	%p4, %rd262, 0;
	@%p4 bra 	$L__BB78_41;
	cvt.u32.u64 	%r102, %rd65;
	cvt.u32.u64 	%r103, %rd63;
	div.u32 	%r104, %r103, %r102;
	mul.lo.s32 	%r105, %r104, %r102;
	sub.s32 	%r106, %r103, %r105;
	cvt.u64.u32 	%rd435, %r104;
	cvt.u64.u32 	%rd436, %r106;
	bra.uni 	$L__BB78_42;
$L__BB78_6:
	setp.eq.s32 	%p13, %r3, 0;
	@%p13 bra 	$L__BB78_35;
	and.b32  	%r11, %r93, 3;
	setp.lt.u32 	%p14, %r3, 4;
	@%p14 bra 	$L__BB78_21;
	not.b32 	%r165, %r354;
	add.s32 	%r166, %r93, %r165;
	cvt.u64.u32 	%rd3, %r368;
	mul.wide.u32 	%rd301, %r166, 8;
	add.s64 	%rd4, %rd1, %rd301;
	ld.global.u64 	%rd5, [%rd4];
	and.b64  	%rd302, %rd5, -4294967296;
	setp.ne.s64 	%p15, %rd302, 0;
	@%p15 bra 	$L__BB78_10;
	cvt.u32.u64 	%r167, %rd5;
	cvt.u32.u64 	%r168, %rd3;
	div.u32 	%r169, %r168, %r167;
	mul.lo.s32 	%r170, %r169, %r167;
	sub.s32 	%r171, %r168, %r170;
	cvt.u64.u32 	%rd421, %r169;
	cvt.u64.u32 	%rd422, %r171;
	bra.uni 	$L__BB78_11;
$L__BB78_10:
	div.u64 	%rd421, %rd3, %rd5;
	mul.lo.s64 	%rd303, %rd421, %rd5;
	sub.s64 	%rd422, %rd3, %rd303;
$L__BB78_11:
	mul.wide.u32 	%rd12, %r93, 8;
	add.s64 	%rd304, %rd4, %rd12;
	ld.global.u64 	%rd305, [%rd304];
	cvt.u32.u64 	%r172, %rd305;
	cvt.u32.u64 	%r173, %rd422;
	mad.lo.s32 	%r12, %r172, %r173, %r365;
	sub.s32 	%r13, %r93, %r354;
	add.s32 	%r174, %r13, -2;
	mul.wide.u32 	%rd306, %r174, 8;
	add.s64 	%rd13, %rd1, %rd306;
	ld.global.u64 	%rd14, [%rd13];
	and.b64  	%rd307, %rd14, -4294967296;
	setp.ne.s64 	%p16, %rd307, 0;
	@%p16 bra 	$L__BB78_13;
	cvt.u32.u64 	%r175, %rd14;
	cvt.u32.u64 	%r176, %rd421;
	div.u32 	%r177, %r176, %r175;
	mul.lo.s32 	%r178, %r177, %r175;
	sub.s32 	%r179, %r176, %r178;
	cvt.u64.u32 	%rd423, %r177;
	cvt.u64.u32 	%rd424, %r179;
	bra.uni 	$L__BB78_14;
$L__BB78_13:
	div.u64 	%rd423, %rd421, %rd14;
	mul.lo.s64 	%rd308, %rd423, %rd14;
	sub.s64 	%rd424, %rd421, %rd308;
$L__BB78_14:
	add.s64 	%rd309, %rd13, %rd12;
	ld.global.u64 	%rd310, [%rd309];
	cvt.u32.u64 	%r180, %rd310;
	cvt.u32.u64 	%r181, %rd424;
	mad.lo.s32 	%r14, %r180, %r181, %r12;
	add.s32 	%r182, %r13, -3;
	mul.wide.u32 	%rd311, %r182, 8;
	add.s64 	%rd21, %rd1, %rd311;
	ld.global.u64 	%rd22, [%rd21];
	and.b64  	%rd312, %rd22, -4294967296;
	setp.ne.s64 	%p17, %rd312, 0;
	@%p17 bra 	$L__BB78_16;
	cvt.u32.u64 	%r183, %rd22;
	cvt.u32.u64 	%r184, %rd423;
	div.u32 	%r185, %r184, %r183;
	mul.lo.s32 	%r186, %r185, %r183;
	sub.s32 	%r187, %r184, %r186;
	cvt.u64.u32 	%rd425, %r185;
	cvt.u64.u32 	%rd426, %r187;
	bra.uni 	$L__BB78_17;
$L__BB78_16:
	div.u64 	%rd425, %rd423, %rd22;
	mul.lo.s64 	%rd313, %rd425, %rd22;
	sub.s64 	%rd426, %rd423, %rd313;
$L__BB78_17:
	add.s64 	%rd314, %rd21, %rd12;
	ld.global.u64 	%rd315, [%rd314];
	cvt.u32.u64 	%r188, %rd315;
	cvt.u32.u64 	%r189, %rd426;
	mad.lo.s32 	%r15, %r188, %r189, %r14;
	add.s32 	%r190, %r13, -4;
	mul.wide.u32 	%rd316, %r190, 8;
	add.s64 	%rd29, %rd1, %rd316;
	ld.global.u64 	%rd30, [%rd29];
	and.b64  	%rd317, %rd30, -4294967296;
	setp.ne.s64 	%p18, %rd317, 0;
	@%p18 bra 	$L__BB78_19;
	cvt.u32.u64 	%r191, %rd30;
	cvt.u32.u64 	%r192, %rd425;
	div.u32 	%r193, %r192, %r191;
	mul.lo.s32 	%r194, %r193, %r191;
	sub.s32 	%r195, %r192, %r194;
	cvt.u64.u32 	%rd427, %r193;
	cvt.u64.u32 	%rd428, %r195;
	bra.uni 	$L__BB78_20;
$L__BB78_19:
	div.u64 	%rd427, %rd425, %rd30;
	mul.lo.s64 	%rd318, %rd427, %rd30;
	sub.s64 	%rd428, %rd425, %rd318;
$L__BB78_20:
	add.s64 	%rd319, %rd29, %rd12;
	ld.global.u64 	%rd320, [%rd319];
	cvt.u32.u64 	%r196, %rd320;
	cvt.u32.u64 	%r197, %rd428;
	mad.lo.s32 	%r365, %r196, %r197, %r15;
	cvt.u32.u64 	%r368, %rd427;
	add.s32 	%r354, %r354, 4;
$L__BB78_21:
	setp.eq.s32 	%p19, %r11, 0;
	@%p19 bra 	$L__BB78_35;
	setp.eq.s32 	%p20, %r11, 1;
	@%p20 bra 	$L__BB78_30;
	not.b32 	%r199, %r354;
	add.s32 	%r200, %r93, %r199;
	cvt.u64.u32 	%rd37, %r368;
	mul.wide.u32 	%rd321, %r200, 8;
	add.s64 	%rd38, %rd1, %rd321;
	ld.global.u64 	%rd39, [%rd38];
	and.b64  	%rd322, %rd39, -4294967296;
	setp.ne.s64 	%p21, %rd322, 0;
	@%p21 bra 	$L__BB78_25;
	cvt.u32.u64 	%r201, %rd39;
	cvt.u32.u64 	%r202, %rd37;
	div.u32 	%r203, %r202, %r201;
	mul.lo.s32 	%r204, %r203, %r201;
	sub.s32 	%r205, %r202, %r204;
	cvt.u64.u32 	%rd429, %r203;
	cvt.u64.u32 	%rd430, %r205;
	bra.uni 	$L__BB78_26;
$L__BB78_25:
	div.u64 	%rd429, %rd37, %rd39;
	mul.lo.s64 	%rd323, %rd429, %rd39;
	sub.s64 	%rd430, %rd37, %rd323;
$L__BB78_26:
	mul.wide.u32 	%rd46, %r93, 8;
	add.s64 	%rd324, %rd38, %rd46;
	ld.global.u64 	%rd325, [%rd324];
	cvt.u32.u64 	%r206, %rd325;
	cvt.u32.u64 	%r207, %rd430;
	mad.lo.s32 	%r23, %r206, %r207, %r365;
	sub.s32 	%r208, %r93, %r354;
	add.s32 	%r209, %r208, -2;
	mul.wide.u32 	%rd326, %r209, 8;
	add.s64 	%rd47, %rd1, %rd326;
	ld.global.u64 	%rd48, [%rd47];
	and.b64  	%rd327, %rd48, -4294967296;
	setp.ne.s64 	%p22, %rd327, 0;
	@%p22 bra 	$L__BB78_28;
	cvt.u32.u64 	%r210, %rd48;
	cvt.u32.u64 	%r211, %rd429;
	div.u32 	%r212, %r211, %r210;
	mul.lo.s32 	%r213, %r212, %r210;
	sub.s32 	%r214, %r211, %r213;
	cvt.u64.u32 	%rd431, %r212;
	cvt.u64.u32 	%rd432, %r214;
	bra.uni 	$L__BB78_29;
$L__BB78_28:
	div.u64 	%rd431, %rd429, %rd48;
	mul.lo.s64 	%rd328, %rd431, %rd48;
	sub.s64 	%rd432, %rd429, %rd328;
$L__BB78_29:
	add.s64 	%rd329, %rd47, %rd46;
	ld.global.u64 	%rd330, [%rd329];
	cvt.u32.u64 	%r215, %rd330;
	cvt.u32.u64 	%r216, %rd432;
	mad.lo.s32 	%r365, %r215, %r216, %r23;
	cvt.u32.u64 	%r368, %rd431;
	add.s32 	%r354, %r354, 2;
$L__BB78_30:
	and.b32  	%r217, %r93, 1;
	setp.eq.b32 	%p23, %r217, 1;
	not.pred 	%p24, %p23;
	@%p24 bra 	$L__BB78_35;
	not.b32 	%r218, %r354;
	add.s32 	%r219, %r93, %r218;
	cvt.u64.u32 	%rd55, %r368;
	mul.wide.u32 	%rd331, %r219, 8;
	add.s64 	%rd56, %rd1, %rd331;
	ld.global.u64 	%rd57, [%rd56];
	and.b64  	%rd332, %rd57, -4294967296;
	setp.ne.s64 	%p25, %rd332, 0;
	@%p25 bra 	$L__BB78_33;
	cvt.u32.u64 	%r220, %rd57;
	cvt.u32.u64 	%r221, %rd55;
	rem.u32 	%r222, %r221, %r220;
	cvt.u64.u32 	%rd433, %r222;
	bra.uni 	$L__BB78_34;
$L__BB78_33:
	rem.u64 	%rd433, %rd55, %rd57;
$L__BB78_34:
	mul.wide.u32 	%rd333, %r93, 8;
	add.s64 	%rd334, %rd56, %rd333;
	ld.global.u64 	%rd335, [%rd334];
	cvt.u32.u64 	%r223, %rd335;
	cvt.u32.u64 	%r224, %rd433;
	mad.lo.s32 	%r365, %r223, %r224, %r365;
$L__BB78_35:
	cvt.u64.u32 	%rd434, %r365;
$L__BB78_36:
	setp.eq.s32 	%p26, %r93, 0;
	mov.b64 	%rd480, 0;
	@%p26 bra 	$L__BB78_117;
	add.s32 	%r227, %r93, -1;
	and.b32  	%r33, %r93, 7;
	setp.lt.u32 	%p27, %r227, 7;
	mov.b32 	%r375, 0;
	mov.u32 	%r386, %r375;
	@%p27 bra 	$L__BB78_87;
	and.b32  	%r375, %r93, -8;
	add.s32 	%r371, %r93, -4;
	neg.s32 	%r370, %r375;
	mov.b32 	%r386, 0;
	mul.wide.u32 	%rd138, %r2, 8;
$L__BB78_39:
	.pragma "nounroll";
	add.s32 	%r229, %r371, 3;
	cvt.u64.u32 	%rd129, %r376;
	mul.wide.u32 	%rd337, %r229, 8;
	add.s64 	%rd130, %rd1, %rd337;
	ld.global.u64 	%rd131, [%rd130];
	and.b64  	%rd338, %rd131, -4294967296;
	setp.ne.s64 	%p28, %rd338, 0;
	@%p28 bra 	$L__BB78_64;
	cvt.u32.u64 	%r230, %rd131;
	cvt.u32.u64 	%r231, %rd129;
	div.u32 	%r232, %r231, %r230;
	mul.lo.s32 	%r233, %r232, %r230;
	sub.s32 	%r234, %r231, %r233;
	cvt.u64.u32 	%rd451, %r232;
	cvt.u64.u32 	%rd452, %r234;
	bra.uni 	$L__BB78_65;
$L__BB78_41:
	div.u64 	%rd435, %rd63, %rd65;
	mul.lo.s64 	%rd263, %rd435, %rd65;
	sub.s64 	%rd436, %rd63, %rd263;
$L__BB78_42:
	add.s64 	%rd264, %rd64, %rd72;
	ld.global.u64 	%rd265, [%rd264];
	cvt.u32.u64 	%r107, %rd265;
	cvt.u32.u64 	%r108, %rd436;
	mad.lo.s32 	%r41, %r107, %r108, %r365;
	add.s32 	%r109, %r367, 2;
	mul.wide.u32 	%rd266, %r109, 8;
	add.s64 	%rd73, %rd1, %rd266;
	ld.global.u64 	%rd74, [%rd73];
	and.b64  	%rd267, %rd74, -4294967296;
	setp.ne.s64 	%p5, %rd267, 0;
	@%p5 bra 	$L__BB78_44;
	cvt.u32.u64 	%r110, %rd74;
	cvt.u32.u64 	%r111, %rd435;
	div.u32 	%r112, %r111, %r110;
	mul.lo.s32 	%r113, %r112, %r110;
	sub.s32 	%r114, %r111, %r113;
	cvt.u64.u32 	%rd437, %r112;
	cvt.u64.u32 	%rd438, %r114;
	bra.uni 	$L__BB78_45;
$L__BB78_44:
	div.u64 	%rd437, %rd435, %rd74;
	mul.lo.s64 	%rd268, %rd437, %rd74;
	sub.s64 	%rd438, %rd435, %rd268;
$L__BB78_45:
	add.s64 	%rd269, %rd73, %rd72;
	ld.global.u64 	%rd270, [%rd269];
	cvt.u32.u64 	%r115, %rd270;
	cvt.u32.u64 	%r116, %rd438;
	mad.lo.s32 	%r42, %r115, %r116, %r41;
	add.s32 	%r117, %r367, 1;
	mul.wide.u32 	%rd271, %r117, 8;
	add.s64 	%rd81, %rd1, %rd271;
	ld.global.u64 	%rd82, [%rd81];
	and.b64  	%rd272, %rd82, -4294967296;
	setp.ne.s64 	%p6, %rd272, 0;
	@%p6 bra 	$L__BB78_47;
	cvt.u32.u64 	%r118, %rd82;
	cvt.u32.u64 	%r119, %rd437;
	div.u32 	%r120, %r119, %r118;
	mul.lo.s32 	%r121, %r120, %r118;
	sub.s32 	%r122, %r119, %r121;
	cvt.u64.u32 	%rd439, %r120;
	cvt.u64.u32 	%rd440, %r122;
	bra.uni 	$L__BB78_48;
$L__BB78_47:
	div.u64 	%rd439, %rd437, %rd82;
	mul.lo.s64 	%rd273, %rd439, %rd82;
	sub.s64 	%rd440, %rd437, %rd273;
$L__BB78_48:
	add.s64 	%rd274, %rd81, %rd72;
	ld.global.u64 	%rd275, [%rd274];
	cvt.u32.u64 	%r123, %rd275;
	cvt.u32.u64 	%r124, %rd440;
	mad.lo.s32 	%r43, %r123, %r124, %r42;
	mul.wide.u32 	%rd276, %r367, 8;
	add.s64 	%rd89, %rd1, %rd276;
	ld.global.u64 	%rd90, [%rd89];
	and.b64  	%rd277, %rd90, -4294967296;
	setp.ne.s64 	%p7, %rd277, 0;
	@%p7 bra 	$L__BB78_50;
	cvt.u32.u64 	%r125, %rd90;
	cvt.u32.u64 	%r126, %rd439;
	div.u32 	%r127, %r126, %r125;
	mul.lo.s32 	%r128, %r127, %r125;
	sub.s32 	%r129, %r126, %r128;
	cvt.u64.u32 	%rd441, %r127;
	cvt.u64.u32 	%rd442, %r129;
	bra.uni 	$L__BB78_51;
$L__BB78_50:
	div.u64 	%rd441, %rd439, %rd90;
	mul.lo.s64 	%rd278, %rd441, %rd90;
	sub.s64 	%rd442, %rd439, %rd278;
$L__BB78_51:
	add.s64 	%rd279, %rd89, %rd72;
	ld.global.u64 	%rd280, [%rd279];
	cvt.u32.u64 	%r130, %rd280;
	cvt.u32.u64 	%r131, %rd442;
	mad.lo.s32 	%r44, %r130, %r131, %r43;
	add.s32 	%r132, %r367, -1;
	mul.wide.u32 	%rd281, %r132, 8;
	add.s64 	%rd97, %rd1, %rd281;
	ld.global.u64 	%rd98, [%rd97];
	and.b64  	%rd282, %rd98, -4294967296;
	setp.ne.s64 	%p8, %rd282, 0;
	@%p8 bra 	$L__BB78_53;
	cvt.u32.u64 	%r133, %rd98;
	cvt.u32.u64 	%r134, %rd441;
	div.u32 	%r135, %r134, %r133;
	mul.lo.s32 	%r136, %r135, %r133;
	sub.s32 	%r137, %r134, %r136;
	cvt.u64.u32 	%rd443, %r135;
	cvt.u64.u32 	%rd444, %r137;
	bra.uni 	$L__BB78_54;
$L__BB78_53:
	div.u64 	%rd443, %rd441, %rd98;
	mul.lo.s64 	%rd283, %rd443, %rd98;
	sub.s64 	%rd444, %rd441, %rd283;
$L__BB78_54:
	add.s64 	%rd284, %rd97, %rd72;
	ld.global.u64 	%rd285, [%rd284];
	cvt.u32.u64 	%r138, %rd285;
	cvt.u32.u64 	%r139, %rd444;
	mad.lo.s32 	%r45, %r138, %r139, %r44;
	add.s32 	%r140, %r367, -2;
	mul.wide.u32 	%rd286, %r140, 8;
	add.s64 	%rd105, %rd1, %rd286;
	ld.global.u64 	%rd106, [%rd105];
	and.b64  	%rd287, %rd106, -4294967296;
	setp.ne.s64 	%p9, %rd287, 0;
	@%p9 bra 	$L__BB78_56;
	cvt.u32.u64 	%r141, %rd106;
	cvt.u32.u64 	%r142, %rd443;
	div.u32 	%r143, %r142, %r141;
	mul.lo.s32 	%r144, %r143, %r141;
	sub.s32 	%r145, %r142, %r144;
	cvt.u64.u32 	%rd445, %r143;
	cvt.u64.u32 	%rd446, %r145;
	bra.uni 	$L__BB78_57;
$L__BB78_56:
	div.u64 	%rd445, %rd443, %rd106;
	mul.lo.s64 	%rd288, %rd445, %rd106;
	sub.s64 	%rd446, %rd443, %rd288;
$L__BB78_57:
	add.s64 	%rd289, %rd105, %rd72;
	ld.global.u64 	%rd290, [%rd289];
	cvt.u32.u64 	%r146, %rd290;
	cvt.u32.u64 	%r147, %rd446;
	mad.lo.s32 	%r46, %r146, %r147, %r45;
	add.s32 	%r148, %r367, -3;
	mul.wide.u32 	%rd291, %r148, 8;
	add.s64 	%rd113, %rd1, %rd291;
	ld.global.u64 	%rd114, [%rd113];
	and.b64  	%rd292, %rd114, -4294967296;
	setp.ne.s64 	%p10, %rd292, 0;
	@%p10 bra 	$L__BB78_59;
	cvt.u32.u64 	%r149, %rd114;
	cvt.u32.u64 	%r150, %rd445;
	div.u32 	%r151, %r150, %r149;
	mul.lo.s32 	%r152, %r151, %r149;
	sub.s32 	%r153, %r150, %r152;
	cvt.u64.u32 	%rd447, %r151;
	cvt.u64.u32 	%rd448, %r153;
	bra.uni 	$L__BB78_60;
$L__BB78_59:
	div.u64 	%rd447, %rd445, %rd114;
	mul.lo.s64 	%rd293, %rd447, %rd114;
	sub.s64 	%rd448, %rd445, %rd293;
$L__BB78_60:
	add.s64 	%rd294, %rd113, %rd72;
	ld.global.u64 	%rd295, [%rd294];
	cvt.u32.u64 	%r154, %rd295;
	cvt.u32.u64 	%r155, %rd448;
	mad.lo.s32 	%r47, %r154, %r155, %r46;
	add.s32 	%r156, %r367, -4;
	mul.wide.u32 	%rd296, %r156, 8;
	add.s64 	%rd121, %rd1, %rd296;
	ld.global.u64 	%rd122, [%rd121];
	and.b64  	%rd297, %rd122, -4294967296;
	setp.ne.s64 	%p11, %rd297, 0;
	@%p11 bra 	$L__BB78_62;
	cvt.u32.u64 	%r157, %rd122;
	cvt.u32.u64 	%r158, %rd447;
	div.u32 	%r159, %r158, %r157;
	mul.lo.s32 	%r160, %r159, %r157;
	sub.s32 	%r161, %r158, %r160;
	cvt.u64.u32 	%rd449, %r159;
	cvt.u64.u32 	%rd450, %r161;
	bra.uni 	$L__BB78_63;
$L__BB78_62:
	div.u64 	%rd449, %rd447, %rd122;
	mul.lo.s64 	%rd298, %rd449, %rd122;
	sub.s64 	%rd450, %rd447, %rd298;
$L__BB78_63:
	add.s64 	%rd299, %rd121, %rd72;
	ld.global.u64 	%rd300, [%rd299];
	cvt.u32.u64 	%r162, %rd300;
	cvt.u32.u64 	%r163, %rd450;
	mad.lo.s32 	%r365, %r162, %r163, %r47;
	cvt.u32.u64 	%r368, %rd449;
	add.s32 	%r367, %r367, -8;
	add.s32 	%r366, %r366, 8;
	setp.eq.s32 	%p12, %r366, 0;
	@%p12 bra 	$L__BB78_6;
	bra.uni 	$L__BB78_4;
$L__BB78_64:
	div.u64 	%rd451, %rd129, %rd131;
	mul.lo.s64 	%rd339, %rd451, %rd131;
	sub.s64 	%rd452, %rd129, %rd339;
$L__BB78_65:
	add.s64 	%rd340, %rd130, %rd138;
	ld.global.u64 	%rd341, [%rd340];
	cvt.u32.u64 	%r235, %rd341;
	cvt.u32.u64 	%r236, %rd452;
	mad.lo.s32 	%r56, %r235, %r236, %r386;
	add.s32 	%r237, %r371, 2;
	mul.wide.u32 	%rd342, %r237, 8;
	add.s64 	%rd139, %rd1, %rd342;
	ld.global.u64 	%rd140, [%rd139];
	and.b64  	%rd343, %rd140, -4294967296;
	setp.ne.s64 	%p29, %rd343, 0;
	@%p29 bra 	$L__BB78_67;
	cvt.u32.u64 	%r238, %rd140;
	cvt.u32.u64 	%r239, %rd451;
	div.u32 	%r240, %r239, %r238;
	mul.lo.s32 	%r241, %r240, %r238;
	sub.s32 	%r242, %r239, %r241;
	cvt.u64.u32 	%rd453, %r240;
	cvt.u64.u32 	%rd454, %r242;
	bra.uni 	$L__BB78_68;
$L__BB78_67:
	div.u64 	%rd453, %rd451, %rd140;
	mul.lo.s64 	%rd344, %rd453, %rd140;
	sub.s64 	%rd454, %rd451, %rd344;
$L__BB78_68:
	add.s64 	%rd345, %rd139, %rd138;
	ld.global.u64 	%rd346, [%rd345];
	cvt.u32.u64 	%r243, %rd346;
	cvt.u32.u64 	%r244, %rd454;
	mad.lo.s32 	%r57, %r243, %r244, %r56;
	add.s32 	%r245, %r371, 1;
	mul.wide.u32 	%rd347, %r245, 8;
	add.s64 	%rd147, %rd1, %rd347;
	ld.global.u64 	%rd148, [%rd147];
	and.b64  	%rd348, %rd148, -4294967296;
	setp.ne.s64 	%p30, %rd348, 0;
	@%p30 bra 	$L__BB78_70;
	cvt.u32.u64 	%r246, %rd148;
	cvt.u32.u64 	%r247, %rd453;
	div.u32 	%r248, %r247, %r246;
	mul.lo.s32 	%r249, %r248, %r246;
	sub.s32 	%r250, %r247, %r249;
	cvt.u64.u32 	%rd455, %r248;
	cvt.u64.u32 	%rd456, %r250;
	bra.uni 	$L__BB78_71;
$L__BB78_70:
	div.u64 	%rd455, %rd453, %rd148;
	mul.lo.s64 	%rd349, %rd455, %rd148;
	sub.s64 	%rd456, %rd453, %rd349;
$L__BB78_71:
	add.s64 	%rd350, %rd147, %rd138;
	ld.global.u64 	%rd351, [%rd350];
	cvt.u32.u64 	%r251, %rd351;
	cvt.u32.u64 	%r252, %rd456;
	mad.lo.s32 	%r58, %r251, %r252, %r57;
	mul.wide.u32 	%rd352, %r371, 8;
	add.s64 	%rd155, %rd1, %rd352;
	ld.global.u64 	%rd156, [%rd155];
	and.b64  	%rd353, %rd156, -4294967296;
	setp.ne.s64 	%p31, %rd353, 0;
	@%p31 bra 	$L__BB78_73;
	cvt.u32.u64 	%r253, %rd156;
	cvt.u32.u64 	%r254, %rd455;
	div.u32 	%r255, %r254, %r253;
	mul.lo.s32 	%r256, %r255, %r253;
	sub.s32 	%r257, %r254, %r256;
	cvt.u64.u32 	%rd457, %r255;
	cvt.u64.u32 	%rd458, %r257;
	bra.uni 	$L__BB78_74;
$L__BB78_73:
	div.u64 	%rd457, %rd455, %rd156;
	mul.lo.s64 	%rd354, %rd457, %rd156;
	sub.s64 	%rd458, %rd455, %rd354;
$L__BB78_74:
	add.s64 	%rd355, %rd155, %rd138;
	ld.global.u64 	%rd356, [%rd355];
	cvt.u32.u64 	%r258, %rd356;
	cvt.u32.u64 	%r259, %rd458;
	mad.lo.s32 	%r59, %r258, %r259, %r58;
	add.s32 	%r260, %r371, -1;
	mul.wide.u32 	%rd357, %r260, 8;
	add.s64 	%rd163, %rd1, %rd357;
	ld.global.u64 	%rd164, [%rd163];
	and.b64  	%rd358, %rd164, -4294967296;
	setp.ne.s64 	%p32, %rd358, 0;
	@%p32 bra 	$L__BB78_76;
	cvt.u32.u64 	%r261, %rd164;
	cvt.u32.u64 	%r262, %rd457;
	div.u32 	%r263, %r262, %r261;
	mul.lo.s32 	%r264, %r263, %r261;
	sub.s32 	%r265, %r262, %r264;
	cvt.u64.u32 	%rd459, %r263;
	cvt.u64.u32 	%rd460, %r265;
	bra.uni 	$L__BB78_77;
$L__BB78_76:
	div.u64 	%rd459, %rd457, %rd164;
	mul.lo.s64 	%rd359, %rd459, %rd164;
	sub.s64 	%rd460, %rd457, %rd359;
$L__BB78_77:
	add.s64 	%rd360, %rd163, %rd138;
	ld.global.u64 	%rd361, [%rd360];
	cvt.u32.u64 	%r266, %rd361;
	cvt.u32.u64 	%r267, %rd460;
	mad.lo.s32 	%r60, %r266, %r267, %r59;
	add.s32 	%r268, %r371, -2;
	mul.wide.u32 	%rd362, %r268, 8;
	add.s64 	%rd171, %rd1, %rd362;
	ld.global.u64 	%rd172, [%rd171];
	and.b64  	%rd363, %rd172, -4294967296;
	setp.ne.s64 	%p33, %rd363, 0;
	@%p33 bra 	$L__BB78_79;
	cvt.u32.u64 	%r269, %rd172;
	cvt.u32.u64 	%r270, %rd459;
	div.u32 	%r271, %r270, %r269;
	mul.lo.s32 	%r272, %r271, %r269;
	sub.s32 	%r273, %r270, %r272;
	cvt.u64.u32 	%rd461, %r271;
	cvt.u64.u32 	%rd462, %r273;
	bra.uni 	$L__BB78_80;
$L__BB78_79:
	div.u64 	%rd461, %rd459, %rd172;
	mul.lo.s64 	%rd364, %rd461, %rd172;
	sub.s64 	%rd462, %rd459, %rd364;
$L__BB78_80:
	add.s64 	%rd365, %rd171, %rd138;
	ld.global.u64 	%rd366, [%rd365];
	cvt.u32.u64 	%r274, %rd366;
	cvt.u32.u64 	%r275, %rd462;
	mad.lo.s32 	%r61, %r274, %r275, %r60;
	add.s32 	%r276, %r371, -3;
	mul.wide.u32 	%rd367, %r276, 8;
	add.s64 	%rd179, %rd1, %rd367;
	ld.global.u64 	%rd180, [%rd179];
	and.b64  	%rd368, %rd180, -4294967296;
	setp.ne.s64 	%p34, %rd368, 0;
	@%p34 bra 	$L__BB78_82;
	cvt.u32.u64 	%r277, %rd180;
	cvt.u32.u64 	%r278, %rd461;
	div.u32 	%r279, %r278, %r277;
	mul.lo.s32 	%r280, %r279, %r277;
	sub.s32 	%r281, %r278, %r280;
	cvt.u64.u32 	%rd463, %r279;
	cvt.u64.u32 	%rd464, %r281;
	bra.uni 	$L__BB78_83;
$L__BB78_82:
	div.u64 	%rd463, %rd461, %rd180;
	mul.lo.s64 	%rd369, %rd463, %rd180;
	sub.s64 	%rd464, %rd461, %rd369;
$L__BB78_83:
	add.s64 	%rd370, %rd179, %rd138;
	ld.global.u64 	%rd371, [%rd370];
	cvt.u32.u64 	%r282, %rd371;
	cvt.u32.u64 	%r283, %rd464;
	mad.lo.s32 	%r62, %r282, %r283, %r61;
	add.s32 	%r284, %r371, -4;
	mul.wide.u32 	%rd372, %r284, 8;
	add.s64 	%rd187, %rd1, %rd372;
	ld.global.u64 	%rd188, [%rd187];
	and.b64  	%rd373, %rd188, -4294967296;
	setp.ne.s64 	%p35, %rd373, 0;
	@%p35 bra 	$L__BB78_85;
	cvt.u32.u64 	%r285, %rd188;
	cvt.u32.u64 	%r286, %rd463;
	div.u32 	%r287, %r286, %r285;
	mul.lo.s32 	%r288, %r287, %r285;
	sub.s32 	%r289, %r286, %r288;
	cvt.u64.u32 	%rd465, %r287;
	cvt.u64.u32 	%rd466, %r289;
	bra.uni 	$L__BB78_86;
$L__BB78_85:
	div.u64 	%rd465, %rd463, %rd188;
	mul.lo.s64 	%rd374, %rd465, %rd188;
	sub.s64 	%rd466, %rd463, %rd374;
$L__BB78_86:
	add.s64 	%rd375, %rd187, %rd138;
	ld.global.u64 	%rd376, [%rd375];
	cvt.u32.u64 	%r290, %rd376;
	cvt.u32.u64 	%r291, %rd466;
	mad.lo.s32 	%r386, %r290, %r291, %r62;
	cvt.u32.u64 	%r376, %rd465;
	add.s32 	%r371, %r371, -8;
	add.s32 	%r370, %r370, 8;
	setp.ne.s32 	%p36, %r370, 0;
	@%p36 bra 	$L__BB78_39;
$L__BB78_87:
	setp.eq.s32 	%p37, %r33, 0;
	@%p37 bra 	$L__BB78_116;
	and.b32  	%r71, %r93, 3;
	setp.lt.u32 	%p38, %r33, 4;
	@%p38 bra 	$L__BB78_102;
	not.b32 	%r293, %r375;
	add.s32 	%r294, %r93, %r293;
	cvt.u64.u32 	%rd195, %r376;
	mul.wide.u32 	%rd377, %r294, 8;
	add.s64 	%rd196, %rd1, %rd377;
	ld.global.u64 	%rd197, [%rd196];
	and.b64  	%rd378, %rd197, -4294967296;
	setp.ne.s64 	%p39, %rd378, 0;
	@%p39 bra 	$L__BB78_91;
	cvt.u32.u64 	%r295, %rd197;
	cvt.u32.u64 	%r296, %rd195;
	div.u32 	%r297, %r296, %r295;
	mul.lo.s32 	%r298, %r297, %r295;
	sub.s32 	%r299, %r296, %r298;
	cvt.u64.u32 	%rd467, %r297;
	cvt.u64.u32 	%rd468, %r299;
	bra.uni 	$L__BB78_92;
$L__BB78_91:
	div.u64 	%rd467, %rd195, %rd197;
	mul.lo.s64 	%rd379, %rd467, %rd197;
	sub.s64 	%rd468, %rd195, %rd379;
$L__BB78_92:
	mul.wide.u32 	%rd204, %r2, 8;
	add.s64 	%rd380, %rd196, %rd204;
	ld.global.u64 	%rd381, [%rd380];
	cvt.u32.u64 	%r300, %rd381;
	cvt.u32.u64 	%r301, %rd468;
	mad.lo.s32 	%r72, %r300, %r301, %r386;
	sub.s32 	%r73, %r93, %r375;
	add.s32 	%r302, %r73, -2;
	mul.wide.u32 	%rd382, %r302, 8;
	add.s64 	%rd205, %rd1, %rd382;
	ld.global.u64 	%rd206, [%rd205];
	and.b64  	%rd383, %rd206, -4294967296;
	setp.ne.s64 	%p40, %rd383, 0;
	@%p40 bra 	$L__BB78_94;
	cvt.u32.u64 	%r303, %rd206;
	cvt.u32.u64 	%r304, %rd467;
	div.u32 	%r305, %r304, %r303;
	mul.lo.s32 	%r306, %r305, %r303;
	sub.s32 	%r307, %r304, %r306;
	cvt.u64.u32 	%rd469, %r305;
	cvt.u64.u32 	%rd470, %r307;
	bra.uni 	$L__BB78_95;
$L__BB78_94:
	div.u64 	%rd469, %rd467, %rd206;
	mul.lo.s64 	%rd384, %rd469, %rd206;
	sub.s64 	%rd470, %rd467, %rd384;
$L__BB78_95:
	add.s64 	%rd385, %rd205, %rd204;
	ld.global.u64 	%rd386, [%rd385];
	cvt.u32.u64 	%r308, %rd386;
	cvt.u32.u64 	%r309, %rd470;
	mad.lo.s32 	%r74, %r308, %r309, %r72;
	add.s32 	%r310, %r73, -3;
	mul.wide.u32 	%rd387, %r310, 8;
	add.s64 	%rd213, %rd1, %rd387;
	ld.global.u64 	%rd214, [%rd213];
	and.b64  	%rd388, %rd214, -4294967296;
	setp.ne.s64 	%p41, %rd388, 0;
	@%p41 bra 	$L__BB78_97;
	cvt.u32.u64 	%r311, %rd214;
	cvt.u32.u64 	%r312, %rd469;
	div.u32 	%r313, %r312, %r311;
	mul.lo.s32 	%r314, %r313, %r311;
	sub.s32 	%r315, %r312, %r314;
	cvt.u64.u32 	%rd471, %r313;
	cvt.u64.u32 	%rd472, %r315;
	bra.uni 	$L__BB78_98;
$L__BB78_97:
	div.u64 	%rd471, %rd469, %rd214;
	mul.lo.s64 	%rd389, %rd471, %rd214;
	sub.s64 	%rd472, %rd469, %rd389;
$L__BB78_98:
	add.s64 	%rd390, %rd213, %rd204;
	ld.global.u64 	%rd391, [%rd390];
	cvt.u32.u64 	%r316, %rd391;
	cvt.u32.u64 	%r317, %rd472;
	mad.lo.s32 	%r75, %r316, %r317, %r74;
	add.s32 	%r318, %r73, -4;
	mul.wide.u32 	%rd392, %r318, 8;
	add.s64 	%rd221, %rd1, %rd392;
	ld.global.u64 	%rd222, [%rd221];
	and.b64  	%rd393, %rd222, -4294967296;
	setp.ne.s64 	%p42, %rd393, 0;
	@%p42 bra 	$L__BB78_100;
	cvt.u32.u64 	%r319, %rd222;
	cvt.u32.u64 	%r320, %rd471;
	div.u32 	%r321, %r320, %r319;
	mul.lo.s32 	%r322, %r321, %r319;
	sub.s32 	%r323, %r320, %r322;
	cvt.u64.u32 	%rd473, %r321;
	cvt.u64.u32 	%rd474, %r323;
	bra.uni 	$L__BB78_101;
$L__BB78_100:
	div.u64 	%rd473, %rd471, %rd222;
	mul.lo.s64 	%rd394, %rd473, %rd222;
	sub.s64 	%rd474, %rd471, %rd394;
$L__BB78_101:
	add.s64 	%rd395, %rd221, %rd204;
	ld.global.u64 	%rd396, [%rd395];
	cvt.u32.u64 	%r324, %rd396;
	cvt.u32.u64 	%r325, %rd474;
	mad.lo.s32 	%r386, %r324, %r325, %r75;
	cvt.u32.u64 	%r376, %rd473;
	add.s32 	%r375, %r375, 4;
$L__BB78_102:
	setp.eq.s32 	%p43, %r71, 0;
	@%p43 bra 	$L__BB78_116;
	setp.eq.s32 	%p44, %r71, 1;
	@%p44 bra 	$L__BB78_111;
	not.b32 	%r327, %r375;
	add.s32 	%r328, %r93, %r327;
	cvt.u64.u32 	%rd229, %r376;
	mul.wide.u32 	%rd397, %r328, 8;
	add.s64 	%rd230, %rd1, %rd397;
	ld.global.u64 	%rd231, [%rd230];
	and.b64  	%rd398, %rd231, -4294967296;
	setp.ne.s64 	%p45, %rd398, 0;
	@%p45 bra 	$L__BB78_106;
	cvt.u32.u64 	%r329, %rd231;
	cvt.u32.u64 	%r330, %rd229;
	div.u32 	%r331, %r330, %r329;
	mul.lo.s32 	%r332, %r331, %r329;
	sub.s32 	%r333, %r330, %r332;
	cvt.u64.u32 	%rd475, %r331;
	cvt.u64.u32 	%rd476, %r333;
	bra.uni 	$L__BB78_107;
$L__BB78_106:
	div.u64 	%rd475, %rd229, %rd231;
	mul.lo.s64 	%rd399, %rd475, %rd231;
	sub.s64 	%rd476, %rd229, %rd399;
$L__BB78_107:
	mul.wide.u32 	%rd238, %r2, 8;
	add.s64 	%rd400, %rd230, %rd238;
	ld.global.u64 	%rd401, [%rd400];
	cvt.u32.u64 	%r334, %rd401;
	cvt.u32.u64 	%r335, %rd476;
	mad.lo.s32 	%r83, %r334, %r335, %r386;
	sub.s32 	%r336, %r93, %r375;
	add.s32 	%r337, %r336, -2;
	mul.wide.u32 	%rd402, %r337, 8;
	add.s64 	%rd239, %rd1, %rd402;
	ld.global.u64 	%rd240, [%rd239];
	and.b64  	%rd403, %rd240, -4294967296;
	setp.ne.s64 	%p46, %rd403, 0;
	@%p46 bra 	$L__BB78_109;
	cvt.u32.u64 	%r338, %rd240;
	cvt.u32.u64 	%r339, %rd475;
	div.u32 	%r340, %r339, %r338;
	mul.lo.s32 	%r341, %r340, %r338;
	sub.s32 	%r342, %r339, %r341;
	cvt.u64.u32 	%rd477, %r340;
	cvt.u64.u32 	%rd478, %r342;
	bra.uni 	$L__BB78_110;
$L__BB78_109:
	div.u64 	%rd477, %rd475, %rd240;
	mul.lo.s64 	%rd404, %rd477, %rd240;
	sub.s64 	%rd478, %rd475, %rd404;
$L__BB78_110:
	add.s64 	%rd405, %rd239, %rd238;
	ld.global.u64 	%rd406, [%rd405];
	cvt.u32.u64 	%r343, %rd406;
	cvt.u32.u64 	%r344, %rd478;
	mad.lo.s32 	%r386, %r343, %r344, %r83;
	cvt.u32.u64 	%r376, %rd477;
	add.s32 	%r375, %r375, 2;
$L__BB78_111:
	and.b32  	%r345, %r93, 1;
	setp.eq.b32 	%p47, %r345, 1;
	not.pred 	%p48, %p47;
	@%p48 bra 	$L__BB78_116;
	not.b32 	%r346, %r375;
	add.s32 	%r347, %r93, %r346;
	cvt.u64.u32 	%rd247, %r376;
	mul.wide.u32 	%rd407, %r347, 8;
	add.s64 	%rd248, %rd1, %rd407;
	ld.global.u64 	%rd249, [%rd248];
	and.b64  	%rd408, %rd249, -4294967296;
	setp.ne.s64 	%p49, %rd408, 0;
	@%p49 bra 	$L__BB78_114;
	cvt.u32.u64 	%r348, %rd249;
	cvt.u32.u64 	%r349, %rd247;
	rem.u32 	%r350, %r349, %r348;
	cvt.u64.u32 	%rd479, %r350;
	bra.uni 	$L__BB78_115;
$L__BB78_114:
	rem.u64 	%rd479, %rd247, %rd249;
$L__BB78_115:
	mul.wide.u32 	%rd409, %r2, 8;
	add.s64 	%rd410, %rd248, %rd409;
	ld.global.u64 	%rd411, [%rd410];
	cvt.u32.u64 	%r351, %rd411;
	cvt.u32.u64 	%r352, %rd479;
	mad.lo.s32 	%r386, %r351, %r352, %r386;
$L__BB78_116:
	cvt.u64.u32 	%rd480, %r386;
$L__BB78_117:
	cvta.to.global.u64 	%rd412, %rd255;
	shl.b64 	%rd413, %rd434, 2;
	add.s64 	%rd414, %rd412, %rd413;
	ld.global.f32 	%f1, [%rd414];
	cvta.to.global.u64 	%rd415, %rd256;
	shl.b64 	%rd416, %rd480, 2;
	add.s64 	%rd417, %rd415, %rd416;
	ld.global.f32 	%f2, [%rd417];
	sub.f32 	%f3, %f1, %f2;
	cvta.to.global.u64 	%rd418, %rd257;
	shl.b64 	%rd419, %rd2, 2;
	add.s64 	%rd420, %rd418, %rd419;
	st.global.f32 	[%rd420], %f3;
$L__BB78_118:
	ret;

}
	// .globl	broadcast_sub_contiguous_f32
.visible .entry broadcast_sub_contiguous_f32(
	.param .u64 broadcast_sub_contiguous_f32_param_0,
	.param .u64 .ptr .align 1 broadcast_sub_contiguous_f32_param_1,
	.param .u64 .ptr .align 1 broadcast_sub_contiguous_f32_param_2,
	.param .u64 .ptr .align 1 broadcast_sub_contiguous_f32_param_3
)
{
	.reg .pred 	%p<2>;
	.reg .b32 	%r<5>;
	.reg .b32 	%f<4>;
	.reg .b64 	%rd<13>;

	ld.param.u64 	%rd5, [broadcast_sub_contiguous_f32_param_0];
	ld.param.u64 	%rd2, [broadcast_sub_contiguous_f32_param_1];
	ld.param.u64 	%rd3, [broadcast_sub_contiguous_f32_param_2];
	ld.param.u64 	%rd4, [broadcast_sub_contiguous_f32_param_3];
	mov.u32 	%r1, %ctaid.x;
	mov.u32 	%r2, %ntid.x;
	mov.u32 	%r3, %tid.x;
	mad.lo.s32 	%r4, %r1, %r2, %r3;
	cvt.s64.s32 	%rd1, %r4;
	setp.le.u64 	%p1, %rd5, %rd1;
	@%p1 bra 	$L__BB79_2;
	cvta.to.global.u64 	%rd6, %rd2;
	cvta.to.global.u64 	%rd7, %rd3;
	cvta.to.global.u64 	%rd8, %rd4;
	shl.b64 	%rd9, %rd1, 2;
	add.s64 	%rd10, %rd6, %rd9;
	ld.global.f32 	%f1, [%rd10];
	add.s64 	%rd11, %rd7, %rd9;
	ld.global.f32 	%f2, [%rd11];
	sub.f32 	%f3, %f1, %f2;
	add.s64 	%rd12, %rd8, %rd9;
	st.global.f32 	[%rd12], %f3;
$L__BB79_2:
	ret;

}
	// .globl	broadcast_sub_rhs_row_f32
.visible .entry broadcast_sub_rhs_row_f32(
	.param .u64 broadcast_sub_rhs_row_f32_param_0,
	.param .u64 broadcast_sub_rhs_row_f32_param_1,
	.param .u64 .ptr .align 1 broadcast_sub_rhs_row_f32_param_2,
	.param .u64 .ptr .align 1 broadcast_sub_rhs_row_f32_param_3,
	.param .u64 .ptr .align 1 broadcast_sub_rhs_row_f32_param_4
)
{
	.reg .pred 	%p<3>;
	.reg .b32 	%r<8>;
	.reg .b32 	%f<4>;
	.reg .b64 	%rd<22>;

	ld.param.u64 	%rd9, [broadcast_sub_rhs_row_f32_param_0];
	ld.param.u64 	%rd5, [broadcast_sub_rhs_row_f32_param_1];
	ld.param.u64 	%rd6, [broadcast_sub_rhs_row_f32_param_2];
	ld.param.u64 	%rd7, [broadcast_sub_rhs_row_f32_param_3];
	ld.param.u64 	%rd8, [broadcast_sub_rhs_row_f32_param_4];
	mov.u32 	%r1, %ctaid.x;
	mov.u32 	%r2, %ntid.x;
	mov.u32 	%r3, %tid.x;
	mad.lo.s32 	%r4, %r1, %r2, %r3;
	cvt.s64.s32 	%rd1, %r4;
	setp.le.u64 	%p1, %rd9, %rd1;
	@%p1 bra 	$L__BB80_5;
	or.b64  	%rd10, %rd1, %rd5;
	and.b64  	%rd11, %rd10, -4294967296;
	setp.ne.s64 	%p2, %rd11, 0;
	@%p2 bra 	$L__BB80_3;
	cvt.u32.u64 	%r5, %rd5;
	cvt.u32.u64 	%r6, %rd1;
	rem.u32 	%r7, %r6, %r5;
	cvt.u64.u32 	%rd21, %r7;
	bra.uni 	$L__BB80_4;
$L__BB80_3:
	rem.u64 	%rd21, %rd1, %rd5;
$L__BB80_4:
	cvta.to.global.u64 	%rd12, %rd6;
	shl.b64 	%rd13, %rd1, 2;
	add.s64 	%rd14, %rd12, %rd13;
	ld.global.f32 	%f1, [%rd14];
	cvta.to.global.u64 	%rd15, %rd7;
	shl.b64 	%rd16, %rd21, 2;
	and.b64  	%rd17, %rd16, 17179869180;
	add.s64 	%rd18, %rd15, %rd17;
	ld.global.f32 	%f2, [%rd18];
	sub.f32 	%f3, %f1, %f2;
	cvta.to.global.u64 	%rd19, %rd8;
	add.s64 	%rd20, %rd19, %rd13;
	st.global.f32 	[%rd20], %f3;
$L__BB80_5:
	ret;

}
	// .globl	broadcast_sub_rhs_col_f32
.visible .entry broadcast_sub_rhs_col_f32(
	.param .u64 broadcast_sub_rhs_col_f32_param_0,
	.param .u64 broadcast_sub_rhs_col_f32_param_1,
	.param .u64 .ptr .align 1 broadcast_sub_rhs_col_f32_param_2,
	.param .u64 .ptr .align 1 broadcast_sub_rhs_col_f32_param_3,
	.param .u64 .ptr .align 1 broadcast_sub_rhs_col_f32_param_4
)
{
	.reg .pred 	%p<3>;
	.reg .b32 	%r<8>;
	.reg .b32 	%f<4>;
	.reg .b64 	%rd<22>;

	ld.param.u64 	%rd9, [broadcast_sub_rhs_col_f32_param_0];
	ld.param.u64 	%rd5, [broadcast_sub_rhs_col_f32_param_1];
	ld.param.u64 	%rd6, [broadcast_sub_rhs_col_f32_param_2];
	ld.param.u64 	%rd7, [broadcast_sub_rhs_col_f32_param_3];
	ld.param.u64 	%rd8, [broadcast_sub_rhs_col_f32_param_4];
	mov.u32 	%r1, %ctaid.x;
	mov.u32 	%r2, %ntid.x;
	mov.u32 	%r3, %tid.x;
	mad.lo.s32 	%r4, %r1, %r2, %r3;
	cvt.s64.s32 	%rd1, %r4;
	setp.le.u64 	%p1, %rd9, %rd1;
	@%p1 bra 	$L__BB81_5;
	or.b64  	%rd10, %rd1, %rd5;
	and.b64  	%rd11, %rd10, -4294967296;
	setp.ne.s64 	%p2, %rd11, 0;
	@%p2 bra 	$L__BB81_3;
	cvt.u32.u64 	%r5, %rd5;
	cvt.u32.u64 	%r6, %rd1;
	div.u32 	%r7, %r6, %r5;
	cvt.u64.u32 	%rd21, %r7;
	bra.uni 	$L__BB81_4;
$L__BB81_3:
	div.u64 	%rd21, %rd1, %rd5;
$L__BB81_4:
	cvta.to.global.u64 	%rd12, %rd6;
	shl.b64 	%rd13, %rd1, 2;
	add.s64 	%rd14, %rd12, %rd13;
	ld.global.f32 	%f1, [%rd14];
	cvta.to.global.u64 	%rd15, %rd7;
	shl.b64 	%rd16, %rd21, 2;
	and.b64  	%rd17, %rd16, 17179869180;
	add.s64 	%rd18, %rd15, %rd17;
	ld.global.f32 	%f2, [%rd18];
	sub.f32 	%f3, %f1, %f2;
	cvta.to.global.u64 	%rd19, %rd8;
	add.s64 	%rd20, %rd19, %rd13;
	st.global.f32 	[%rd20], %f3;
$L__BB81_5:
	ret;

}
	// .globl	broadcast_sub_lhs_row_f32
.visible .entry broadcast_sub_lhs_row_f32(
	.param .u64 broadcast_sub_lhs_row_f32_param_0,
	.param .u64 broadcast_sub_lhs_row_f32_param_1,
	.param .u64 .ptr .align 1 broadcast_sub_lhs_row_f32_param_2,
	.param .u64 .ptr .align 1 broadcast_sub_lhs_row_f32_param_3,
	.param .u64 .ptr .align 1 broadcast_sub_lhs_row_f32_param_4
)
{
	.reg .pred 	%p<3>;
	.reg .b32 	%r<8>;
	.reg .b32 	%f<4>;
	.reg .b64 	%rd<22>;

	ld.param.u64 	%rd9, [broadcast_sub_lhs_row_f32_param_0];
	ld.param.u64 	%rd5, [broadcast_sub_lhs_row_f32_param_1];
	ld.param.u64 	%rd6, [broadcast_sub_lhs_row_f32_param_2];
	ld.param.u64 	%rd7, [broadcast_sub_lhs_row_f32_param_3];
	ld.param.u64 	%rd8, [broadcast_sub_lhs_row_f32_param_4];
	mov.u32 	%r1, %ctaid.x;
	mov.u32 	%r2, %ntid.x;
	mov.u32 	%r3, %tid.x;
	mad.lo.s32 	%r4, %r1, %r2, %r3;
	cvt.s64.s32 	%rd1, %r4;
	setp.le.u64 	%p1, %rd9, %rd1;
	@%p1 bra 	$L__BB82_5;
	or.b64  	%rd10, %rd1, %rd5;
	and.b64  	%rd11, %rd10, -4294967296;
	setp.ne.s64 	%p2, %rd11, 0;
	@%p2 bra 	$L__BB82_3;
	cvt.u32.u64 	%r5, %rd5;
	cvt.u32.u64 	%r6, %rd1;
	rem.u32 	%r7, %r6, %r5;
	cvt.u64.u32 	%rd21, %r7;
	bra.uni 	$L__BB82_4;
$L__BB82_3:
	rem.u64 	%rd21, %rd1, %rd5;
$L__BB82_4:
	cvta.to.global.u64 	%rd12, %rd6;
	shl.b64 	%rd13, %rd21, 2;
	and.b64  	%rd14, %rd13, 17179869180;
	add.s64 	%rd15, %rd12, %rd14;
	ld.global.f32 	%f1, [%rd15];
	cvta.to.global.u64 	%rd16, %rd7;
	shl.b64 	%rd17, %rd1, 2;
	add.s64 	%rd18, %rd16, %rd17;
	ld.global.f32 	%f2, [%rd18];
	sub.f32 	%f3, %f1, %f2;
	cvta.to.global.u64 	%rd19, %rd8;
	add.s64 	%rd20, %rd19, %rd17;
	st.global.f32 	[%rd20], %f3;
$L__BB82_5:
	ret;

}
	// .globl	broadcast_sub_lhs_col_f32
.visible .entry broadcast_sub_lhs_col_f32(
	.param .u64 broadcast_sub_lhs_col_f32_param_0,
	.param .u64 broadcast_sub_lhs_col_f32_param_1,
	.param .u64 .ptr .align 1 broadcast_sub_lhs_col_f32_param_2,
	.param .u64 .ptr .align 1 broadcast_sub_lhs_col_f32_param_3,
	.param .u64 .ptr .align 1 broadcast_sub_lhs_col_f32_param_4
)
{
	.reg .pred 	%p<3>;
	.reg .b32 	%r<8>;
	.reg .b32 	%f<4>;
	.reg .b64 	%rd<22>;

	ld.param.u64 	%rd9, [broadcast_sub_lhs_col_f32_param_0];
	ld.param.u64 	%rd5, [broadcast_sub_lhs_col_f32_param_1];
	ld.param.u64 	%rd6, [broadcast_sub_lhs_col_f32_param_2];
	ld.param.u64 	%rd7, [broadcast_sub_lhs_col_f32_param_3];
	ld.param.u64 	%rd8, [broadcast_sub_lhs_col_f32_param_4];
	mov.u32 	%r1, %ctaid.x;
	mov.u32 	%r2, %ntid.x;
	mov.u32 	%r3, %tid.x;
	mad.lo.s32 	%r4, %r1, %r2, %r3;
	cvt.s64.s32 	%rd1, %r4;
	setp.le.u64 	%p1, %rd9, %rd1;
	@%p1 bra 	$L__BB83_5;
	or.b64  	%rd10, %rd1, %rd5;
	and.b64  	%rd11, %rd10, -4294967296;
	setp.ne.s64 	%p2, %rd11, 0;
	@%p2 bra 	$L__BB83_3;
	cvt.u32.u64 	%r5, %rd5;
	cvt.u32.u64 	%r6, %rd1;
	div.u32 	%r7, %r6, %r5;
	cvt.u64.u32 	%rd21, %r7;
	bra.uni 	$L__BB83_4;
$L__BB83_3:
	div.u64 	%rd21, %rd1, %rd5;
$L__BB83_4:
	cvta.to.global.u64 	%rd12, %rd6;
	shl.b64 	%rd13, %rd21, 2;
	and.b64  	%rd14, %rd13, 17179869180;
	add.s64 	%rd15, %rd12, %rd14;
	ld.global.f32 	%f1, [%rd15];
	cvta.to.global.u64 	%rd16, %rd7;
	shl.b64 	%rd17, %rd1, 2;
	add.s64 	%rd18, %rd16, %rd17;
	ld.global.f32 	%f2, [%rd18];
	sub.f32 	%f3, %f1, %f2;
	cvta.to.global.u64 	%rd19, %rd8;
	add.s64 	%rd20, %rd19, %rd17;
	st.global.f32 	[%rd20], %f3;
$L__BB83_5:
	ret;

}
	// .globl	broadcast_mul_strided_f32
.visible .entry broadcast_mul_strided_f32(
	.param .u64 broadcast_mul_strided_f32_param_0,
	.param .u32 broadcast_mul_strided_f32_param_1,
	.param .u64 .ptr .align 1 broadcast_mul_strided_f32_param_2,
	.param .u64 .ptr .align 1 broadcast_mul_strided_f32_param_3,
	.param .u64 .ptr .align 1 broadcast_mul_strided_f32_param_4,
	.param .u64 .ptr .align 1 broadcast_mul_strided_f32_param_5
)
{
	.reg .pred 	%p<50>;
	.reg .b32 	%r<387>;
	.reg .b32 	%f<4>;
	.reg .b64 	%rd<481>;

	ld.param.u64 	%rd258, [broadcast_mul_strided_f32_param_0];
	ld.param.u32 	%r93, [broadcast_mul_strided_f32_param_1];
	ld.param.u64 	%rd259, [broadcast_mul_strided_f32_param_2];
	ld.param.u64 	%rd255, [broadcast_mul_strided_f32_param_3];
	ld.param.u64 	%rd256, [broadcast_mul_strided_f32_param_4];
	ld.param.u64 	%rd257, [broadcast_mul_strided_f32_param_5];
	cvta.to.global.u64 	%rd1, %rd259;
	mov.u32 	%r94, %ctaid.x;
	mov.u32 	%r95, %ntid.x;
	mov.u32 	%r96, %tid.x;
	mad.lo.s32 	%r376, %r94, %r95, %r96;
	cvt.s64.s32 	%rd2, %r376;
	setp.le.u64 	%p1, %rd258, %rd2;
	@%p1 bra 	$L__BB84_118;
	shl.b32 	%r2, %r93, 1;
	setp.eq.s32 	%p2, %r93, 0;
	mov.b64 	%rd434, 0;
	@%p2 bra 	$L__BB84_36;
	add.s32 	%r99, %r93, -1;
	and.b32  	%r3, %r93, 7;
	setp.lt.u32 	%p3, %r99, 7;
	mov.b32 	%r354, 0;
	mov.u32 	%r368, %r376;
	mov.u32 	%r365, %r354;
	@%p3 bra 	$L__BB84_6;
	and.b32  	%r354, %r93, -8;
	add.s32 	%r367, %r93, -4;
	neg.s32 	%r366, %r354;
	mov.b32 	%r365, 0;
	mul.wide.u32 	%rd72, %r93, 8;
	mov.u32 	%r368, %r376;
$L__BB84_4:
	.pragma "nounroll";
	add.s32 	%r101, %r367, 3;
	cvt.u64.u32 	%rd63, %r368;
	mul.wide.u32 	%rd261, %r101, 8;
	add.s64 	%rd64, %rd1, %rd261;
	ld.global.u64 	%rd65, [%rd64];
	and.b64  	%rd262, %rd65, -4294967296;
	setp.ne.s64 	%p4, %rd262, 0;
	@%p4 bra 	$L__BB84_41;
	cvt.u32.u64 	%r102, %rd65;
	cvt.u32.u64 	%r103, %rd63;
	div.u32 	%r104, %r103, %r102;
	mul.lo.s32 	%r105, %r104, %r102;
	sub.s32 	%r106, %r103, %r105;
	cvt.u64.u32 	%rd435, %r104;
	cvt.u64.u32 	%rd436, %r106;
	bra.uni 	$L__BB84_42;
$L__BB84_6:
	setp.eq.s32 	%p13, %r3, 0;
	@%p13 bra 	$L__BB84_35;
	and.b32  	%r11, %r93, 3;
	setp.lt.u32 	%p14, %r3, 4;
	@%p14 bra 	$L__BB84_21;
	not.b32 	%r165, %r354;
	add.s32 	%r166, %r93, %r165;
	cvt.u64.u32 	%rd3, %r368;
	mul.wide.u32 	%rd301, %r166, 8;
	add.s64 	%rd4, %rd1, %rd301;
	ld.global.u64 	%rd5, [%rd4];
	and.b64  	%rd302, %rd5, -4294967296;
	setp.ne.s64 	%p15, %rd302, 0;
	@%p15 bra 	$L__BB84_10;
	cvt.u32.u64 	%r167, %rd5;
	cvt.u32.u64 	%r168, %rd3;
	div.u32 	%r169, %r168, %r167;
	mul.lo.s32 	%r170, %r169, %r167;
	sub.s32 	%r171, %r168, %r170;
	cvt.u64.u32 	%rd421, %r169;
	cvt.u64.u32 	%rd422, %r171;
	bra.uni 	$L__BB84_11;
$L__BB84_10:
	div.u64 	%rd421, %rd3, %rd5;
	mul.lo.s64 	%rd303, %rd421, %rd5;
	sub.s64 	%rd422, %rd3, %rd303;
$L__BB84_11:
	mul.wide.u32 	%rd12, %r93, 8;
	add.s64 	%rd304, %rd4, %rd12;
	ld.global.u64 	%rd305, [%rd304];
	cvt.u32.u64 	%r172, %rd305;
	cvt.u32.u64 	%r173, %rd422;
	mad.lo.s32 	%r12, %r172, %r173, %r365;
	sub.s32 	%r13, %r93, %r354;
	add.s32 	%r174, %r13, -2;
	mul.wide.u32 	%rd306, %r174, 8;
	add.s64 	%rd13, %rd1, %rd306;
	ld.global.u64 	%rd14, [%rd13];
	and.b64  	%rd307, %rd14, -4294967296;
	setp.ne.s64 	%p16, %rd307, 0;
	@%p16 bra 	$L__BB84_13;
	cvt.u32.u64 	%r175, %rd14;
	cvt.u32.u64 	%r176, %rd421;
	div.u32 	%r177, %r176, %r175;
	mul.lo.s32 	%r178, %r177, %r175;
	sub.s32 	%r179, %r176, %r178;
	cvt.u64.u32 	%rd423, %r177;
	cvt.u64.u32 	%rd424, %r179;
	bra.uni 	$L__BB84_14;
$L__BB84_13:
	div.u64 	%rd423, %rd421, %rd14;
	mul.lo.s64 	%rd308, %rd423, %rd14;
	sub.s64 	%rd424, %rd421, %rd308;
$L__BB84_14:
	add.s64 	%rd309, %rd13, %rd12;
	ld.global.u64 	%rd310, [%rd309];
	cvt.u32.u64 	%r180, %rd310;
	cvt.u32.u64 	%r181, %rd424;
	mad.lo.s32 	%r14, %r180, %r181, %r12;
	add.s32 	%r182, %r13, -3;
	mul.wide.u32 	%rd311, %r182, 8;
	add.s64 	%rd21, %rd1, %rd311;
	ld.global.u64 	%rd22, [%rd21];
	and.b64  	%rd312, %rd22, -4294967296;
	setp.ne.s64 	%p17, %rd312, 0;
	@%p17 bra 	$L__BB84_16;
	cvt.u32.u64 	%r183, %rd22;
	cvt.u32.u64 	%r184, %rd423;
	div.u32 	%r185, %r184, %r183;
	mul.lo.s32 	%r186, %r185, %r183;
	sub.s32 	%r187, %r184, %r186;
	cvt.u64.u32 	%rd425, %r185;
	cvt.u64.u32 	%rd426, %r187;
	bra.uni 	$L__BB84_17;
$L__BB84_16:
	div.u64 	%rd425, %rd423, %rd22;
	mul.lo.s64 	%rd313, %rd425, %rd22;
	sub.s64 	%rd426, %rd423, %rd313;
$L__BB84_17:
	add.s64 	%rd314, %rd21, %rd12;
	ld.global.u64 	%rd315, [%rd314];
	cvt.u32.u64 	%r188, %rd315;
	cvt.u32.u64 	%r189, %rd426;
	mad.lo.s32 	%r15, %r188, %r189, %r14;
	add.s32 	%r190, %r13, -4;
	mul.wide.u32 	%rd316, %r190, 8;
	add.s64 	%rd29, %rd1, %rd316;
	ld.global.u64 	%rd30, [%rd29];
	and.b64  	%rd317, %rd30, -4294967296;
	setp.ne.s64 	%p18, %rd317, 0;
	@%p18 bra 	$L__BB84_19;
	cvt.u32.u64 	%r191, %rd30;
	cvt.u32.u64 	%r192, %rd425;
	div.u32 	%r193, %r192, %r191;
	mul.lo.s32 	%r194, %r193, %r191;
	sub.s32 	%r195, %r192, %r194;
	cvt.u64.u32 	%rd427, %r193;
	cvt.u64.u32 	%rd428, %r195;
	bra.uni 	$L__BB84_20;
$L__BB84_19:
	div.u64 	%rd427, %rd425, %rd30;
	mul.lo.s64 	%rd318, %rd427, %rd30;
	sub.s64 	%rd428, %rd425, %rd318;
$L__BB84_20:
	add.s64 	%rd319, %rd29, %rd12;
	ld.global.u64 	%rd320, [%rd319];
	cvt.u32.u64 	%r196, %rd320;
	cvt.u32.u64 	%r197, %rd428;
	mad.lo.s32 	%r365, %r196, %r197, %r15;
	cvt.u32.u64 	%r368, %rd427;
	add.s32 	%r354, %r354, 4;
$L__BB84_21:
	setp.eq.s32 	%p19, %r11, 0;
	@%p19 bra 	$L__BB84_35;
	setp.eq.s32 	%p20, %r11, 1;
	@%p20 bra 	$L__BB84_30;
	not.b32 	%r199, %r354;
	add.s32 	%r200, %r93, %r199;
	cvt.u64.u32 	%rd37, %r368;
	mul.wide.u32 	%rd321, %r200, 8;
	add.s64 	%rd38, %rd1, %rd321;
	ld.global.u64 	%rd39, [%rd38];
	and.b64  	%rd322, %rd39, -4294967296;
	setp.ne.s64 	%p21, %rd322, 0;
	@%p21 bra 	$L__BB84_25;
	cvt.u32.u64 	%r201, %rd39;
	cvt.u32.u64 	%r202, %rd37;
	div.u32 	%r203, %r202, %r201;
	mul.lo.s32 	%r204, %r203, %r201;
	sub.s32 	%r205, %r202, %r204;
	cvt.u64.u32 	%rd429, %r203;
	cvt.u64.u32 	%rd430, %r205;
	bra.uni 	$L__BB84_26;
$L__BB84_25:
	div.u64 	%rd429, %rd37, %rd39;
	mul.lo.s64 	%rd323, %rd429, %rd39;
	sub.s64 	%rd430, %rd37, %rd323;
$L__BB84_26:
	mul.wide.u32 	%rd46, %r93, 8;
	add.s64 	%rd324, %rd38, %rd46;
	ld.global.u64 	%rd325, [%rd324];
	cvt.u32.u64 	%r206, %rd325;
	cvt.u32.u64 	%r207, %rd430;
	mad.lo.s32 	%r23, %r206, %r207, %r365;
	sub.s32 	%r208, %r93, %r354;
	add.s32 	%r209, %r208, -2;
	mul.wide.u32 	%rd326, %r209, 8;
	add.s64 	%rd47, %rd1, %rd326;
	ld.global.u64 	%rd48, [%rd47];
	and.b64  	%rd327, %rd48, -4294967296;
	setp.ne.s64 	%p22, %rd327, 0;
	@%p22 bra 	$L__BB84_28;
	cvt.u32.u64 	%r210, %rd48;
	cvt.u32.u64 	%r211, %rd429;
	div.u32 	%r212, %r211, %r210;
	mul.lo.s32 	%r213, %r212, %r210;
	sub.s32 	%r214, %r211, %r213;
	cvt.u64.u32 	%rd431, %r212;
	cvt.u64.u32 	%rd432, %r214;
	bra.uni 	$L__BB84_29;
$L__BB84_28:
	div.u64 	%rd431, %rd429, %rd48;
	mul.lo.s64 	%rd328, %rd431, %rd48;
	sub.s64 	%rd432, %rd429, %rd328;
$L__BB84_29:
	add.s64 	%rd329, %rd47, %rd46;
	ld.global.u64 	%rd330, [%rd329];
	cvt.u32.u64 	%r215, %rd330;
	cvt.u32.u64 	%r216, %rd432;
	mad.lo.s32 	%r365, %r215, %r216, %r23;
	cvt.u32.u64 	%r368, %rd431;
	add.s32 	%r354, %r354, 2;
$L__BB84_30:
	and.b32  	%r217, %r93, 1;
	setp.eq.b32 	%p23, %r217, 1;
	not.pred 	%p24, %p23;
	@%p24 bra 	$L__BB84_35;
	not.b32 	%r218, %r354;
	add.s32 	%r219, %r93, %r218;
	cvt.u64.u32 	%rd55, %r368;
	mul.wide.u32 	%rd331, %r219, 8;
	add.s64 	%rd56, %rd1, %rd331;
	ld.global.u64 	%rd57, [%rd56];
	and.b64  	%rd332, %rd57, -4294967296;
	setp.ne.s64 	%p25, %rd332, 0;
	@%p25 bra 	$L__BB84_33;
	cvt.u32.u64 	%r220, %rd57;
	cvt.u32.u64 	%r221, %rd55;
	rem.u32 	%r222, %r221, %r220;
	cvt.u64.u32 	%rd433, %r222;
	bra.uni 	$L__BB84_34;
$L__BB84_33:
	rem.u64 	%rd433, %rd55, %rd57;
$L__BB84_34:
	mul.wide.u32 	%rd333, %r93, 8;
	add.s64 	%rd334, %rd56, %rd333;
	ld.global.u64 	%rd335, [%rd334];
	cvt.u32.u64 	%r223, %rd335;
	cvt.u32.u64 	%r224, %rd433;
	mad.lo.s32 	%r365, %r223, %r224, %r365;
$L__BB84_35:
	cvt.u64.u32 	%rd434, %r365;
$L__BB84_36:
	setp.eq.s32 	%p26, %r93, 0;
	mov.b64 	%rd480, 0;
	@%p26 bra 	$L__BB84_117;
	add.s32 	%r227, %r93, -1;
	and.b32  	%r33, %r93, 7;
	setp.lt.u32 	%p27, %r227, 7;
	mov.b32 	%r375, 0;
	mov.u32 	%r386, %r375;
	@%p27 bra 	$L__BB84_87;
	and.b32  	%r375, %r93, -8;
	add.s32 	%r371, %r93, -4;
	neg.s32 	%r370, %r375;
	mov.b32 	%r386, 0;
	mul.wide.u32 	%rd138, %r2, 8;
$L__BB84_39:
	.pragma "nounroll";
	add.s32 	%r229, %r371, 3;
	cvt.u64.u32 	%rd129, %r376;
	mul.wide.u32 	%rd337, %r229, 8;
	add.s64 	%rd130, %rd1, %rd337;
	ld.global.u64 	%rd131, [%rd130];
	and.b64  	%rd338, %rd131, -4294967296;
	setp.ne.s64 	%p28, %rd338, 0;
	@%p28 bra 	$L__BB84_64;
	cvt.u32.u64 	%r230, %rd131;
	cvt.u32.u64 	%r231, %rd129;
	div.u32 	%r232, %r231, %r230;
	mul.lo.s32 	%r233, %r232, %r230;
	sub.s32 	%r234, %r231, %r233;
	cvt.u64.u32 	%rd451, %r232;
	cvt.u64.u32 	%rd452, %r234;
	bra.uni 	$L__BB84_65;
$L__BB84_41:
	div.u64 	%rd435, %rd63, %rd65;
	mul.lo.s64 	%rd263, %rd435, %rd65;
	sub.s64 	%rd436, %rd63, %rd263;
$L__BB84_42:
	add.s64 	%rd264, %rd64, %rd72;
	ld.global.u64 	%rd265, [%rd264];
	cvt.u32.u64 	%r107, %rd265;
	cvt.u32.u64 	%r108, %rd436;
	mad.lo.s32 	%r41, %r107, %r108, %r365;
	add.s32 	%r109, %r367, 2;
	mul.wide.u32 	%rd266, %r109, 8;
	add.s64 	%rd73, %rd1, %rd266;
	ld.global.u64 	%rd74, [%rd73];
	and.b64  	%rd267, %rd74, -4294967296;
	setp.ne.s64 	%p5, %rd267, 0;
	@%p5 bra 	$L__BB84_44;
	cvt.u32.u64 	%r110, %rd74;
	cvt.u32.u64 	%r111, %rd435;
	div.u32 	%r112, %r111, %r110;
	mul.lo.s32 	%r113, %r112, %r110;
	sub.s32 	%r114, %r111, %r113;
	cvt.u64.u32 	%rd437, %r112;
	cvt.u64.u32 	%rd438, %r114;
	bra.uni 	$L__BB84_45;
$L__BB84_44:
	div.u64 	%rd437, %rd435, %rd74;
	mul.lo.s64 	%rd268, %rd437, %rd74;
	sub.s64 	%rd438, %rd435, %rd268;
$L__BB84_45:
	add.s64 	%rd269, %rd73, %rd72;
	ld.global.u64 	%rd270, [%rd269];
	cvt.u32.u64 	%r115, %rd270;
	cvt.u32.u64 	%r116, %rd438;
	mad.lo.s32 	%r42, %r115, %r116, %r41;
	add.s32 	%r117, %r367, 1;
	mul.wide.u32 	%rd271, %r117, 8;
	add.s64 	%rd81, %rd1, %rd271;
	ld.global.u64 	%rd82, [%rd81];
	and.b64  	%rd272, %rd82, -4294967296;
	setp.ne.s64 	%p6, %rd272, 0;
	@%p6 bra 	$L__BB84_47;
	cvt.u32.u64 	%r118, %rd82;
	cvt.u32.u64 	%r119, %rd437;
	div.u32 	%r120, %r119, %r118;
	mul.lo.s32 	%r121, %r120, %r118;
	sub.s32 	%r122, %r119, %r121;
	cvt.u64.u32 	%rd439, %r120;
	cvt.u64.u32 	%rd440, %r122;
	bra.uni 	$L__BB84_48;
$L__BB84_47:
	div.u64 	%rd439, %rd437, %rd82;
	mul.lo.s64 	%rd273, %rd439, %rd82;
	sub.s64 	%rd440, %rd437, %rd273;
$L__BB84_48:
	add.s64 	%rd274, %rd81, %rd72;
	ld.global.u64 	%rd275, [%rd274];
	cvt.u32.u64 	%r123, %rd275;
	cvt.u32.u64 	%r124, %rd440;
	mad.lo.s32 	%r43, %r123, %r124, %r42;
	mul.wide.u32 	%rd276, %r367, 8;
	add.s64 	%rd89, %rd1, %rd276;
	ld.global.u64 	%rd90, [%rd89];
	and.b64  	%rd277, %rd90, -4294967296;
	setp.ne.s64 	%p7, %rd277, 0;
	@%p7 bra 	$L__BB84_50;
	cvt.u32.u64 	%r125, %rd90;
	cvt.u32.u64 	%r126, %rd439;
	div.u32 	%r127, %r126, %r125;
	mul.lo.s32 	%r128, %r127, %r125;
	sub.s32 	%r129, %r126, %r128;
	cvt.u64.u32 	%rd441, %r127;
	cvt.u64.u32 	%rd442, %r129;
	bra.uni 	$L__BB84_51;
$L__BB84_50:
	div.u64 	%rd441, %rd439, %rd90;
	mul.lo.s64 	%rd278, %rd441, %rd90;
	sub.s64 	%rd442, %rd439, %rd278;
$L__BB84_51:
	add.s64 	%rd279, %rd89, %rd72;
	ld.global.u64 	%rd280, [%rd279];
	cvt.u32.u64 	%r130, %rd280;
	cvt.u32.u64 	%r131, %rd442;
	mad.lo.s32 	%r44, %r130, %r131, %r43;
	add.s32 	%r132, %r367, -1;
	mul.wide.u32 	%rd281, %r132, 8;
	add.s64 	%rd97, %rd1, %rd281;
	ld.global.u64 	%rd98, [%rd97];
	and.b64  	%rd282, %rd98, -4294967296;
	setp.ne.s64 	%p8, %rd282, 0;
	@%p8 bra 	$L__BB84_53;
	cvt.u32.u64 	%r133, %rd98;
	cvt.u32.u64 	%r134, %rd441;
	div.u32 	%r135, %r134, %r133;
	mul.lo.s32 	%r136, %r135, %r133;
	sub.s32 	%r137, %r134, %r136;
	cvt.u64.u32 	%rd443, %r135;
	cvt.u64.u32 	%rd444, %r137;
	bra.uni 	$L__BB84_54;
$L__BB84_53:
	div.u64 	%rd443, %rd441, %rd98;
	mul.lo.s64 	%rd283, %rd443, %rd98;
	sub.s64 	%rd444, %rd441, %rd283;
$L__BB84_54:
	add.s64 	%rd284, %rd97, %rd72;
	ld.global.u64 	%rd285, [%rd284];
	cvt.u32.u64 	%r138, %rd285;
	cvt.u32.u64 	%r139, %rd444;
	mad.lo.s32 	%r45, %r138, %r139, %r44;
	add.s32 	%r140, %r367, -2;
	mul.wide.u32 	%rd286, %r140, 8;
	add.s64 	%rd105, %rd1, %rd286;
	ld.global.u64 	%rd106, [%rd105];
	and.b64  	%rd287, %rd106, -4294967296;
	setp.ne.s64 	%p9, %rd287, 0;
	@%p9 bra 	$L__BB84_56;
	cvt.u32.u64 	%r141, %rd106;
	cvt.u32.u64 	%r142, %rd443;
	div.u32 	%r143, %r142, %r141;
	mul.lo.s32 	%r144, %r143, %r141;
	sub.s32 	%r145, %r142, %r144;
	cvt.u64.u32 	%rd445, %r143;
	cvt.u64.u32 	%rd446, %r145;
	bra.uni 	$L__BB84_57;
$L__BB84_56:
	div.u64 	%rd445, %rd443, %rd106;
	mul.lo.s64 	%rd288, %rd445, %rd106;
	sub.s64 	%rd446, %rd443, %rd288;
$L__BB84_57:
	add.s64 	%rd289, %rd105, %rd72;
	ld.global.u64 	%rd290, [%rd289];
	cvt.u32.u64 	%r146, %rd290;
	cvt.u32.u64 	%r147, %rd446;
	mad.lo.s32 	%r46, %r146, %r147, %r45;
	add.s32 	%r148, %r367, -3;
	mul.wide.u32 	%rd291, %r148, 8;
	add.s64 	%rd113, %rd1, %rd291;
	ld.global.u64 	%rd114, [%rd113];
	and.b64  	%rd292, %rd114, -4294967296;
	setp.ne.s64 	%p10, %rd292, 0;
	@%p10 bra 	$L__BB84_59;
	cvt.u32.u64 	%r149, %rd114;
	cvt.u32.u64 	%r150, %rd445;
	div.u32 	%r151, %r150, %r149;
	mul.lo.s32 	%r152, %r151, %r149;
	sub.s32 	%r153, %r150, %r152;
	cvt.u64.u32 	%rd447, %r151;
	cvt.u64.u32 	%rd448, %r153;
	bra.uni 	$L__BB84_60;
$L__BB84_59:
	div.u64 	%rd447, %rd445, %rd114;
	mul.lo.s64 	%rd293, %rd447, %rd114;
	sub.s64 	%rd448, %rd445, %rd293;
$L__BB84_60:
	add.s64 	%rd294, %rd113, %rd72;
	ld.global.u64 	%rd295, [%rd294];
	cvt.u32.u64 	%r154, %rd295;
	cvt.u32.u64 	%r155, %rd448;
	mad.lo.s32 	%r47, %r154, %r155, %r46;
	add.s32 	%r156, %r367, -4;
	mul.wide.u32 	%rd296, %r156, 8;
	add.s64 	%rd121, %rd1, %rd296;
	ld.global.u64 	%rd122, [%rd121];
	and.b64  	%rd297, %rd122, -4294967296;
	setp.ne.s64 	%p11, %rd297, 0;
	@%p11 bra 	$L__BB84_62;
	cvt.u32.u64 	%r157, %rd122;
	cvt.u32.u64 	%r158, %rd447;
	div.u32 	%r159, %r158, %r157;
	mul.lo.s32 	%r160, %r159, %r157;
	sub.s32 	%r161, %r158, %r160;
	cvt.u64.u32 	%rd449, %r159;
	cvt.u64.u32 	%rd450, %r161;
	bra.uni 	$L__BB84_63;
$L__BB84_62:
	div.u64 	%rd449, %rd447, %rd122;
	mul.lo.s64 	%rd298, %rd449, %rd122;
	sub.s64 	%rd450, %rd447, %rd298;
$L__BB84_63:
	add.s64 	%rd299, %rd121, %rd72;
	ld.global.u64 	%rd300, [%rd299];
	cvt.u32.u64 	%r162, %rd300;
	cvt.u32.u64 	%r163, %rd450;
	mad.lo.s32 	%r365, %r162, %r163, %r47;
	cvt.u32.u64 	%r368, %rd449;
	add.s32 	%r367, %r367, -8;
	add.s32 	%r366, %r366, 8;
	setp.eq.s32 	%p12, %r366, 0;
	@%p12 bra 	$L__BB84_6;
	bra.uni 	$L__BB84_4;
$L__BB84_64:
	div.u64 	%rd451, %rd129, %rd131;
	mul.lo.s64 	%rd339, %rd451, %rd131;
	sub.s64 	%rd452, %rd129, %rd339;
$L__BB84_65:
	add.s64 	%rd340, %rd130, %rd138;
	ld.global.u64 	%rd341, [%rd340];
	cvt.u32.u64 	%r235, %rd341;
	cvt.u32.u64 	%r236, %rd452;
	mad.lo.s32 	%r56, %r235, %r236, %r386;
	add.s32 	%r237, %r371, 2;
	mul.wide.u32 	%rd342, %r237, 8;
	add.s64 	%rd139, %rd1, %rd342;
	ld.global.u64 	%rd140, [%rd139];
	and.b64  	%rd343, %rd140, -4294967296;
	setp.ne.s64 	%p29, %rd343, 0;
	@%p29 bra 	$L__BB84_67;
	cvt.u32.u64 	%r238, %rd140;
	cvt.u32.u64 	%r239, %rd451;
	div.u32 	%r240, %r239, %r238;
	mul.lo.s32 	%r241, %r240, %r238;
	sub.s32 	%r242, %r239, %r241;
	cvt.u64.u32 	%rd453, %r240;
	cvt.u64.u32 	%rd454, %r242;
	bra.uni 	$L__BB84_68;
$L__BB84_67:
	div.u64 	%rd453, %rd451, %rd140;
	mul.lo.s64 	%rd344, %rd453, %rd140;
	sub.s64 	%rd454, %rd451, %rd344;
$L__BB84_68:
	add.s64 	%rd345, %rd139, %rd138;
	ld.global.u64 	%rd346, [%rd345];
	cvt.u32.u64 	%r243, %rd346;
	cvt.u32.u64 	%r244, %rd454;
	mad.lo.s32 	%r57, %r243, %r244, %r56;
	add.s32 	%r245, %r371, 1;
	mul.wide.u32 	%rd347, %r245, 8;
	add.s64 	%rd147, %rd1, %rd347;
	ld.global.u64 	%rd148, [%rd147];
	and.b64  	%rd348, %rd148, -4294967296;
	setp.ne.s64 	%p30, %rd348, 0;
	@%p30 bra 	$L__BB84_70;
	cvt.u32.u64 	%r246, %rd148;
	cvt.u32.u64 	%r247, %rd453;
	div.u32 	%r248, %r247, %r246;
	mul.lo.s32 	%r249, %r248, %r246;
	sub.s32 	%r250, %r247, %r249;
	cvt.u64.u32 	%rd455, %r248;
	cvt.u64.u32 	%rd456, %r250;
	bra.uni 	$L__BB84_71;
$L__BB84_70:
	div.u64 	%rd455, %rd453, %rd148;
	mul.lo.s64 	%rd349, %rd455, %rd148;
	sub.s64 	%rd456, %rd453, %rd349;
$L__BB84_71:
	add.s64 	%rd350, %rd147, %rd138;
	ld.global.u64 	%rd351, [%rd350];
	cvt.u32.u64 	%r251, %rd351;
	cvt.u32.u64 	%r252, %rd456;
	mad.lo.s32 	%r58, %r251, %r252, %r57;
	mul.wide.u32 	%rd352, %r371, 8;
	add.s64 	%rd155, %rd1, %rd352;
	ld.global.u64 	%rd156, [%rd155];
	and.b64  	%rd353, %rd156, -4294967296;
	setp.ne.s64 	%p31, %rd353, 0;
	@%p31 bra 	$L__BB84_73;
	cvt.u32.u64 	%r253, %rd156;
	cvt.u32.u64 	%r254, %rd455;
	div.u32 	%r255, %r254, %r253;
	mul.lo.s32 	%r256, %r255, %r253;
	sub.s32 	%r257, %r254, %r256;
	cvt.u64.u32 	%rd457, %r255;
	cvt.u64.u32 	%rd458, %r257;
	bra.uni 	$L__BB84_74;
$L__BB84_73:
	div.u64 	%rd457, %rd455, %rd156;
	mul.lo.s64 	%rd354, %rd457, %rd156;
	sub.s64 	%rd458, %rd455, %rd354;
$L__BB84_74:
	add.s64 	%rd355, %rd155, %rd138;
	ld.global.u64 	%rd356, [%rd355];
	cvt.u32.u64 	%r258, %rd356;
	cvt.u32.u64 	%r259, %rd458;
	mad.lo.s32 	%r59, %r258, %r259, %r58;
	add.s32 	%r260, %r371, -1;
	mul.wide.u32 	%rd357, %r260, 8;
	add.s64 	%rd163, %rd1, %rd357;
	ld.global.u64 	%rd164, [%rd163];
	and.b64  	%rd358, %rd164, -4294967296;
	setp.ne.s64 	%p32, %rd358, 0;
	@%p32 bra 	$L__BB84_76;
	cvt.u32.u64 	%r261, %rd164;
	cvt.u32.u64 	%r262, %rd457;
	div.u32 	%r263, %r262, %r261;
	mul.lo.s32 	%r264, %r263, %r261;
	sub.s32 	%r265, %r262, %r264;
	cvt.u64.u32 	%rd459, %r263;
	cvt.u64.u32 	%rd460, %r265;
	bra.uni 	$L__BB84_77;
$L__BB84_76:
	div.u64 	%rd459, %rd457, %rd164;
	mul.lo.s64 	%rd359, %rd459, %rd164;
	sub.s64 	%rd460, %rd457, %rd359;
$L__BB84_77:
	add.s64 	%rd360, %rd163, %rd138;
	ld.global.u64 	%rd361, [%rd360];
	cvt.u32.u64 	%r266, %rd361;
	cvt.u32.u64 	%r267, %rd460;
	mad.lo.s32 	%r60, %r266, %r267, %r59;
	add.s32 	%r268, %r371, -2;
	mul.wide.u32 	%rd362, %r268, 8;
	add.s64 	%rd171, %rd1, %rd362;
	ld.global.u64 	%rd172, [%rd171];
	and.b64  	%rd363, %rd172, -4294967296;
	setp.ne.s64 	%p33, %rd363, 0;
	@%p33 bra 	$L__BB84_79;
	cvt.u32.u64 	%r269, %rd172;
	cvt.u32.u64 	%r270, %rd459;
	div.u32 	%r271, %r270, %r269;
	mul.lo.s32 	%r272, %r271, %r269;
	sub.s32 	%r273, %r270, %r272;
	cvt.u64.u32 	%rd461, %r271;
	cvt.u64.u32 	%rd462, %r273;
	bra.uni 	$L__BB84_80;
$L__BB84_79:
	div.u64 	%rd461, %rd459, %rd172;
	mul.lo.s64 	%rd364, %rd461, %rd172;
	sub.s64 	%rd462, %rd459, %rd364;
$L__BB84_80:
	add.s64 	%rd365, %rd171, %rd138;
	ld.global.u64 	%rd366, [%rd365];
	cvt.u32.u64 	%r274, %rd366;
	cvt.u32.u64 	%r275, %rd462;
	mad.lo.s32 	%r61, %r274, %r275, %r60;
	add.s32 	%r276, %r371, -3;
	mul.wide.u32 	%rd367, %r276, 8;
	add.s64 	%rd179, %rd1, %rd367;
	ld.global.u64 	%rd180, [%rd179];
	and.b64  	%rd368, %rd180, -4294967296;
	setp.ne.s64 	%p34, %rd368, 0;
	@%p34 bra 	$L__BB84_82;
	cvt.u32.u64 	%r277, %rd180;
	cvt.u32.u64 	%r278, %rd461;
	div.u32 	%r279, %r278, %r277;
	mul.lo.s32 	%r280, %r279, %r277;
	sub.s32 	%r281, %r278, %r280;
	cvt.u64.u32 	%rd463, %r279;
	cvt.u64.u32 	%rd464, %r281;
	bra.uni 	$L__BB84_83;
$L__BB84_82:
	div.u64 	%rd463, %rd461, %rd180;
	mul.lo.s64 	%rd369, %rd463, %rd180;
	sub.s64 	%rd464, %rd461, %rd369;
$L__BB84_83:
	add.s64 	%rd370, %rd179, %rd138;
	ld.global.u64 	%rd371, [%rd370];
	cvt.u32.u64 	%r282, %rd371;
	cvt.u32.u64 	%r283, %rd464;
	mad.lo.s32 	%r62, %r282, %r283, %r61;
	add.s32 	%r284, %r371, -4;
	mul.wide.u32 	%rd372, %r284, 8;
	add.s64 	%rd187, %rd1, %rd372;
	ld.global.u64 	%rd188, [%rd187];
	and.b64  	%rd373, %rd188, -4294967296;
	setp.ne.s64 	%p35, %rd373, 0;
	@%p35 bra 	$L__BB84_85;
	cvt.u32.u64 	%r285, %rd188;
	cvt.u32.u64 	%r286, %rd463;
	div.u32 	%r287, %r286, %r285;
	mul.lo.s32 	%r288, %r287, %r285;
	sub.s32 	%r289, %r286, %r288;
	cvt.u64.u32 	%rd465, %r287;
	cvt.u64.u32 	%rd466, %r289;
	bra.uni 	$L__BB84_86;
$L__BB84_85:
	div.u64 	%rd465, %rd463, %rd188;
	mul.lo.s64 	%rd374, %rd465, %rd188;
	sub.s64 	%rd466, %rd463, %rd374;
$L__BB84_86:
	add.s64 	%rd375, %rd187, %rd138;
	ld.global.u64 	%rd376, [%rd375];
	cvt.u32.u64 	%r290, %rd376;
	cvt.u32.u64 	%r291, %rd466;
	mad.lo.s32 	%r386, %r290, %r291, %r62;
	cvt.u32.u64 	%r376, %rd465;
	add.s32 	%r371, %r371, -8;
	add.s32 	%r370, %r370, 8;
	setp.ne.s32 	%p36, %r370, 0;
	@%p36 bra 	$L__BB84_39;
$L__BB84_87:
	setp.eq.s32 	%p37, %r33, 0;
	@%p37 bra 	$L__BB84_116;
	and.b32  	%r71, %r93, 3;
	setp.lt.u32 	%p38, %r33, 4;
	@%p38 bra 	$L__BB84_102;
	not.b32 	%r293, %r375;
	add.s32 	%r294, %r93, %r293;
	cvt.u64.u32 	%rd195, %r376;
	mul.wide.u32 	%rd377, %r294, 8;
	add.s64 	%rd196, %rd1, %rd377;
	ld.global.u64 	%rd197, [%rd196];
	and.b64  	%rd378, %rd197, -4294967296;
	setp.ne.s64 	%p39, %rd378, 0;
	@%p39 bra 	$L__BB84_91;
	cvt.u32.u64 	%r295, %rd197;
	cvt.u32.u64 	%r296, %rd195;
	div.u32 	%r297, %r296, %r295;
	mul.lo.s32 	%r298, %r297, %r295;
	sub.s32 	%r299, %r296, %r298;
	cvt.u64.u32 	%rd467, %r297;
	cvt.u64.u32 	%rd468, %r299;
	bra.uni 	$L__BB84_92;
$L__BB84_91:
	div.u64 	%rd467, %rd195, %rd197;
	mul.lo.s64 	%rd379, %rd467, %rd197;
	sub.s64 	%rd468, %rd195, %rd379;
$L__BB84_92:
	mul.wide.u32 	%rd204, %r2, 8;
	add.s64 	%rd380, %rd196, %rd204;
	ld.global.u64 	%rd381, [%rd380];
	cvt.u32.u64 	%r300, %rd381;
	cvt.u32.u64 	%r301, %rd468;
	mad.lo.s32 	%r72, %r300, %r301, %r386;
	sub.s32 	%r73, %r93, %r375;
	add.s32 	%r302, %r73, -2;
	mul.wide.u32 	%rd382, %r302, 8;
	add.s64 	%rd205, %rd1, %rd382;
	ld.global.u64 	%rd206, [%rd205];
	and.b64  	%rd383, %rd206, -4294967296;
	setp.ne.s64 	%p40, %rd383, 0;
	@%p40 bra 	$L__BB84_94;
	cvt.u32.u64 	%r303, %rd206;
	cvt.u32.u64 	%r304, %rd467;
	div.u32 	%r305, %r304, %r303;
	mul.lo.s32 	%r306, %r305, %r303;
	sub.s32 	%r307, %r304, %r306;
	cvt.u64.u32 	%rd469, %r305;
	cvt.u64.u32 	%rd470, %r307;
	bra.uni 	$L__BB84_95;
$L__BB84_94:
	div.u64 	%rd469, %rd467, %rd206;
	mul.lo.s64 	%rd384, %rd469, %rd206;
	sub.s64 	%rd470, %rd467, %rd384;
$L__BB84_95:
	add.s64 	%rd385, %rd205, %rd204;
	ld.global.u64 	%rd386, [%rd385];
	cvt.u32.u64 	%r308, %rd386;
	cvt.u32.u64 	%r309, %rd470;
	mad.lo.s32 	%r74, %r308, %r309, %r72;
	add.s32 	%r310, %r73, -3;
	mul.wide.u32 	%rd387, %r310, 8;
	add.s64 	%rd213, %rd1, %rd387;
	ld.global.u64 	%rd214, [%rd213];
	and.b64  	%rd388, %rd214, -4294967296;
	setp.ne.s64 	%p41, %rd388, 0;
	@%p41 bra 	$L__BB84_97;
	cvt.u32.u64 	%r311, %rd214;
	cvt.u32.u64 	%r312, %rd469;
	div.u32 	%r313, %r312, %r311;
	mul.lo.s32 	%r314, %r313, %r311;
	sub.s32 	%r315, %r312, %r314;
	cvt.u64.u32 	%rd471, %r313;
	cvt.u64.u32 	%rd472, %r315;
	bra.uni 	$L__BB84_98;
$L__BB84_97:
	div.u64 	%rd471, %rd469, %rd214;
	mul.lo.s64 	%rd389, %rd471, %rd214;
	sub.s64 	%rd472, %rd469, %rd389;
$L__BB84_98:
	add.s64 	%rd390, %rd213, %rd204;
	ld.global.u64 	%rd391, [%rd390];
	cvt.u32.u64 	%r316, %rd391;
	cvt.u32.u64 	%r317, %rd472;
	mad.lo.s32 	%r75, %r316, %r317, %r74;
	add.s32 	%r318, %r73, -4;
	mul.wide.u32 	%rd392, %r318, 8;
	add.s64 	%rd221, %rd1, %rd392;
	ld.global.u64 	%rd222, [%rd221];
	and.b64  	%rd393, %rd222, -4294967296;
	setp.ne.s64 	%p42, %rd393, 0;
	@%p42 bra 	$L__BB84_100;
	cvt.u32.u64 	%r319, %rd222;
	cvt.u32.u64 	%r320, %rd471;
	div.u32 	%r321, %r320, %r319;
	mul.lo.s32 	%r322, %r321, %r319;
	sub.s32 	%r323, %r320, %r322;
	cvt.u64.u32 	%rd473, %r321;
	cvt.u64.u32 	%rd474, %r323;
	bra.uni 	$L__BB84_101;
$L__BB84_100:
	div.u64 	%rd473, %rd471, %rd222;
	mul.lo.s64 	%rd394, %rd473, %rd222;
	sub.s64 	%rd474, %rd471, %rd394;
$L__BB84_101:
	add.s64 	%rd395, %rd221, %rd204;
	ld.global.u64 	%rd396, [%rd395];
	cvt.u32.u64 	%r324, %rd396;
	cvt.u32.u64 	%r325, %rd474;
	mad.lo.s32 	%r386, %r324, %r325, %r75;
	cvt.u32.u64 	%r376, %rd473;
	add.s32 	%r375, %r375, 4;
$L__BB84_102:
	setp.eq.s32 	%p43, %r71, 0;
	@%p43 bra 	$L__BB84_116;
	setp.eq.s32 	%p44, %r71, 1;
	@%p44 bra 	$L__BB84_111;
	not.b32 	%r327, %r375;
	add.s32 	%r328, %r93, %r327;
	cvt.u64.u32 	%rd229, %r376;
	mul.wide.u32 	%rd397, %r328, 8;
	add.s64 	%rd230, %rd1, %rd397;
	ld.global.u64 	%rd231, [%rd230];
	and.b64  	%rd398, %rd231, -4294967296;
	setp.ne.s64 	%p45, %rd398, 0;
	@%p45 bra 	$L__BB84_106;
	cvt.u32.u64 	%r329, %rd231;
	cvt.u32.u64 	%r330, %rd229;
	div.u32 	%r331, %r330, %r329;
	mul.lo.s32 	%r332, %r331, %r329;
	sub.s32 	%r333, %r330, %r332;
	cvt.u64.u32 	%rd475, %r331;
	cvt.u64.u32 	%rd476, %r333;
	bra.uni 	$L__BB84_107;
$L__BB84_106:
	div.u64 	%rd475, %rd229, %rd231;
	mul.lo.s64 	%rd399, %rd475, %rd231;
	sub.s64 	%rd476, %rd229, %rd399;
$L__BB84_107:
	mul.wide.u32 	%rd238, %r2, 8;
	add.s64 	%rd400, %rd230, %rd238;
	ld.global.u64 	%rd401, [%rd400];
	cvt.u32.u64 	%r334, %rd401;
	cvt.u32.u64 	%r335, %rd476;
	mad.lo.s32 	%r83, %r334, %r335, %r386;
	sub.s32 	%r336, %r93, %r375;
	add.s32 	%r337, %r336, -2;
	mul.wide.u32 	%rd402, %r337, 8;
	add.s64 	%rd239, %rd1, %rd402;
	ld.global.u64 	%rd240, [%rd239];
	and.b64  	%rd403, %rd240, -4294967296;
	setp.ne.s64 	%p46, %rd403, 0;
	@%p46 bra 	$L__BB84_109;
	cvt.u32.u64 	%r338, %rd240;
	cvt.u32.u64 	%r339, %rd475;
	div.u32 	%r340, %r339, %r338;
	mul.lo.s32 	%r341, %r340, %r338;
	sub.s32 	%r342, %r339, %r341;
	cvt.u64.u32 	%rd477, %r340;
	cvt.u64.u32 	%rd478, %r342;
	bra.uni 	$L__BB84_110;
$L__BB84_109:
	div.u64 	%rd477, %rd475, %rd240;
	mul.lo.s64 	%rd404, %rd477, %rd240;
	sub.s64 	%rd478, %rd475, %rd404;
$L__BB84_110:
	add.s64 	%rd405, %rd239, %rd238;
	ld.global.u64 	%rd406, [%rd405];
	cvt.u32.u64 	%r343, %rd406;
	cvt.u32.u64 	%r344, %rd478;
	mad.lo.s32 	%r386, %r343, %r344, %r83;
	cvt.u32.u64 	%r376, %rd477;
	add.s32 	%r375, %r375, 2;
$L__BB84_111:
	and.b32  	%r345, %r93, 1;
	setp.eq.b32 	%p47, %r345, 1;
	not.pred 	%p48, %p47;
	@%p48 bra 	$L__BB84_116;
	not.b32 	%r346, %r375;
	add.s32 	%r347, %r93, %r346;
	cvt.u64.u32 	%rd247, %r376;
	mul.wide.u32 	%rd407, %r347, 8;
	add.s64 	%rd248, %rd1, %rd407;
	ld.global.u64 	%rd249, [%rd248];
	and.b64  	%rd408, %rd249, -4294967296;
	setp.ne.s64 	%p49, %rd408, 0;
	@%p49 bra 	$L__BB84_114;
	cvt.u32.u64 	%r348, %rd249;
	cvt.u32.u64 	%r349, %rd247;
	rem.u32 	%r350, %r349, %r348;
	cvt.u64.u32 	%rd479, %r350;
	bra.uni 	$L__BB84_115;
$L__BB84_114:
	rem.u64 	%rd479, %rd247, %rd249;
$L__BB84_115:
	mul.wide.u32 	%rd409, %r2, 8;
	add.s64 	%rd410, %rd248, %rd409;
	ld.global.u64 	%rd411, [%rd410];
	cvt.u32.u64 	%r351, %rd411;
	cvt.u32.u64 	%r352, %rd479;
	mad.lo.s32 	%r386, %r351, %r352, %r386;
$L__BB84_116:
	cvt.u64.u32 	%rd480, %r386;
$L__BB84_117:
	cvta.to.global.u64 	%rd412, %rd255;
	shl.b64 	%rd413, %rd434, 2;
	add.s64 	%rd414, %rd412, %rd413;
	ld.global.f32 	%f1, [%rd414];
	cvta.to.global.u64 	%rd415, %rd256;
	shl.b64 	%rd416, %rd480, 2;
	add.s64 	%rd417, %rd415, %rd416;
	ld.global.f32 	%f2, [%rd417];
	mul.f32 	%f3, %f1, %f2;
	cvta.to.global.u64 	%rd418, %rd257;
	shl.b64 	%rd419, %rd2, 2;
	add.s64 	%rd420, %rd418, %rd419;
	st.global.f32 	[%rd420], %f3;
$L__BB84_118:
	ret;

}
	// .globl	broadcast_mul_contiguous_f32
.visible .entry broadcast_mul_contiguous_f32(
	.param .u64 broadcast_mul_contiguous_f32_param_0,
	.param .u64 .ptr .align 1 broadcast_mul_contiguous_f32_param_1,
	.param .u64 .ptr .align 1 broadcast_mul_contiguous_f32_param_2,
	.param .u64 .ptr .align 1 broadcast_mul_contiguous_f32_param_3
)
{
	.reg .pred 	%p<2>;
	.reg .b32 	%r<5>;
	.reg .b32 	%f<4>;
	.reg .b64 	%rd<13>;

	ld.param.u64 	%rd5, [broadcast_mul_contiguous_f32_param_0];
	ld.param.u64 	%rd2, [broadcast_mul_contiguous_f32_param_1];
	ld.param.u64 	%rd3, [broadcast_mul_contiguous_f32_param_2];
	ld.param.u64 	%rd4, [broadcast_mul_contiguous_f32_param_3];
	mov.u32 	%r1, %ctaid.x;
	mov.u32 	%r2, %ntid.x;
	mov.u32 	%r3, %tid.x;
	mad.lo.s32 	%r4, %r1, %r2, %r3;
	cvt.s64.s32 	%rd1, %r4;
	setp.le.u64 	%p1, %rd5, %rd1;
	@%p1 bra 	$L__BB85_2;
	cvta.to.global.u64 	%rd6, %rd2;
	cvta.to.global.u64 	%rd7, %rd3;
	cvta.to.global.u64 	%rd8, %rd4;
	shl.b64 	%rd9, %rd1, 2;
	add.s64 	%rd10, %rd6, %rd9;
	ld.global.f32 	%f1, [%rd10];
	add.s64 	%rd11, %rd7, %rd9;
	ld.global.f32 	%f2, [%rd11];
	mul.f32 	%f3, %f1, %f2;
	add.s64 	%rd12, %rd8, %rd9;
	st.global.f32 	[%rd12], %f3;
$L__BB85_2:
	ret;

}
	// .globl	broadcast_mul_rhs_row_f32
.visible .entry broadcast_mul_rhs_row_f32(
	.param .u64 broadcast_mul_rhs_row_f32_param_0,
	.param .u64 broadcast_mul_rhs_row_f32_param_1,
	.param .u64 .ptr .align 1 broadcast_mul_rhs_row_f32_param_2,
	.param .u64 .ptr .align 1 broadcast_mul_rhs_row_f32_param_3,
	.param .u64 .ptr .align 1 broadcast_mul_rhs_row_f32_param_4
)
{
	.reg .pred 	%p<3>;
	.reg .b32 	%r<8>;
	.reg .b32 	%f<4>;
	.reg .b64 	%rd<22>;

	ld.param.u64 	%rd9, [broadcast_mul_rhs_row_f32_param_0];
	ld.param.u64 	%rd5, [broadcast_mul_rhs_row_f32_param_1];
	ld.param.u64 	%rd6, [broadcast_mul_rhs_row_f32_param_2];
	ld.param.u64 	%rd7, [broadcast_mul_rhs_row_f32_param_3];
	ld.param.u64 	%rd8, [broadcast_mul_rhs_row_f32_param_4];
	mov.u32 	%r1, %ctaid.x;
	mov.u32 	%r2, %ntid.x;
	mov.u32 	%r3, %tid.x;
	mad.lo.s32 	%r4, %r1, %r2, %r3;
	cvt.s64.s32 	%rd1, %r4;
	setp.le.u64 	%p1, %rd9, %rd1;
	@%p1 bra 	$L__BB86_5;
	or.b64  	%rd10, %rd1, %rd5;
	and.b64  	%rd11, %rd10, -4294967296;
	setp.ne.s64 	%p2, %rd11, 0;
	@%p2 bra 	$L__BB86_3;
	cvt.u32.u64 	%r5, %rd5;
	cvt.u32.u64 	%r6, %rd1;
	rem.u32 	%r7, %r6, %r5;
	cvt.u64.u32 	%rd21, %r7;
	bra.uni 	$L__BB86_4;
$L__BB86_3:
	rem.u64 	%rd21, %rd1, %rd5;
$L__BB86_4:
	cvta.to.global.u64 	%rd12, %rd6;
	shl.b64 	%rd13, %rd1, 2;
	add.s64 	%rd14, %rd12, %rd13;
	ld.global.f32 	%f1, [%rd14];
	cvta.to.global.u64 	%rd15, %rd7;
	shl.b64 	%rd16, %rd21, 2;
	and.b64  	%rd17, %rd16, 17179869180;
	add.s64 	%rd18, %rd15, %rd17;
	ld.global.f32 	%f2, [%rd18];
	mul.f32 	%f3, %f1, %f2;
	cvta.to.global.u64 	%rd19, %rd8;
	add.s64 	%rd20, %rd19, %rd13;
	st.global.f32 	[%rd20], %f3;
$L__BB86_5:
	ret;

}
	// .globl	broadcast_mul_rhs_col_f32
.visible .entry broadcast_mul_rhs_col_f32(
	.param .u64 broadcast_mul_rhs_col_f32_param_0,
	.param .u64 broadcast_mul_rhs_col_f32_param_1,
	.param .u64 .ptr .align 1 broadcast_mul_rhs_col_f32_param_2,
	.param .u64 .ptr .align 1 broadcast_mul_rhs_col_f32_param_3,
	.param .u64 .ptr .align 1 broadcast_mul_rhs_col_f32_param_4
)
{
	.reg .pred 	%p<3>;
	.reg .b32 	%r<8>;
	.reg .b32 	%f<4>;
	.reg .b64 	%rd<22>;

	ld.param.u64 	%rd9, [broadcast_mul_rhs_col_f32_param_0];
	ld.param.u64 	%rd5, [broadcast_mul_rhs_col_f32_param_1];
	ld.param.u64 	%rd6, [broadcast_mul_rhs_col_f32_param_2];
	ld.param.u64 	%rd7, [broadcast_mul_rhs_col_f32_param_3];
	ld.param.u64 	%rd8, [broadcast_mul_rhs_col_f32_param_4];
	mov.u32 	%r1, %ctaid.x;
	mov.u32 	%r2, %ntid.x;
	mov.u32 	%r3, %tid.x;
	mad.lo.s32 	%r4, %r1, %r2, %r3;
	cvt.s64.s32 	%rd1, %r4;
	setp.le.u64 	%p1, %rd9, %rd1;
	@%p1 bra 	$L__BB87_5;
	or.b64  	%rd10, %rd1, %rd5;
	and.b64  	%rd11, %rd10, -4294967296;
	setp.ne.s64 	%p2, %rd11, 0;
	@%p2 bra 	$L__BB87_3;
	cvt.u32.u64 	%r5, %rd5;
	cvt.u32.u64 	%r6, %rd1;
	div.u32 	%r7, %r6, %r5;
	cvt.u64.u32 	%rd21, %r7;
	bra.uni 	$L__BB87_4;
$L__BB87_3:
	div.u64 	%rd21, %rd1, %rd5;
$L__BB87_4:
	cvta.to.global.u64 	%rd12, %rd6;
	shl.b64 	%rd13, %rd1, 2;
	add.s64 	%rd14, %rd12, %rd13;
	ld.global.f32 	%f1, [%rd14];
	cvta.to.global.u64 	%rd15, %rd7;
	shl.b64 	%rd16, %rd21, 2;
	and.b64  	%rd17, %rd16, 17179869180;
	add.s64 	%rd18, %rd15, %rd17;
	ld.global.f32 	%f2, [%rd18];
	mul.f32 	%f3, %f1, %f2;
	cvta.to.global.u64 	%rd19, %rd8;
	add.s64 	%rd20, %rd19, %rd13;
	st.global.f32 	[%rd20], %f3;
$L__BB87_5:
	ret;

}
	// .globl	broadcast_mul_lhs_row_f32
.visible .entry broadcast_mul_lhs_row_f32(
	.param .u64 broadcast_mul_lhs_row_f32_param_0,
	.param .u64 broadcast_mul_lhs_row_f32_param_1,
	.param .u64 .ptr .align 1 broadcast_mul_lhs_row_f32_param_2,
	.param .u64 .ptr .align 1 broadcast_mul_lhs_row_f32_param_3,
	.param .u64 .ptr .align 1 broadcast_mul_lhs_row_f32_param_4
)
{
	.reg .pred 	%p<3>;
	.reg .b32 	%r<8>;
	.reg .b32 	%f<4>;
	.reg .b64 	%rd<22>;

	ld.param.u64 	%rd9, [broadcast_mul_lhs_row_f32_param_0];
	ld.param.u64 	%rd5, [broadcast_mul_lhs_row_f32_param_1];
	ld.param.u64 	%rd6, [broadcast_mul_lhs_row_f32_param_2];
	ld.param.u64 	%rd7, [broadcast_mul_lhs_row_f32_param_3];
	ld.param.u64 	%rd8, [broadcast_mul_lhs_row_f32_param_4];
	mov.u32 	%r1, %ctaid.x;
	mov.u32 	%r2, %ntid.x;
	mov.u32 	%r3, %tid.x;
	mad.lo.s32 	%r4, %r1, %r2, %r3;
	cvt.s64.s32 	%rd1, %r4;
	setp.le.u64 	%p1, %rd9, %rd1;
	@%p1 bra 	$L__BB88_5;
	or.b64  	%rd10, %rd1, %rd5;
	and.b64  	%rd11, %rd10, -4294967296;
	setp.ne.s64 	%p2, %rd11, 0;
	@%p2 bra 	$L__BB88_3;
	cvt.u32.u64 	%r5, %rd5;
	cvt.u32.u64 	%r6, %rd1;
	rem.u32 	%r7, %r6, %r5;
	cvt.u64.u32 	%rd21, %r7;
	bra.uni 	$L__BB88_4;
$L__BB88_3:
	rem.u64 	%rd21, %rd1, %rd5;
$L__BB88_4:
	cvta.to.global.u64 	%rd12, %rd6;
	shl.b64 	%rd13, %rd21, 2;
	and.b64  	%rd14, %rd13, 17179869180;
	add.s64 	%rd15, %rd12, %rd14;
	ld.global.f32 	%f1, [%rd15];
	cvta.to.global.u64 	%rd16, %rd7;
	shl.b64 	%rd17, %rd1, 2;
	add.s64 	%rd18, %rd16, %rd17;
	ld.global.f32 	%f2, [%rd18];
	mul.f32 	%f3, %f1, %f2;
	cvta.to.global.u64 	%rd19, %rd8;
	add.s64 	%rd20, %rd19, %rd17;
	st.global.f32 	[%rd20], %f3;
$L__BB88_5:
	ret;

}
	// .globl	broadcast_mul_lhs_col_f32
.visible .entry broadcast_mul_lhs_col_f32(
	.param .u64 broadcast_mul_lhs_col_f32_param_0,
	.param .u64 broadcast_mul_lhs_col_f32_param_1,
	.param .u64 .ptr .align 1 broadcast_mul_lhs_col_f32_param_2,
	.param .u64 .ptr .align 1 broadcast_mul_lhs_col_f32_param_3,
	.param .u64 .ptr .align 1 broadcast_mul_lhs_col_f32_param_4
)
{
	.reg .pred 	%p<3>;
	.reg .b32 	%r<8>;
	.reg .b32 	%f<4>;
	.reg .b64 	%rd<22>;

	ld.param.u64 	%rd9, [broadcast_mul_lhs_col_f32_param_0];
	ld.param.u64 	%rd5, [broadcast_mul_lhs_col_f32_param_1];
	ld.param.u64 	%rd6, [broadcast_mul_lhs_col_f32_param_2];
	ld.param.u64 	%rd7, [broadcast_mul_lhs_col_f32_param_3];
	ld.param.u64 	%rd8, [broadcast_mul_lhs_col_f32_param_4];
	mov.u32 	%r1, %ctaid.x;
	mov.u32 	%r2, %ntid.x;
	mov.u32 	%r3, %tid.x;
	mad.lo.s32 	%r4, %r1, %r2, %r3;
	cvt.s64.s32 	%rd1, %r4;
	setp.le.u64 	%p1, %rd9, %rd1;
	@%p1 bra 	$L__BB89_5;
	or.b64  	%rd10, %rd1, %rd5;
	and.b64  	%rd11, %rd10, -4294967296;
	setp.ne.s64 	%p2, %rd11, 0;
	@%p2 bra 	$L__BB89_3;
	cvt.u32.u64 	%r5, %rd5;
	cvt.u32.u64 	%r6, %rd1;
	div.u32 	%r7, %r6, %r5;
	cvt.u64.u32 	%rd21, %r7;
	bra.uni 	$L__BB89_4;
$L__BB89_3:
	div.u64 	%rd21, %rd1, %rd5;
$L__BB89_4:
	cvta.to.global.u64 	%rd12, %rd6;
	shl.b64 	%rd13, %rd21, 2;
	and.b64  	%rd14, %rd13, 17179869180;
	add.s64 	%rd15, %rd12, %rd14;
	ld.global.f32 	%f1, [%rd15];
	cvta.to.global.u64 	%rd16, %rd7;
	shl.b64 	%rd17, %rd1, 2;
	add.s64 	%rd18, %rd16, %rd17;
	ld.global.f32 	%f2, [%rd18];
	mul.f32 	%f3, %f1, %f2;
	cvta.to.global.u64 	%rd19, %rd8;
	add.s64 	%rd20, %rd19, %rd17;
	st.global.f32 	[%rd20], %f3;
$L__BB89_5:
	ret;

}
	// .globl	broadcast_div_strided_f32
.visible .entry broadcast_div_strided_f32(
	.param .u64 broadcast_div_strided_f32_param_0,
	.param .u32 broadcast_div_strided_f32_param_1,
	.param .u64 .ptr .align 1 broadcast_div_strided_f32_param_2,
	.param .u64 .ptr .align 1 broadcast_div_strided_f32_param_3,
	.param .u64 .ptr .align 1 broadcast_div_strided_f32_param_4,
	.param .u64 .ptr .align 1 broadcast_div_strided_f32_param_5
)
{
	.reg .pred 	%p<50>;
	.reg .b32 	%r<387>;
	.reg .b32 	%f<4>;
	.reg .b64 	%rd<481>;

	ld.param.u64 	%rd258, [broadcast_div_strided_f32_param_0];
	ld.param.u32 	%r93, [broadcast_div_strided_f32_param_1];
	ld.param.u64 	%rd259, [broadcast_div_strided_f32_param_2];
	ld.param.u64 	%rd255, [broadcast_div_strided_f32_param_3];
	ld.param.u64 	%rd256, [broadcast_div_strided_f32_param_4];
	ld.param.u64 	%rd257, [broadcast_div_strided_f32_param_5];
	cvta.to.global.u64 	%rd1, %rd259;
	mov.u32 	%r94, %ctaid.x;
	mov.u32 	%r95, %ntid.x;
	mov.u32 	%r96, %tid.x;
	mad.lo.s32 	%r376, %r94, %r95, %r96;
	cvt.s64.s32 	%rd2, %r376;
	setp.le.u64 	%p1, %rd258, %rd2;
	@%p1 bra 	$L__BB90_118;
	shl.b32 	%r2, %r93, 1;
	setp.eq.s32 	%p2, %r93, 0;
	mov.b64 	%rd434, 0;
	@%p2 bra 	$L__BB90_36;
	add.s32 	%r99, %r93, -1;
	and.b32  	%r3, %r93, 7;
	setp.lt.u32 	%p3, %r99, 7;
	mov.b32 	%r354, 0;
	mov.u32 	%r368, %r376;
	mov.u32 	%r365, %r354;
	@%p3 bra 	$L__BB90_6;
	and.b32  	%r354, %r93, -8;
	add.s32 	%r367, %r93, -4;
	neg.s32 	%r366, %r354;
	mov.b32 	%r365, 0;
	mul.wide.u32 	%rd72, %r93, 8;
	mov.u32 	%r368, %r376;
$L__BB90_4:
	.pragma "nounroll";
	add.s32 	%r101, %r367, 3;
	cvt.u64.u32 	%rd63, %r368;
	mul.wide.u32 	%rd261, %r101, 8;
	add.s64 	%rd64, %rd1, %rd261;
	ld.global.u64 	%rd65, [%rd64];
	and.b64  	%rd262, %rd65, -4294967296;
	setp.ne.s64 	%p4, %rd262, 0;
	@%p4 bra 	$L__BB90_41;
	cvt.u32.u64 	%r102, %rd65;
	cvt.u32.u64 	%r103, %rd63;
	div.u32 	%r104, %r103, %r102;
	mul.lo.s32 	%r105, %r104, %r102;
	sub.s32 	%r106, %r103, %r105;
	cvt.u64.u32 	%rd435, %r104;
	cvt.u64.u32 	%rd436, %r106;
	bra.uni 	$L__BB90_42;
$L__BB90_6:
	setp.eq.s32 	%p13, %r3, 0;
	@%p13 bra 	$L__BB90_35;
	and.b32  	%r11, %r93, 3;
	setp.lt.u32 	%p14, %r3, 4;
	@%p14 bra 	$L__BB90_21;
	not.b32 	%r165, %r354;
	add.s32 	%r166, %r93, %r165;
	cvt.u64.u32 	%rd3, %r368;
	mul.wide.u32 	%rd301, %r166, 8;
	add.s64 	%rd4, %rd1, %rd301;
	ld.global.u64 	%rd5, [%rd4];
	and.b64  	%rd302, %rd5, -4294967296;
	setp.ne.s64 	%p15, %rd302, 0;
	@%p15 bra 	$L__BB90_10;
	cvt.u32.u64 	%r167, %rd5;
	cvt.u32.u64 	%r168, %rd3;
	div.u32 	%r169, %r168, %r167;
	mul.lo.s32 	%r170, %r169, %r167;
	sub.s32 	%r171, %r168, %r170;
	cvt.u64.u32 	%rd421, %r169;
	cvt.u64.u32 	%rd422, %r171;
	bra.uni 	$L__BB90_11;
$L__BB90_10:
	div.u64 	%rd421, %rd3, %rd5;
	mul.lo.s64 	%rd303, %rd421, %rd5;
	sub.s64 	%rd422, %rd3, %rd303;
$L__BB90_11:
	mul.wide.u32 	%rd12, %r93, 8;
	add.s64 	%rd304, %rd4, %rd12;
	ld.global.u64 	%rd305, [%rd304];
	cvt.u32.u64 	%r172, %rd305;
	cvt.u32.u64 	%r173, %rd422;
	mad.lo.s32 	%r12, %r172, %r173, %r365;
	sub.s32 	%r13, %r93, %r354;
	add.s32 	%r174, %r13, -2;
	mul.wide.u32 	%rd306, %r174, 8;
	add.s64 	%rd13, %rd1, %rd306;
	ld.global.u64 	%rd14, [%rd13];
	and.b64  	%rd307, %rd14, -4294967296;
	setp.ne.s64 	%p16, %rd307, 0;
	@%p16 bra 	$L__BB90_13;
	cvt.u32.u64 	%r175, %rd14;
	cvt.u32.u64 	%r176, %rd421;
	div.u32 	%r177, %r176, %r175;
	mul.lo.s32 	%r178, %r177, %r175;
	sub.s32 	%r179, %r176, %r178;
	cvt.u64.u32 	%rd423, %r177;
	cvt.u64.u32 	%rd424, %r179;
	bra.uni 	$L__BB90_14;
$L__BB90_13:
	div.u64 	%rd423, %rd421, %rd14;
	mul.lo.s64 	%rd308, %rd423, %rd14;
	sub.s64 	%rd424, %rd421, %rd308;
$L__BB90_14:
	add.s64 	%rd309, %rd13, %rd12;
	ld.global.u64 	%rd310, [%rd309];
	cvt.u32.u64 	%r180, %rd310;
	cvt.u32.u64 	%r181, %rd424;
	mad.lo.s32 	%r14, %r180, %r181, %r12;
	add.s32 	%r182, %r13, -3;
	mul.wide.u32 	%rd311, %r182, 8;
	add.s64 	%rd21, %rd1, %rd311;
	ld.global.u64 	%rd22, [%rd21];
	and.b64  	%rd312, %rd22, -4294967296;
	setp.ne.s64 	%p17, %rd312, 0;
	@%p17 bra 	$L__BB90_16;
	cvt.u32.u64 	%r183, %rd22;
	cvt.u32.u64 	%r184, %rd423;
	div.u32 	%r185, %r184, %r183;
	mul.lo.s32 	%r186, %r185, %r183;
	sub.s32 	%r187, %r184, %r186;
	cvt.u64.u32 	%rd425, %r185;
	cvt.u64.u32 	%rd426, %r187;
	bra.uni 	$L__BB90_17;
$L__BB90_16:
	div.u64 	%rd425, %rd423, %rd22;
	mul.lo.s64 	%rd313, %rd425, %rd22;
	sub.s64 	%rd426, %rd423, %rd313;
$L__BB90_17:
	add.s64 	%rd314, %rd21, %rd12;
	ld.global.u64 	%rd315, [%rd314];
	cvt.u32.u64 	%r188, %rd315;
	cvt.u32.u64 	%r189, %rd426;
	mad.lo.s32 	%r15, %r188, %r189, %r14;
	add.s32 	%r190, %r13, -4;
	mul.wide.u32 	%rd316, %r190, 8;
	add.s64 	%rd29, %rd1, %rd316;
	ld.global.u64 	%rd30, [%rd29];
	and.b64  	%rd317, %rd30, -4294967296;
	setp.ne.s64 	%p18, %rd317, 0;
	@%p18 bra 	$L__BB90_19;
	cvt.u32.u64 	%r191, %rd30;
	cvt.u32.u64 	%r192, %rd425;
	div.u32 	%r193, %r192, %r191;
	mul.lo.s32 	%r194, %r193, %r191;
	sub.s32 	%r195, %r192, %r194;
	cvt.u64.u32 	%rd427, %r193;
	cvt.u64.u32 	%rd428, %r195;
	bra.uni 	$L__BB90_20;
$L__BB90_19:
	div.u64 	%rd427, %rd425, %rd30;
	mul.lo.s64 	%rd318, %rd427, %rd30;
	sub.s64 	%rd428, %rd425, %rd318;
$L__BB90_20:
	add.s64 	%rd319, %rd29, %rd12;
	ld.global.u64 	%rd320, [%rd319];
	cvt.u32.u64 	%r196, %rd320;
	cvt.u32.u64 	%r197, %rd428;
	mad.lo.s32 	%r365, %r196, %r197, %r15;
	cvt.u32.u64 	%r368, %rd427;
	add.s32 	%r354, %r354, 4;
$L__BB90_21:
	setp.eq.s32 	%p19, %r11, 0;
	@%p19 bra 	$L__BB90_35;
	setp.eq.s32 	%p20, %r11, 1;
	@%p20 bra 	$L__BB90_30;
	not.b32 	%r199, %r354;
	add.s32 	%r200, %r93, %r199;
	cvt.u64.u32 	%rd37, %r368;
	mul.wide.u32 	%rd321, %r200, 8;
	add.s64 	%rd38, %rd1, %rd321;
	ld.global.u64 	%rd39, [%rd38];
	and.b64  	%rd322, %rd39, -4294967296;
	setp.ne.s64 	%p21, %rd322, 0;
	@%p21 bra 	$L__BB90_25;
	cvt.u32.u64 	%r201, %rd39;
	cvt.u32.u64 	%r202, %rd37;
	div.u32 	%r203, %r202, %r201;
	mul.lo.s32 	%r204, %r203, %r201;
	sub.s32 	%r205, %r202, %r204;
	cvt.u64.u32 	%rd429, %r203;
	cvt.u64.u32 	%rd430, %r205;
	bra.uni 	$L__BB90_26;
$L__BB90_25:
	div.u64 	%rd429, %rd37, %rd39;
	mul.lo.s64 	%rd323, %rd429, %rd39;
	sub.s64 	%rd430, %rd37, %rd323;
$L__BB90_26:
	mul.wide.u32 	%rd46, %r93, 8;
	add.s64 	%rd324, %rd38, %rd46;
	ld.global.u64 	%rd325, [%rd324];
	cvt.u32.u64 	%r206, %rd325;
	cvt.u32.u64 	%r207, %rd430;
	mad.lo.s32 	%r23, %r206, %r207, %r365;
	sub.s32 	%r208, %r93, %r354;
	add.s32 	%r209, %r208, -2;
	mul.wide.u32 	%rd326, %r209, 8;
	add.s64 	%rd47, %rd1, %rd326;
	ld.global.u64 	%rd48, [%rd47];
	and.b64  	%rd327, %rd48, -4294967296;
	setp.ne.s64 	%p22, %rd327, 0;
	@%p22 bra 	$L__BB90_28;
	cvt.u32.u64 	%r210, %rd48;
	cvt.u32.u64 	%r211, %rd429;
	div.u32 	%r212, %r211, %r210;
	mul.lo.s32 	%r213, %r212, %r210;
	sub.s32 	%r214, %r211, %r213;
	cvt.u64.u32 	%rd431, %r212;
	cvt.u64.u32 	%rd432, %r214;
	bra.uni 	$L__BB90_29;
$L__BB90_28:
	div.u64 	%rd431, %rd429, %rd48;
	mul.lo.s64 	%rd328, %rd431, %rd48;
	sub.s64 	%rd432, %rd429, %rd328;
$L__BB90_29:
	add.s64 	%rd329, %rd47, %rd46;
	ld.global.u64 	%rd330, [%rd329];
	cvt.u32.u64 	%r215, %rd330;
	cvt.u32.u64 	%r216, %rd432;
	mad.lo.s32 	%r365, %r215, %r216, %r23;
	cvt.u32.u64 	%r368, %rd431;
	add.s32 	%r354, %r354, 2;
$L__BB90_30:
	and.b32  	%r217, %r93, 1;
	setp.eq.b32 	%p23, %r217, 1;
	not.pred 	%p24, %p23;
	@%p24 bra 	$L__BB90_35;
	not.b32 	%r218, %r354;
	add.s32 	%r219, %r93, %r218;
	cvt.u64.u32 	%rd55, %r368;
	mul.wide.u32 	%rd331, %r219, 8;
	add.s64 	%rd56, %rd1, %rd331;
	ld.global.u64 	%rd57, [%rd56];
	and.b64  	%rd332, %rd57, -4294967296;
	setp.ne.s64 	%p25, %rd332, 0;
	@%p25 bra 	$L__BB90_33;
	cvt.u32.u64 	%r220, %rd57;
	cvt.u32.u64 	%r221, %rd55;
	rem.u32 	%r222, %r221, %r220;
	cvt.u64.u32 	%rd433, %r222;
	bra.uni 	$L__BB90_34;
$L__BB90_33:
	rem.u64 	%rd433, %rd55, %rd57;
$L__BB90_34:
	mul.wide.u32 	%rd333, %r93, 8;
	add.s64 	%rd334, %rd56, %rd333;
	ld.global.u64 	%rd335, [%rd334];
	cvt.u32.u64 	%r223, %rd335;
	cvt.u32.u64 	%r224, %rd433;
	mad.lo.s32 	%r365, %r223, %r224, %r365;
$L__BB90_35:
	cvt.u64.u32 	%rd434, %r365;
$L__BB90_36:
	setp.eq.s32 	%p26, %r93, 0;
	mov.b64 	%rd480, 0;
	@%p26 bra 	$L__BB90_117;
	add.s32 	%r227, %r93, -1;
	and.b32  	%r33, %r93, 7;
	setp.lt.u32 	%p27, %r227, 7;
	mov.b32 	%r375, 0;
	mov.u32 	%r386, %r375;
	@%p27 bra 	$L__BB90_87;
	and.b32  	%r375, %r93, -8;
	add.s32 	%r371, %r93, -4;
	neg.s32 	%r370, %r375;
	mov.b32 	%r386, 0;
	mul.wide.u32 	%rd138, %r2, 8;
$L__BB90_39:
	.pragma "nounroll";
	add.s32 	%r229, %r371, 3;
	cvt.u64.u32 	%rd129, %r376;
	mul.wide.u32 	%rd337, %r229, 8;
	add.s64 	%rd130, %rd1, %rd337;
	ld.global.u64 	%rd131, [%rd130];
	and.b64  	%rd338, %rd131, -4294967296;
	setp.ne.s64 	%p28, %rd338, 0;
	@%p28 bra 	$L__BB90_64;
	cvt.u32.u64 	%r230, %rd131;
	cvt.u32.u64 	%r231, %rd129;
	div.u32 	%r232, %r231, %r230;
	mul.lo.s32 	%r233, %r232, %r230;
	sub.s32 	%r234, %r231, %r233;
	cvt.u64.u32 	%rd451, %r232;
	cvt.u64.u32 	%rd452, %r234;
	bra.uni 	$L__BB90_65;
$L__BB90_41:
	div.u64 	%rd435, %rd63, %rd65;
	mul.lo.s64 	%rd263, %rd435, %rd65;
	sub.s64 	%rd436, %rd63, %rd263;
$L__BB90_42:
	add.s64 	%rd264, %rd64, %rd72;
	ld.global.u64 	%rd265, [%rd264];
	cvt.u32.u64 	%r107, %rd265;
	cvt.u32.u64 	%r108, %rd436;
	mad.lo.s32 	%r41, %r107, %r108, %r365;
	add.s32 	%r109, %r367, 2;
	mul.wide.u32 	%rd266, %r109, 8;
	add.s64 	%rd73, %rd1, %rd266;
	ld.global.u64 	%rd74, [%rd73];
	and.b64  	%rd267, %rd74, -4294967296;
	setp.ne.s64 	%p5, %rd267, 0;
	@%p5 bra 	$L__BB90_44;
	cvt.u32.u64 	%r110, %rd74;
	cvt.u32.u64 	%r111, %rd435;
	div.u32 	%r112, %r111, %r110;
	mul.lo.s32 	%r113, %r112, %r110;
	sub.s32 	%r114, %r111, %r113;
	cvt.u64.u32 	%rd437, %r112;
	cvt.u64.u32 	%rd438, %r114;
	bra.uni 	$L__BB90_45;
$L__BB90_44:
	div.u64 	%rd437, %rd435, %rd74;
	mul.lo.s64 	%rd268, %rd437, %rd74;
	sub.s64 	%rd438, %rd435, %rd268;
$L__BB90_45:
	add.s64 	%rd269, %rd73, %rd72;
	ld.global.u64 	%rd270, [%rd269];
	cvt.u32.u64 	%r115, %rd270;
	cvt.u32.u64 	%r116, %rd438;
	mad.lo.s32 	%r42, %r115, %r116, %r41;
	add.s32 	%r117, %r367, 1;
	mul.wide.u32 	%rd271, %r117, 8;
	add.s64 	%rd81, %rd1, %rd271;
	ld.global.u64 	%rd82, [%rd81];
	and.b64  	%rd272, %rd82, -4294967296;
	setp.ne.s64 	%p6, %rd272, 0;
	@%p6 bra 	$L__BB90_47;
	cvt.u32.u64 	%r118, %rd82;
	cvt.u32.u64 	%r119, %rd437;
	div.u32 	%r120, %r119, %r118;
	mul.lo.s32 	%r121, %r120, %r118;
	sub.s32 	%r122, %r119, %r121;
	cvt.u64.u32 	%rd439, %r120;
	cvt.u64.u32 	%rd440, %r122;
	bra.uni 	$L__BB90_48;
$L__BB90_47:
	div.u64 	%rd439, %rd437, %rd82;
	mul.lo.s64 	%rd273, %rd439, %rd82;
	sub.s64 	%rd440, %rd437, %rd273;
$L__BB90_48:
	add.s64 	%rd274, %rd81, %rd72;
	ld.global.u64 	%rd275, [%rd274];
	cvt.u32.u64 	%r123, %rd275;
	cvt.u32.u64 	%r124, %rd440;
	mad.lo.s32 	%r43, %r123, %r124, %r42;
	mul.wide.u32 	%rd276, %r367, 8;
	add.s64 	%rd89, %rd1, %rd276;
	ld.global.u64 	%rd90, [%rd89];
	and.b64  	%rd277, %rd90, -4294967296;
	setp.ne.s64 	%p7, %rd277, 0;
	@%p7 bra 	$L__BB90_50;
	cvt.u32.u64 	%r125, %rd90;
	cvt.u32.u64 	%r126, %rd439;
	div.u32 	%r127, %r126, %r125;
	mul.lo.s32 	%r128, %r127, %r125;
	sub.s32 	%r129, %r126, %r128;
	cvt.u64.u32 	%rd441, %r127;
	cvt.u64.u32 	%rd442, %r129;
	bra.uni 	$L__BB90_51;
$L__BB90_50:
	div.u64 	%rd441, %rd439, %rd90;
	mul.lo.s64 	%rd278, %rd441, %rd90;
	sub.s64 	%rd442, %rd439, %rd278;
$L__BB90_51:
	add.s64 	%rd279, %rd89, %rd72;
	ld.global.u64 	%rd280, [%rd279];
	cvt.u32.u64 	%r130, %rd280;
	cvt.u32.u64 	%r131, %rd442;
	mad.lo.s32 	%r44, %r130, %r131, %r43;
	add.s32 	%r132, %r367, -1;
	mul.wide.u32 	%rd281, %r132, 8;
	add.s64 	%rd97, %rd1, %rd281;
	ld.global.u64 	%rd98, [%rd97];
	and.b64  	%rd282, %rd98, -4294967296;
	setp.ne.s64 	%p8, %rd282, 0;
	@%p8 bra 	$L__BB90_53;
	cvt.u32.u64 	%r133, %rd98;
	cvt.u32.u64 	%r134, %rd441;
	div.u32 	%r135, %r134, %r133;
	mul.lo.s32 	%r136, %r135, %r133;
	sub.s32 	%r137, %r134, %r136;
	cvt.u64.u32 	%rd443, %r135;
	cvt.u64.u32 	%rd444, %r137;
	bra.uni 	$L__BB90_54;
$L__BB90_53:
	div.u64 	%rd443, %rd441, %rd98;
	mul.lo.s64 	%rd283, %rd443, %rd98;
	sub.s64 	%rd444, %rd441, %rd283;
$L__BB90_54:
	add.s64 	%rd284, %rd97, %rd72;
	ld.global.u64 	%rd285, [%rd284];
	cvt.u32.u64 	%r138, %rd285;
	cvt.u32.u64 	%r139, %rd444;
	mad.lo.s32 	%r45, %r138, %r139, %r44;
	add.s32 	%r140, %r367, -2;
	mul.wide.u32 	%rd286, %r140, 8;
	add.s64 	%rd105, %rd1, %rd286;
	ld.global.u64 	%rd106, [%rd105];
	and.b64  	%rd287, %rd106, -4294967296;
	setp.ne.s64 	%p9, %rd287, 0;
	@%p9 bra 	$L__BB90_56;
	cvt.u32.u64 	%r141, %rd106;
	cvt.u32.u64 	%r142, %rd443;
	div.u32 	%r143, %r142, %r141;
	mul.lo.s32 	%r144, %r143, %r141;
	sub.s32 	%r145, %r142, %r144;
	cvt.u64.u32 	%rd445, %r143;
	cvt.u64.u32 	%rd446, %r145;
	bra.uni 	$L__BB90_57;
$L__BB90_56:
	div.u64 	%rd445, %rd443, %rd106;
	mul.lo.s64 	%rd288, %rd445, %rd106;
	sub.s64 	%rd446, %rd443, %rd288;
$L__BB90_57:
	add.s64 	%rd289, %rd105, %rd72;
	ld.global.u64 	%rd290, [%rd289];
	cvt.u32.u64 	%r146, %rd290;
	cvt.u32.u64 	%r147, %rd446;
	mad.lo.s32 	%r46, %r146, %r147, %r45;
	add.s32 	%r148, %r367, -3;
	mul.wide.u32 	%rd291, %r148, 8;
	add.s64 	%rd113, %rd1, %rd291;
	ld.global.u64 	%rd114, [%rd113];
	and.b64  	%rd292, %rd114, -4294967296;
	setp.ne.s64 	%p10, %rd292, 0;
	@%p10 bra 	$L__BB90_59;
	cvt.u32.u64 	%r149, %rd114;
	cvt.u32.u64 	%r150, %rd445;
	div.u32 	%r151, %r150, %r149;
	mul.lo.s32 	%r152, %r151, %r149;
	sub.s32 	%r153, %r150, %r152;
	cvt.u64.u32 	%rd447, %r151;
	cvt.u64.u32 	%rd448, %r153;
	bra.uni 	$L__BB90_60;
$L__BB90_59:
	div.u64 	%rd447, %rd445, %rd114;
	mul.lo.s64 	%rd293, %rd447, %rd114;
	sub.s64 	%rd448, %rd445, %rd293;
$L__BB90_60:
	add.s64 	%rd294, %rd113, %rd72;
	ld.global.u64 	%rd295, [%rd294];
	cvt.u32.u64 	%r154, %rd295;
	cvt.u32.u64 	%r155, %rd448;
	mad.lo.s32 	%r47, %r154, %r155, %r46;
	add.s32 	%r156, %r367, -4;
	mul.wide.u32 	%rd296, %r156, 8;
	add.s64 	%rd121, %rd1, %rd296;
	ld.global.u64 	%rd122, [%rd121];
	and.b64  	%rd297, %rd122, -4294967296;
	setp.ne.s64 	%p11, %rd297, 0;
	@%p11 bra 	$L__BB90_62;
	cvt.u32.u64 	%r157, %rd122;
	cvt.u32.u64 	%r158, %rd447;
	div.u32 	%r159, %r158, %r157;
	mul.lo.s32 	%r160, %r159, %r157;
	sub.s32 	%r161, %r158, %r160;
	cvt.u64.u32 	%rd449, %r159;
	cvt.u64.u32 	%rd450, %r161;
	bra.uni 	$L__BB90_63;
$L__BB90_62:
	div.u64 	%rd449, %rd447, %rd122;
	mul.lo.s64 	%rd298, %rd449, %rd122;
	sub.s64 	%rd450, %rd447, %rd298;
$L__BB90_63:
	add.s64 	%rd299, %rd121, %rd72;
	ld.global.u64 	%rd300, [%rd299];
	cvt.u32.u64 	%r162, %rd300;
	cvt.u32.u64 	%r163, %rd450;
	mad.lo.s32 	%r365, %r162, %r163, %r47;
	cvt.u32.u64 	%r368, %rd449;
	add.s32 	%r367, %r367, -8;
	add.s32 	%r366, %r366, 8;
	setp.eq.s32 	%p12, %r366, 0;
	@%p12 bra 	$L__BB90_6;
	bra.uni 	$L__BB90_4;
$L__BB90_64:
	div.u64 	%rd451, %rd129, %rd131;
	mul.lo.s64 	%rd339, %rd451, %rd131;
	sub.s64 	%rd452, %rd129, %rd339;
$L__BB90_65:
	add.s64 	%rd340, %rd130, %rd138;
	ld.global.u64 	%rd341, [%rd340];
	cvt.u32.u64 	%r235, %rd341;
	cvt.u32.u64 	%r236, %rd452;
	mad.lo.s32 	%r56, %r235, %r236, %r386;
	add.s32 	%r237, %r371, 2;
	mul.wide.u32 	%rd342, %r237, 8;
	add.s64 	%rd139, %rd1, %rd342;
	ld.global.u64 	%rd140, [%rd139];
	and.b64  	%rd343, %rd140, -4294967296;
	setp.ne.s64 	%p29, %rd343, 0;
	@%p29 bra 	$L__BB90_67;
	cvt.u32.u64 	%r238, %rd140;
	cvt.u32.u64 	%r239, %rd451;
	div.u32 	%r240, %r239, %r238;
	mul.lo.s32 	%r241, %r240, %r238;
	sub.s32 	%r242, %r239, %r241;
	cvt.u64.u32 	%rd453, %r240;
	cvt.u64.u32 	%rd454, %r242;
	bra.uni 	$L__BB90_68;
$L__BB90_67:
	div.u64 	%rd453, %rd451, %rd140;
	mul.lo.s64 	%rd344, %rd453, %rd140;
	sub.s64 	%rd454, %rd451, %rd344;
$L__BB90_68:
	add.s64 	%rd345, %rd139, %rd138;
	ld.global.u64 	%rd346, [%rd345];
	cvt.u32.u64 	%r243, %rd346;
	cvt.u32.u64 	%r244, %rd454;
	mad.lo.s32 	%r57, %r243, %r244, %r56;
	add.s32 	%r245, %r371, 1;
	mul.wide.u32 	%rd347, %r245, 8;
	add.s64 	%rd147, %rd1, %rd347;
	ld.global.u64 	%rd148, [%rd147];
	and.b64  	%rd348, %rd148, -4294967296;
	setp.ne.s64 	%p30, %rd348, 0;
	@%p30 bra 	$L__BB90_70;
	cvt.u32.u64 	%r246, %rd148;
	cvt.u32.u64 	%r247, %rd453;
	div.u32 	%r248, %r247, %r246;
	mul.lo.s32 	%r249, %r248, %r246;
	sub.s32 	%r250, %r247, %r249;
	cvt.u64.u32 	%rd455, %r248;
	cvt.u64.u32 	%rd456, %r250;
	bra.uni 	$L__BB90_71;
$L__BB90_70:
	div.u64 	%rd455, %rd453, %rd148;
	mul.lo.s64 	%rd349, %rd455, %rd148;
	sub.s64 	%rd456, %rd453, %rd349;
$L__BB90_71:
	add.s64 	%rd350, %rd147, %rd138;
	ld.global.u64 	%rd351, [%rd350];
	cvt.u32.u64 	%r251, %rd351;
	cvt.u32.u64 	%r252, %rd456;
	mad.lo.s32 	%r58, %r251, %r252, %r57;
	mul.wide.u32 	%rd352, %r371, 8;
	add.s64 	%rd155, %rd1, %rd352;
	ld.global.u64 	%rd156, [%rd155];
	and.b64  	%rd353, %rd156, -4294967296;
	setp.ne.s64 	%p31, %rd353, 0;
	@%p31 bra 	$L__BB90_73;
	cvt.u32.u64 	%r253, %rd156;
	cvt.u32.u64 	%r254, %rd455;
	div.u32 	%r255, %r254, %r253;
	mul.lo.s32 	%r256, %r255, %r253;
	sub.s32 	%r257, %r254, %r256;
	cvt.u64.u32 	%rd457, %r255;
	cvt.u64.u32 	%rd458, %r257;
	bra.uni 	$L__BB90_74;
$L__BB90_73:
	div.u64 	%rd457, %rd455, %rd156;
	mul.lo.s64 	%rd354, %rd457, %rd156;
	sub.s64 	%rd458, %rd455, %rd354;
$L__BB90_74:
	add.s64 	%rd355, %rd155, %rd138;
	ld.global.u64 	%rd356, [%rd355];
	cvt.u32.u64 	%r258, %rd356;
	cvt.u32.u64 	%r259, %rd458;
	mad.lo.s32 	%r59, %r258, %r259, %r58;
	add.s32 	%r260, %r371, -1;
	mul.wide.u32 	%rd357, %r260, 8;
	add.s64 	%rd163, %rd1, %rd357;
	ld.global.u64 	%rd164, [%rd163];
	and.b64  	%rd358, %rd164, -4294967296;
	setp.ne.s64 	%p32, %rd358, 0;
	@%p32 bra 	$L__BB90_76;
	cvt.u32.u64 	%r261, %rd164;
	cvt.u32.u64 	%r262, %rd457;
	div.u32 	%r263, %r262, %r261;
	mul.lo.s32 	%r264, %r263, %r261;
	sub.s32 	%r265, %r262, %r264;
	cvt.u64.u32 	%rd459, %r263;
	cvt.u64.u32 	%rd460, %r265;
	bra.uni 	$L__BB90_77;
$L__BB90_76:
	div.u64 	%rd459, %rd457, %rd164;
	mul.lo.s64 	%rd359, %rd459, %rd164;
	sub.s64 	%rd460, %rd457, %rd359;
$L__BB90_77:
	add.s64 	%rd360, %rd163, %rd138;
	ld.global.u64 	%rd361, [%rd360];
	cvt.u32.u64 	%r266, %rd361;
	cvt.u32.u64 	%r267, %rd460;
	mad.lo.s32 	%r60, %r266, %r267, %r59;
	add.s32 	%r268, %r371, -2;
	mul.wide.u32 	%rd362, %r268, 8;
	add.s64 	%rd171, %rd1, %rd362;
	ld.global.u64 	%rd172, [%rd171];
	and.b64  	%rd363, %rd172, -4294967296;
	setp.ne.s64 	%p33, %rd363, 0;
	@%p33 bra 	$L__BB90_79;
	cvt.u32.u64 	%r269, %rd172;
	cvt.u32.u64 	%r270, %rd459;
	div.u32 	%r271, %r270, %r269;
	mul.lo.s32 	%r272, %r271, %r269;
	sub.s32 	%r273, %r270, %r272;
	cvt.u64.u32 	%rd461, %r271;
	cvt.u64.u32 	%rd462, %r273;
	bra.uni 	$L__BB90_80;
$L__BB90_79:
	div.u64 	%rd461, %rd459, %rd172;
	mul.lo.s64 	%rd364, %rd461, %rd172;
	sub.s64 	%rd462, %rd459, %rd364;
$L__BB90_80:
	add.s64 	%rd365, %rd171, %rd138;
	ld.global.u64 	%rd366, [%rd365];
	cvt.u32.u64 	%r274, %rd366;
	cvt.u32.u64 	%r275, %rd462;
	mad.lo.s32 	%r61, %r274, %r275, %r60;
	add.s32 	%r276, %r371, -3;
	mul.wide.u32 	%rd367, %r276, 8;
	add.s64 	%rd179, %rd1, %rd367;
	ld.global.u64 	%rd180, [%rd179];
	and.b64  	%rd368, %rd180, -4294967296;
	setp.ne.s64 	%p34, %rd368, 0;
	@%p34 bra 	$L__BB90_82;
	cvt.u32.u64 	%r277, %rd180;
	cvt.u32.u64 	%r278, %rd461;
	div.u32 	%r279, %r278, %r277;
	mul.lo.s32 	%r280, %r279, %r277;
	sub.s32 	%r281, %r278, %r280;
	cvt.u64.u32 	%rd463, %r279;
	cvt.u64.u32 	%rd464, %r281;
	bra.uni 	$L__BB90_83;
$L__BB90_82:
	div.u64 	%rd463, %rd461, %rd180;
	mul.lo.s64 	%rd369, %rd463, %rd180;
	sub.s64 	%rd464, %rd461, %rd369;
$L__BB90_83:
	add.s64 	%rd370, %rd179, %rd138;
	ld.global.u64 	%rd371, [%rd370];
	cvt.u32.u64 	%r282, %rd371;
	cvt.u32.u64 	%r283, %rd464;
	mad.lo.s32 	%r62, %r282, %r283, %r61;
	add.s32 	%r284, %r371, -4;
	mul.wide.u32 	%rd372, %r284, 8;
	add.s64 	%rd187, %rd1, %rd372;
	ld.global.u64 	%rd188, [%rd187];
	and.b64  	%rd373, %rd188, -4294967296;
	setp.ne.s64 	%p35, %rd373, 0;
	@%p35 bra 	$L__BB90_85;
	cvt.u32.u64 	%r285, %rd188;
	cvt.u32.u64 	%r286, %rd463;
	div.u32 	%r287, %r286, %r285;
	mul.lo.s32 	%r288, %r287, %r285;
	sub.s32 	%r289, %r286, %r288;
	cvt.u64.u32 	%rd465, %r287;
	cvt.u64.u32 	%rd466, %r289;
	bra.uni 	$L__BB90_86;
$L__BB90_85:
	div.u64 	%rd465, %rd463, %rd188;
	mul.lo.s64 	%rd374, %rd465, %rd188;
	sub.s64 	%rd466, %rd463, %rd374;
$L__BB90_86:
	add.s64 	%rd375, %rd187, %rd138;
	ld.global.u64 	%rd376, [%rd375];
	cvt.u32.u64 	%r290, %rd376;
	cvt.u32.u64 	%r291, %rd466;
	mad.lo.s32 	%r386, %r290, %r291, %r62;
	cvt.u32.u64 	%r376, %rd465;
	add.s32 	%r371, %r371, -8;
	add.s32 	%r370, %r370, 8;
	setp.ne.s32 	%p36, %r370, 0;
	@%p36 bra 	$L__BB90_39;
$L__BB90_87:
	setp.eq.s32 	%p37, %r33, 0;
	@%p37 bra 	$L__BB90_116;
	and.b32  	%r71, %r93, 3;
	setp.lt.u32 	%p38, %r33, 4;
	@%p38 bra 	$L__BB90_102;
	not.b32 	%r293, %r375;
	add.s32 	%r294, %r93, %r293;
	cvt.u64.u32 	%rd195, %r376;
	mul.wide.u32 	%rd377, %r294, 8;
	add.s64 	%rd196, %rd1, %rd377;
	ld.global.u64 	%rd197, [%rd196];
	and.b64  	%rd378, %rd197, -4294967296;
	setp.ne.s64 	%p39, %rd378, 0;
	@%p39 bra 	$L__BB90_91;
	cvt.u32.u64 	%r295, %rd197;
	cvt.u32.u64 	%r296, %rd195;
	div.u32 	%r297, %r296, %r295;
	mul.lo.s32 	%r298, %r297, %r295;
	sub.s32 	%r299, %r296, %r298;
	cvt.u64.u32 	%rd467, %r297;
	cvt.u64.u32 	%rd468, %r299;
	bra.uni 	$L__BB90_92;
$L__BB90_91:
	div.u64 	%rd467, %rd195, %rd197;
	mul.lo.s64 	%rd379, %rd467, %rd197;
	sub.s64 	%rd468, %rd195, %rd379;
$L__BB90_92:
	mul.wide.u32 	%rd204, %r2, 8;
	add.s64 	%rd380, %rd196, %rd204;
	ld.global.u64 	%rd381, [%rd380];
	cvt.u32.u64 	%r300, %rd381;
	cvt.u32.u64 	%r301, %rd468;
	mad.lo.s32 	%r72, %r300, %r301, %r386;
	sub.s32 	%r73, %r93, %r375;
	add.s32 	%r302, %r73, -2;
	mul.wide.u32 	%rd382, %r302, 8;
	add.s64 	%rd205, %rd1, %rd382;
	ld.global.u64 	%rd206, [%rd205];
	and.b64  	%rd383, %rd206, -4294967296;
	setp.ne.s64 	%p40, %rd383, 0;
	@%p40 bra 	$L__BB90_94;
	cvt.u32.u64 	%r303, %rd206;
	cvt.u32.u64 	%r304, %rd467;
	div.u32 	%r305, %r304, %r303;
	mul.lo.s32 	%r306, %r305, %r303;
	sub.s32 	%r307, %r304, %r306;
	cvt.u64.u32 	%rd469, %r305;
	cvt.u64.u32 	%rd470, %r307;
	bra.uni 	$L__BB90_95;
$L__BB90_94:
	div.u64 	%rd469, %rd467, %rd206;
	mul.lo.s64 	%rd384, %rd469, %rd206;
	sub.s64 	%rd470, %rd467, %rd384;
$L__BB90_95:
	add.s64 	%rd385, %rd205, %rd204;
	ld.global.u64 	%rd386, [%rd385];
	cvt.u32.u64 	%r308, %rd386;
	cvt.u32.u64 	%r309, %rd470;
	mad.lo.s32 	%r74, %r308, %r309, %r72;
	add.s32 	%r310, %r73, -3;
	mul.wide.u32 	%rd387, %r310, 8;
	add.s64 	%rd213, %rd1, %rd387;
	ld.global.u64 	%rd214, [%rd213];
	and.b64  	%rd388, %rd214, -4294967296;
	setp.ne.s64 	%p41, %rd388, 0;
	@%p41 bra 	$L__BB90_97;
	cvt.u32.u64 	%r311, %rd214;
	cvt.u32.u64 	%r312, %rd469;
	div.u32 	%r313, %r312, %r311;
	mul.lo.s32 	%r314, %r313, %r311;
	sub.s32 	%r315, %r312, %r314;
	cvt.u64.u32 	%rd471, %r313;
	cvt.u64.u32 	%rd472, %r315;
	bra.uni 	$L__BB90_98;
$L__BB90_97:
	div.u64 	%rd471, %rd469, %rd214;
	mul.lo.s64 	%rd389, %rd471, %rd214;
	sub.s64 	%rd472, %rd469, %rd389;
$L__BB90_98:
	add.s64 	%rd390, %rd213, %rd204;
	ld.global.u64 	%rd391, [%rd390];
	cvt.u32.u64 	%r316, %rd391;
	cvt.u32.u64 	%r317, %rd472;
	mad.lo.s32 	%r75, %r316, %r317, %r74;
	add.s32 	%r318, %r73, -4;
	mul.wide.u32 	%rd392, %r318, 8;
	add.s64 	%rd221, %rd1, %rd392;
	ld.global.u64 	%rd222, [%rd221];
	and.b64  	%rd393, %rd222, -4294967296;
	setp.ne.s64 	%p42, %rd393, 0;
	@%p42 bra 	$L__BB90_100;
	cvt.u32.u64 	%r319, %rd222;
	cvt.u32.u64 	%r320, %rd471;
	div.u32 	%r321, %r320, %r319;
	mul.lo.s32 	%r322, %r321, %r319;
	sub.s32 	%r323, %r320, %r322;
	cvt.u64.u32 	%rd473, %r321;
	cvt.u64.u32 	%rd474, %r323;
	bra.uni 	$L__BB90_101;
$L__BB90_100:
	div.u64 	%rd473, %rd471, %rd222;
	mul.lo.s64 	%rd394, %rd473, %rd222;
	sub.s64 	%rd474, %rd471, %rd394;
$L__BB90_101:
	add.s64 	%rd395, %rd221, %rd204;
	ld.global.u64 	%rd396, [%rd395];
	cvt.u32.u64 	%r324, %rd396;
	cvt.u32.u64 	%r325, %rd474;
	mad.lo.s32 	%r386, %r324, %r325, %r75;
	cvt.u32.u64 	%r376, %rd473;
	add.s32 	%r375, %r375, 4;
$L__BB90_102:
	setp.eq.s32 	%p43, %r71, 0;
	@%p43 bra 	$L__BB90_116;
	setp.eq.s32 	%p44, %r71, 1;
	@%p44 bra 	$L__BB90_111;
	not.b32 	%r327, %r375;
	add.s32 	%r328, %r93, %r327;
	cvt.u64.u32 	%rd229, %r376;
	mul.wide.u32 	%rd397, %r328, 8;
	add.s64 	%rd230, %rd1, %rd397;
	ld.global.u64 	%rd231, [%rd230];
	and.b64  	%rd398, %rd231, -4294967296;
	setp.ne.s64 	%p45, %rd398, 0;
	@%p45 bra 	$L__BB90_106;
	cvt.u32.u64 	%r329, %rd231;
	cvt.u32.u64 	%r330, %rd229;
	div.u32 	%r331, %r330, %r329;
	mul.lo.s32 	%r332, %r331, %r329;
	sub.s32 	%r333, %r330, %r332;
	cvt.u64.u32 	%rd475, %r331;
	cvt.u64.u32 	%rd476, %r333;
	bra.uni 	$L__BB90_107;
$L__BB90_106:
	div.u64 	%rd475, %rd229, %rd231;
	mul.lo.s64 	%rd399, %rd475, %rd231;
	sub.s64 	%rd476, %rd229, %rd399;
$L__BB90_107:
	mul.wide.u32 	%rd238, %r2, 8;
	add.s64 	%rd400, %rd230, %rd238;
	ld.global.u64 	%rd401, [%rd400];
	cvt.u32.u64 	%r334, %rd401;
	cvt.u32.u64 	%r335, %rd476;
	mad.lo.s32 	%r83, %r334, %r335, %r386;
	sub.s32 	%r336, %r93, %r375;
	add.s32 	%r337, %r336, -2;
	mul.wide.u32 	%rd402, %r337, 8;
	add.s64 	%rd239, %rd1, %rd402;
	ld.global.u64 	%rd240, [%rd239];
	and.b64  	%rd403, %rd240, -4294967296;
	setp.ne.s64 	%p46, %rd403, 0;
	@%p46 bra 	$L__BB90_109;
	cvt.u32.u64 	%r338, %rd240;
	cvt.u32.u64 	%r339, %rd475;
	div.u32 	%r340, %r339, %r338;
	mul.lo.s32 	%r341, %r340, %r338;
	sub.s32 	%r342, %r339, %r341;
	cvt.u64.u32 	%rd477, %r340;
	cvt.u64.u32 	%rd478, %r342;
	bra.uni 	$L__BB90_110;
$L__BB90_109:
	div.u64 	%rd477, %rd475, %rd240;
	mul.lo.s64 	%rd404, %rd477, %rd240;
	sub.s64 	%rd478, %rd475, %rd404;
$L__BB90_110:
	add.s64 	%rd405, %rd239, %rd238;
	ld.global.u64 	%rd406, [%rd405];
	cvt.u32.u64 	%r343, %rd406;
	cvt.u32.u64 	%r344, %rd478;
	mad.lo.s32 	%r386, %r343, %r344, %r83;
	cvt.u32.u64 	%r376, %rd477;
	add.s32 	%r375, %r375, 2;
$L__BB90_111:
	and.b32  	%r345, %r93, 1;
	setp.eq.b32 	%p47, %r345, 1;
	not.pred 	%p48, %p47;
	@%p48 bra 	$L__BB90_116;
	not.b32 	%r346, %r375;
	add.s32 	%r347, %r93, %r346;
	cvt.u64.u32 	%rd247, %r376;
	mul.wide.u32 	%rd407, %r347, 8;
	add.s64 	%rd248, %rd1, %rd407;
	ld.global.u64 	%rd249, [%rd248];
	and.b64  	%rd408, %rd249, -4294967296;
	setp.ne.s64 	%p49, %rd408, 0;
	@%p49 bra 	$L__BB90_114;
	cvt.u32.u64 	%r348, %rd249;
	cvt.u32.u64 	%r349, %rd247;
	rem.u32 	%r350, %r349, %r348;
	cvt.u64.u32 	%rd479, %r350;
	bra.uni 	$L__BB90_115;
$L__BB90_114:
	rem.u64 	%rd479, %rd247, %rd249;
$L__BB90_115:
	mul.wide.u32 	%rd409, %r2, 8;
	add.s64 	%rd410, %rd248, %rd409;
	ld.global.u64 	%rd411, [%rd410];
	cvt.u32.u64 	%r351, %rd411;
	cvt.u32.u64 	%r352, %rd479;
	mad.lo.s32 	%r386, %r351, %r352, %r386;
$L__BB90_116:
	cvt.u64.u32 	%rd480, %r386;
$L__BB90_117:
	cvta.to.global.u64 	%rd412, %rd255;
	shl.b64 	%rd413, %rd434, 2;
	add.s64 	%rd414, %rd412, %rd413;
	ld.global.f32 	%f1, [%rd414];
	cvta.to.global.u64 	%rd415, %rd256;
	shl.b64 	%rd416, %rd480, 2;
	add.s64 	%rd417, %rd415, %rd416;
	ld.global.f32 	%f2, [%rd417];
	div.rn.f32 	%f3, %f1, %f2;
	cvta.to.global.u64 	%rd418, %rd257;
	shl.b64 	%rd419, %rd2, 2;
	add.s64 	%rd420, %rd418, %rd419;
	st.global.f32 	[%rd420], %f3;
$L__BB90_118:
	ret;

}
	// .globl	broadcast_div_contiguous_f32
.visible .entry broadcast_div_contiguous_f32(
	.param .u64 broadcast_div_contiguous_f32_param_0,
	.param .u64 .ptr .align 1 broadcast_div_contiguous_f32_param_1,
	.param .u64 .ptr .align 1 broadcast_div_contiguous_f32_param_2,
	.param .u64 .ptr .align 1 broadcast_div_contiguous_f32_param_3
)
{
	.reg .pred 	%p<2>;
	.reg .b32 	%r<5>;
	.reg .b32 	%f<4>;
	.reg .b64 	%rd<13>;

	ld.param.u64 	%rd5, [broadcast_div_contiguous_f32_param_0];
	ld.param.u64 	%rd2, [broadcast_div_contiguous_f32_param_1];
	ld.param.u64 	%rd3, [broadcast_div_contiguous_f32_param_2];
	ld.param.u64 	%rd4, [broadcast_div_contiguous_f32_param_3];
	mov.u32 	%r1, %ctaid.x;
	mov.u32 	%r2, %ntid.x;
	mov.u32 	%r3, %tid.x;
	mad.lo.s32 	%r4, %r1, %r2, %r3;
	cvt.s64.s32 	%rd1, %r4;
	setp.le.u64 	%p1, %rd5, %rd1;
	@%p1 bra 	$L__BB91_2;
	cvta.to.global.u64 	%rd6, %rd2;
	cvta.to.global.u64 	%rd7, %rd3;
	cvta.to.global.u64 	%rd8, %rd4;
	shl.b64 	%rd9, %rd1, 2;
	add.s64 	%rd10, %rd6, %rd9;
	ld.global.f32 	%f1, [%rd10];
	add.s64 	%rd11, %rd7, %rd9;
	ld.global.f32 	%f2, [%rd11];
	div.rn.f32 	%f3, %f1, %f2;
	add.s64 	%rd12, %rd8, %rd9;
	st.global.f32 	[%rd12], %f3;
$L__BB91_2:
	ret;

}
	// .globl	broadcast_div_rhs_row_f32
.visible .entry broadcast_div_rhs_row_f32(
	.param .u64 broadcast_div_rhs_row_f32_param_0,
	.param .u64 broadcast_div_rhs_row_f32_param_1,
	.param .u64 .ptr .align 1 broadcast_div_rhs_row_f32_param_2,
	.param .u64 .ptr .align 1 broadcast_div_rhs_row_f32_param_3,
	.param .u64 .ptr .align 1 broadcast_div_rhs_row_f32_param_4
)
{
	.reg .pred 	%p<3>;
	.reg .b32 	%r<8>;
	.reg .b32 	%f<4>;
	.reg .b64 	%rd<22>;

	ld.param.u64 	%rd9, [broadcast_div_rhs_row_f32_param_0];
	ld.param.u64 	%rd5, [broadcast_div_rhs_row_f32_param_1];
	ld.param.u64 	%rd6, [broadcast_div_rhs_row_f32_param_2];
	ld.param.u64 	%rd7, [broadcast_div_rhs_row_f32_param_3];
	ld.param.u64 	%rd8, [broadcast_div_rhs_row_f32_param_4];
	mov.u32 	%r1, %ctaid.x;
	mov.u32 	%r2, %ntid.x;
	mov.u32 	%r3, %tid.x;
	mad.lo.s32 	%r4, %r1, %r2, %r3;
	cvt.s64.s32 	%rd1, %r4;
	setp.le.u64 	%p1, %rd9, %rd1;
	@%p1 bra 	$L__BB92_5;
	or.b64  	%rd10, %rd1, %rd5;
	and.b64  	%rd11, %rd10, -4294967296;
	setp.ne.s64 	%p2, %rd11, 0;
	@%p2 bra 	$L__BB92_3;
	cvt.u32.u64 	%r5, %rd5;
	cvt.u32.u64 	%r6, %rd1;
	rem.u32 	%r7, %r6, %r5;
	cvt.u64.u32 	%rd21, %r7;
	bra.uni 	$L__BB92_4;
$L__BB92_3:
	rem.u64 	%rd21, %rd1, %rd5;
$L__BB92_4:
	cvta.to.global.u64 	%rd12, %rd6;
	shl.b64 	%rd13, %rd1, 2;
	add.s64 	%rd14, %rd12, %rd13;
	ld.global.f32 	%f1, [%rd14];
	cvta.to.global.u64 	%rd15, %rd7;
	shl.b64 	%rd16, %rd21, 2;
	and.b64  	%rd17, %rd16, 17179869180;
	add.s64 	%rd18, %rd15, %rd17;
	ld.global.f32 	%f2, [%rd18];
	div.rn.f32 	%f3, %f1, %f2;
	cvta.to.global.u64 	%rd19, %rd8;
	add.s64 	%rd20, %rd19, %rd13;
	st.global.f32 	[%rd20], %f3;
$L__BB92_5:
	ret;

}
	// .globl	broadcast_div_rhs_col_f32
.visible .entry broadcast_div_rhs_col_f32(
	.param .u64 broadcast_div_rhs_col_f32_param_0,
	.param .u64 broadcast_div_rhs_col_f32_param_1,
	.param .u64 .ptr .align 1 broadcast_div_rhs_col_f32_param_2,
	.param .u64 .ptr .align 1 broadcast_div_rhs_col_f32_param_3,
	.param .u64 .ptr .align 1 broadcast_div_rhs_col_f32_param_4
)
{
	.reg .pred 	%p<3>;
	.reg .b32 	%r<8>;
	.reg .b32 	%f<4>;
	.reg .b64 	%rd<22>;

	ld.param.u64 	%rd9, [broadcast_div_rhs_col_f32_param_0];
	ld.param.u64 	%rd5, [broadcast_div_rhs_col_f32_param_1];
	ld.param.u64 	%rd6, [broadcast_div_rhs_col_f32_param_2];
	ld.param.u64 	%rd7, [broadcast_div_rhs_col_f32_param_3];
	ld.param.u64 	%rd8, [broadcast_div_rhs_col_f32_param_4];
	mov.u32 	%r1, %ctaid.x;
	mov.u32 	%r2, %ntid.x;
	mov.u32 	%r3, %tid.x;
	mad.lo.s32 	%r4, %r1, %r2, %r3;
	cvt.s64.s32 	%rd1, %r4;
	setp.le.u64 	%p1, %rd9, %rd1;
	@%p1 bra 	$L__BB93_5;
	or.b64  	%rd10, %rd1, %rd5;
	and.b64  	%rd11, %rd10, -4294967296;
	setp.ne.s64 	%p2, %rd11, 0;
	@%p2 bra 	$L__BB93_3;
	cvt.u32.u64 	%r5, %rd5;
	cvt.u32.u64 	%r6, %rd1;
	div.u32 	%r7, %r6, %r5;
	cvt.u64.u32 	%rd21, %r7;
	bra.uni 	$L__BB93_4;
$L__BB93_3:
	div.u64 	%rd21, %rd1, %rd5;
$L__BB93_4:
	cvta.to.global.u64 	%rd12, %rd6;
	shl.b64 	%rd13, %rd1, 2;
	add.s64 	%rd14, %rd12, %rd13;
	ld.global.f32 	%f1, [%rd14];
	cvta.to.global.u64 	%rd15, %rd7;
	shl.b64 	%rd16, %rd21, 2;
	and.b64  	%rd17, %rd16, 17179869180;
	add.s64 	%rd18, %rd15, %rd17;
	ld.global.f32 	%f2, [%rd18];
	div.rn.f32 	%f3, %f1, %f2;
	cvta.to.global.u64 	%rd19, %rd8;
	add.s64 	%rd20, %rd19, %rd13;
	st.global.f32 	[%rd20], %f3;
$L__BB93_5:
	ret;

}
	// .globl	broadcast_div_lhs_row_f32
.visible .entry broadcast_div_lhs_row_f32(
	.param .u64 broadcast_div_lhs_row_f32_param_0,
	.param .u64 broadcast_div_lhs_row_f32_param_1,
	.param .u64 .ptr .align 1 broadcast_div_lhs_row_f32_param_2,
	.param .u64 .ptr .align 1 broadcast_div_lhs_row_f32_param_3,
	.param .u64 .ptr .align 1 broadcast_div_lhs_row_f32_param_4
)
{
	.reg .pred 	%p<3>;
	.reg .b32 	%r<8>;
	.reg .b32 	%f<4>;
	.reg .b64 	%rd<22>;

	ld.param.u64 	%rd9, [broadcast_div_lhs_row_f32_param_0];
	ld.param.u64 	%rd5, [broadcast_div_lhs_row_f32_param_1];
	ld.param.u64 	%rd6, [broadcast_div_lhs_row_f32_param_2];
	ld.param.u64 	%rd7, [broadcast_div_lhs_row_f32_param_3];
	ld.param.u64 	%rd8, [broadcast_div_lhs_row_f32_param_4];
	mov.u32 	%r1, %ctaid.x;
	mov.u32 	%r2, %ntid.x;
	mov.u32 	%r3, %tid.x;
	mad.lo.s32 	%r4, %r1, %r2, %r3;
	cvt.s64.s32 	%rd1, %r4;
	setp.le.u64 	%p1, %rd9, %rd1;
	@%p1 bra 	$L__BB94_5;
	or.b64  	%rd10, %rd1, %rd5;
	and.b64  	%rd11, %rd10, -4294967296;
	setp.ne.s64 	%p2, %rd11, 0;
	@%p2 bra 	$L__BB94_3;
	cvt.u32.u64 	%r5, %rd5;
	cvt.u32.u64 	%r6, %rd1;
	rem.u32 	%r7, %r6, %r5;
	cvt.u64.u32 	%rd21, %r7;
	bra.uni 	$L__BB94_4;
$L__BB94_3:
	rem.u64 	%rd21, %rd1, %rd5;
$L__BB94_4:
	cvta.to.global.u64 	%rd12, %rd6;
	shl.b64 	%rd13, %rd21, 2;
	and.b64  	%rd14, %rd13, 17179869180;
	add.s64 	%rd15, %rd12, %rd14;
	ld.global.f32 	%f1, [%rd15];
	cvta.to.global.u64 	%rd16, %rd7;
	shl.b64 	%rd17, %rd1, 2;
	add.s64 	%rd18, %rd16, %rd17;
	ld.global.f32 	%f2, [%rd18];
	div.rn.f32 	%f3, %f1, %f2;
	cvta.to.global.u64 	%rd19, %rd8;
	add.s64 	%rd20, %rd19, %rd17;
	st.global.f32 	[%rd20], %f3;
$L__BB94_5:
	ret;

}
	// .globl	broadcast_div_lhs_col_f32
.visible .entry broadcast_div_lhs_col_f32(
	.param .u64 broadcast_div_lhs_col_f32_param_0,
	.param .u64 broadcast_div_lhs_col_f32_param_1,
	.param .u64 .ptr .align 1 broadcast_div_lhs_col_f32_param_2,
	.param .u64 .ptr .align 1 broadcast_div_lhs_col_f32_param_3,
	.param .u64 .ptr .align 1 broadcast_div_lhs_col_f32_param_4
)
{
	.reg .pred 	%p<3>;
	.reg .b32 	%r<8>;
	.reg .b32 	%f<4>;
	.reg .b64 	%rd<22>;

	ld.param.u64 	%rd9, [broadcast_div_lhs_col_f32_param_0];
	ld.param.u64 	%rd5, [broadcast_div_lhs_col_f32_param_1];
	ld.param.u64 	%rd6, [broadcast_div_lhs_col_f32_param_2];
	ld.param.u64 	%rd7, [broadcast_div_lhs_col_f32_param_3];
	ld.param.u64 	%rd8, [broadcast_div_lhs_col_f32_param_4];
	mov.u32 	%r1, %ctaid.x;
	mov.u32 	%r2, %ntid.x;
	mov.u32 	%r3, %tid.x;
	mad.lo.s32 	%r4, %r1, %r2, %r3;
	cvt.s64.s32 	%rd1, %r4;
	setp.le.u64 	%p1, %rd9, %rd1;
	@%p1 bra 	$L__BB95_5;
	or.b64  	%rd10, %rd1, %rd5;
	and.b64  	%rd11, %rd10, -4294967296;
	setp.ne.s64 	%p2, %rd11, 0;
	@%p2 bra 	$L__BB95_3;
	cvt.u32.u64 	%r5, %rd5;
	cvt.u32.u64 	%r6, %rd1;
	div.u32 	%r7, %r6, %r5;
	cvt.u64.u32 	%rd21, %r7;
	bra.uni 	$L__BB95_4;
$L__BB95_3:
	div.u64 	%rd21, %rd1, %rd5;
$L__BB95_4:
	cvta.to.global.u64 	%rd12, %rd6;
	shl.b64 	%rd13, %rd21, 2;
	and.b64  	%rd14, %rd13, 17179869180;
	add.s64 	%rd15, %rd12, %rd14;
	ld.global.f32 	%f1, [%rd15];
	cvta.to.global.u64 	%rd16, %rd7;
	shl.b64 	%rd17, %rd1, 2;
	add.s64 	%rd18, %rd16, %rd17;
	ld.global.f32 	%f2, [%rd18];
	div.rn.f32 	%f3, %f1, %f2;
	cvta.to.global.u64 	%rd19, %rd8;
	add.s64 	%rd20, %rd19, %rd17;
	st.global.f32 	[%rd20], %f3;
$L__BB95_5:
	ret;

}
	// .globl	broadcast_max_strided_f32
.visible .entry broadcast_max_strided_f32(
	.param .u64 broadcast_max_strided_f32_param_0,
	.param .u32 broadcast_max_strided_f32_param_1,
	.param .u64 .ptr .align 1 broadcast_max_strided_f32_param_2,
	.param .u64 .ptr .align 1 broadcast_max_strided_f32_param_3,
	.param .u64 .ptr .align 1 broadcast_max_strided_f32_param_4,
	.param .u64 .ptr .align 1 broadcast_max_strided_f32_param_5
)
{
	.reg .pred 	%p<51>;
	.reg .b32 	%r<387>;
	.reg .b32 	%f<4>;
	.reg .b64 	%rd<481>;

	ld.param.u64 	%rd258, [broadcast_max_strided_f32_param_0];
	ld.param.u32 	%r93, [broadcast_max_strided_f32_param_1];
	ld.param.u64 	%rd259, [broadcast_max_strided_f32_param_2];
	ld.param.u64 	%rd255, [broadcast_max_strided_f32_param_3];
	ld.param.u64 	%rd256, [broadcast_max_strided_f32_param_4];
	ld.param.u64 	%rd257, [broadcast_max_strided_f32_param_5];
	cvta.to.global.u64 	%rd1, %rd259;
	mov.u32 	%r94, %ctaid.x;
	mov.u32 	%r95, %ntid.x;
	mov.u32 	%r96, %tid.x;
	mad.lo.s32 	%r376, %r94, %r95, %r96;
	cvt.s64.s32 	%rd2, %r376;
	setp.le.u64 	%p1, %rd258, %rd2;
	@%p1 bra 	$L__BB96_118;
	shl.b32 	%r2, %r93, 1;
	setp.eq.s32 	%p2, %r93, 0;
	mov.b64 	%rd434, 0;
	@%p2 bra 	$L__BB96_36;
	add.s32 	%r99, %r93, -1;
	and.b32  	%r3, %r93, 7;
	setp.lt.u32 	%p3, %r99, 7;
	mov.b32 	%r354, 0;
	mov.u32 	%r368, %r376;
	mov.u32 	%r365, %r354;
	@%p3 bra 	$L__BB96_6;
	and.b32  	%r354, %r93, -8;
	add.s32 	%r367, %r93, -4;
	neg.s32 	%r366, %r354;
	mov.b32 	%r365, 0;
	mul.wide.u32 	%rd72, %r93, 8;
	mov.u32 	%r368, %r376;
$L__BB96_4:
	.pragma "nounroll";
	add.s32 	%r101, %r367, 3;
	cvt.u64.u32 	%rd63, %r368;
	mul.wide.u32 	%rd261, %r101, 8;
	add.s64 	%rd64, %rd1, %rd261;
	ld.global.u64 	%rd65, [%rd64];
	and.b64  	%rd262, %rd65, -4294967296;
	setp.ne.s64 	%p4, %rd262, 0;
	@%p4 bra 	$L__BB96_41;
	cvt.u32.u64 	%r102, %rd65;
	cvt.u32.u64 	%r103, %rd63;
	div.u32 	%r104, %r103, %r102;
	mul.lo.s32 	%r105, %r104, %r102;
	sub.s32 	%r106, %r103, %r105;
	cvt.u64.u32 	%rd435, %r104;
	cvt.u64.u32 	%rd436, %r106;
	bra.uni 	$L__BB96_42;
$L__BB96_6:
	setp.eq.s32 	%p13, %r3, 0;
	@%p13 bra 	$L__BB96_35;
	and.b32  	%r11, %r93, 3;
	setp.lt.u32 	%p14, %r3, 4;
	@%p14 bra 	$L__BB96_21;
	not.b32 	%r165, %r354;
	add.s32 	%r166, %r93, %r165;
	cvt.u64.u32 	%rd3, %r368;
	mul.wide.u32 	%rd301, %r166, 8;
	add.s64 	%rd4, %rd1, %rd301;
	ld.global.u64 	%rd5, [%rd4];
	and.b64  	%rd302, %rd5, -4294967296;
	setp.ne.s64 	%p15, %rd302, 0;
	@%p15 bra 	$L__BB96_10;
	cvt.u32.u64 	%r167, %rd5;
	cvt.u32.u64 	%r168, %rd3;
	div.u32 	%r169, %r168, %r167;
	mul.lo.s32 	%r170, %r169, %r167;
	sub.s32 	%r171, %r168, %r170;
	cvt.u64.u32 	%rd421, %r169;
	cvt.u64.u32 	%rd422, %r171;
	bra.uni 	$L__BB96_11;
$L__BB96_10:
	div.u64 	%rd421, %rd3, %rd5;
	mul.lo.s64 	%rd303, %rd421, %rd5;
	sub.s64 	%rd422, %rd3, %rd303;
$L__BB96_11:
	mul.wide.u32 	%rd12, %r93, 8;
	add.s64 	%rd304, %rd4, %rd12;
	ld.global.u64 	%rd305, [%rd304];
	cvt.u32.u64 	%r172, %rd305;
	cvt.u32.u64 	%r173, %rd422;
	mad.lo.s32 	%r12, %r172, %r173, %r365;
	sub.s32 	%r13, %r93, %r354;
	add.s32 	%r174, %r13, -2;
	mul.wide.u32 	%rd306, %r174, 8;
	add.s64 	%rd13, %rd1, %rd306;
	ld.global.u64 	%rd14, [%rd13];
	and.b64  	%rd307, %rd14, -4294967296;
	setp.ne.s64 	%p16, %rd307, 0;
	@%p16 bra 	$L__BB96_13;
	cvt.u32.u64 	%r175, %rd14;
	cvt.u32.u64 	%r176, %rd421;
	div.u32 	%r177, %r176, %r175;
	mul.lo.s32 	%r178, %r177, %r175;
	sub.s32 	%r179, %r176, %r178;
	cvt.u64.u32 	%rd423, %r177;
	cvt.u64.u32 	%rd424, %r179;
	bra.uni 	$L__BB96_14;
$L__BB96_13:
	div.u64 	%rd423, %rd421, %rd14;
	mul.lo.s64 	%rd308, %rd423, %rd14;
	sub.s64 	%rd424, %rd421, %rd308;
$L__BB96_14:
	add.s64 	%rd309, %rd13, %rd12;
	ld.global.u64 	%rd310, [%rd309];
	cvt.u32.u64 	%r180, %rd310;
	cvt.u32.u64 	%r181, %rd424;
	mad.lo.s32 	%r14, %r180, %r181, %r12;
	add.s32 	%r182, %r13, -3;
	mul.wide.u32 	%rd311, %r182, 8;
	add.s64 	%rd21, %rd1, %rd311;
	ld.global.u64 	%rd22, [%rd21];
	and.b64  	%rd312, %rd22, -4294967296;
	setp.ne.s64 	%p17, %rd312, 0;
	@%p17 bra 	$L__BB96_16;
	cvt.u32.u64 	%r183, %rd22;
	cvt.u32.u64 	%r184, %rd423;
	div.u32 	%r185, %r184, %r183;
	mul.lo.s32 	%r186, %r185, %r183;
	sub.s32 	%r187, %r184, %r186;
	cvt.u64.u32 	%rd425, %r185;
	cvt.u64.u32 	%rd426, %r187;
	bra.uni 	$L__BB96_17;
$L__BB96_16:
	div.u64 	%rd425, %rd423, %rd22;
	mul.lo.s64 	%rd313, %rd425, %rd22;
	sub.s64 	%rd426, %rd423, %rd313;
$L__BB96_17:
	add.s64 	%rd314, %rd21, %rd12;
	ld.global.u64 	%rd315, [%rd314];
	cvt.u32.u64 	%r188, %rd315;
	cvt.u32.u64 	%r189, %rd426;
	mad.lo.s32 	%r15, %r188, %r189, %r14;
	add.s32 	%r190, %r13, -4;
	mul.wide.u32 	%rd316, %r190, 8;
	add.s64 	%rd29, %rd1, %rd316;
	ld.global.u64 	%rd30, [%rd29];
	and.b64  	%rd317, %rd30, -4294967296;
	setp.ne.s64 	%p18, %rd317, 0;
	@%p18 bra 	$L__BB96_19;
	cvt.u32.u64 	%r191, %rd30;
	cvt.u32.u64 	%r192, %rd425;
	div.u32 	%r193, %r192, %r191;
	mul.lo.s32 	%r194, %r193, %r191;
	sub.s32 	%r195, %r192, %r194;
	cvt.u64.u32 	%rd427, %r193;
	cvt.u64.u32 	%rd428, %r195;
	bra.uni 	$L__BB96_20;
$L__BB96_19:
	div.u64 	%rd427, %rd425, %rd30;
	mul.lo.s64 	%rd318, %rd427, %rd30;
	sub.s64 	%rd428, %rd425, %rd318;
$L__BB96_20:
	add.s64 	%rd319, %rd29, %rd12;
	ld.global.u64 	%rd320, [%rd319];
	cvt.u32.u64 	%r196, %rd320;
	cvt.u32.u64 	%r197, %rd428;
	mad.lo.s32 	%r365, %r196, %r197, %r15;
	cvt.u32.u64 	%r368, %rd427;
	add.s32 	%r354, %r354, 4;
$L__BB96_21:
	setp.eq.s32 	%p19, %r11, 0;
	@%p19 bra 	$L__BB96_35;
	setp.eq.s32 	%p20, %r11, 1;
	@%p20 bra 	$L__BB96_30;
	not.b32 	%r199, %r354;
	add.s32 	%r200, %r93, %r199;
	cvt.u64.u32 	%rd37, %r368;
	mul.wide.u32 	%rd321, %r200, 8;
	add.s64 	%rd38, %rd1, %rd321;
	ld.global.u64 	%rd39, [%rd38];
	and.b64  	%rd322, %rd39, -4294967296;
	setp.ne.s64 	%p21, %rd322, 0;
	@%p21 bra 	$L__BB96_25;
	cvt.u32.u64 	%r201, %rd39;
	cvt.u32.u64 	%r202, %rd37;
	div.u32 	%r203, %r202, %r201;
	mul.lo.s32 	%r204, %r203, %r201;
	sub.s32 	%r205, %r202, %r204;
	cvt.u64.u32 	%rd429, %r203;
	cvt.u64.u32 	%rd430, %r205;
	bra.uni 	$L__BB96_26;
$L__BB96_25:
	div.u64 	%rd429, %rd37, %rd39;
	mul.lo.s64 	%rd323, %rd429, %rd39;
	sub.s64 	%rd430, %rd37, %rd323;
$L__BB96_26:
	mul.wide.u32 	%rd46, %r93, 8;
	add.s64 	%rd324, %rd38, %rd46;
	ld.global.u64 	%rd325, [%rd324];
	cvt.u32.u64 	%r206, %rd325;
	cvt.u32.u64 	%r207, %rd430;
	mad.lo.s32 	%r23, %r206, %r207, %r365;
	sub.s32 	%r208, %r93, %r354;
	add.s32 	%r209, %r208, -2;
	mul.wide.u32 	%rd326, %r209, 8;
	add.s64 	%rd47, %rd1, %rd326;
	ld.global.u64 	%rd48, [%rd47];
	and.b64  	%rd327, %rd48, -4294967296;
	setp.ne.s64 	%p22, %rd327, 0;
	@%p22 bra 	$L__BB96_28;
	cvt.u32.u64 	%r210, %rd48;
	cvt.u32.u64 	%r211, %rd429;
	div.u32 	%r212, %r211, %r210;
	mul.lo.s32 	%r213, %r212, %r210;
	sub.s32 	%r214, %r211, %r213;
	cvt.u64.u32 	%rd431, %r212;
	cvt.u64.u32 	%rd432, %r214;
	bra.uni 	$L__BB96_29;
$L__BB96_28:
	div.u64 	%rd431, %rd429, %rd48;
	mul.lo.s64 	%rd328, %rd431, %rd48;
	sub.s64 	%rd432, %rd429, %rd328;
$L__BB96_29:
	add.s64 	%rd329, %rd47, %rd46;
	ld.global.u64 	%rd330, [%rd329];
	cvt.u32.u64 	%r215, %rd330;
	cvt.u32.u64 	%r216, %rd432;
	mad.lo.s32 	%r365, %r215, %r216, %r23;
	cvt.u32.u64 	%r368, %rd431;
	add.s32 	%r354, %r354, 2;
$L__BB96_30:
	and.b32  	%r217, %r93, 1;
	setp.eq.b32 	%p23, %r217, 1;
	not.pred 	%p24, %p23;
	@%p24 bra 	$L__BB96_35;
	not.b32 	%r218, %r354;
	add.s32 	%r219, %r93, %r218;
	cvt.u64.u32 	%rd55, %r368;
	mul.wide.u32 	%rd331, %r219, 8;
	add.s64 	%rd56, %rd1, %rd331;
	ld.global.u64 	%rd57, [%rd56];
	and.b64  	%rd332, %rd57, -4294967296;
	setp.ne.s64 	%p25, %rd332, 0;
	@%p25 bra 	$L__BB96_33;
	cvt.u32.u64 	%r220, %rd57;
	cvt.u32.u64 	%r221, %rd55;
	rem.u32 	%r222, %r221, %r220;
	cvt.u64.u32 	%rd433, %r222;
	bra.uni 	$L__BB96_34;
$L__BB96_33:
	rem.u64 	%rd433, %rd55, %rd57;
$L__BB96_34:
	mul.wide.u32 	%rd333, %r93, 8;
	add.s64 	%rd334, %rd56, %rd333;
	ld.global.u64 	%rd335, [%rd334];
	cvt.u32.u64 	%r223, %rd335;
	cvt.u32.u64 	%r224, %rd433;
	mad.lo.s32 	%r365, %r223, %r224, %r365;
$L__BB96_35:
	cvt.u64.u32 	%rd434, %r365;
$L__BB96_36:
	setp.eq.s32 	%p26, %r93, 0;
	mov.b64 	%rd480, 0;
	@%p26 bra 	$L__BB96_117;
	add.s32 	%r227, %r93, -1;
	and.b32  	%r33, %r93, 7;
	setp.lt.u32 	%p27, %r227, 7;
	mov.b32 	%r375, 0;
	mov.u32 	%r386, %r375;
	@%p27 bra 	$L__BB96_87;
	and.b32  	%r375, %r93, -8;
	add.s32 	%r371, %r93, -4;
	neg.s32 	%r370, %r375;
	mov.b32 	%r386, 0;
	mul.wide.u32 	%rd138, %r2, 8;
$L__BB96_39:
	.pragma "nounroll";
	add.s32 	%r229, %r371, 3;
	cvt.u64.u32 	%rd129, %r376;
	mul.wide.u32 	%rd337, %r229, 8;
	add.s64 	%rd130, %rd1, %rd337;
	ld.global.u64 	%rd131, [%rd130];
	and.b64  	%rd338, %rd131, -4294967296;
	setp.ne.s64 	%p28, %rd338, 0;
	@%p28 bra 	$L__BB96_64;
	cvt.u32.u64 	%r230, %rd131;
	cvt.u32.u64 	%r231, %rd129;
	div.u32 	%r232, %r231, %r230;
	mul.lo.s32 	%r233, %r232, %r230;
	sub.s32 	%r234, %r231, %r233;
	cvt.u64.u32 	%rd451, %r232;
	cvt.u64.u32 	%rd452, %r234;
	bra.uni 	$L__BB96_65;
$L__BB96_41:
	div.u64 	%rd435, %rd63, %rd65;
	mul.lo.s64 	%rd263, %rd435, %rd65;
	sub.s64 	%rd436, %rd63, %rd263;
$L__BB96_42:
	add.s64 	%rd264, %rd64, %rd72;
	ld.global.u64 	%rd265, [%rd264];
	cvt.u32.u64 	%r107, %rd265;
	cvt.u32.u64 	%r108, %rd436;
	mad.lo.s32 	%r41, %r107, %r108, %r365;
	add.s32 	%r109, %r367, 2;
	mul.wide.u32 	%rd266, %r109, 8;
	add.s64 	%rd73, %rd1, %rd266;
	ld.global.u64 	%rd74, [%rd73];
	and.b64  	%rd267, %rd74, -4294967296;
	setp.ne.s64 	%p5, %rd267, 0;
	@%p5 bra 	$L__BB96_44;
	cvt.u32.u64 	%r110, %rd74;
	cvt.u32.u64 	%r111, %rd435;
	div.u32 	%r112, %r111, %r110;
	mul.lo.s32 	%r113, %r112, %r110;
	sub.s32 	%r114, %r111, %r113;
	cvt.u64.u32 	%rd437, %r112;
	cvt.u64.u32 	%rd438, %r114;
	bra.uni 	$L__BB96_45;
$L__BB96_44:
	div.u64 	%rd437, %rd435, %rd74;
	mul.lo.s64 	%rd268, %rd437, %rd74;
	sub.s64 	%rd438, %rd435, %rd268;
$L__BB96_45:
	add.s64 	%rd269, %rd73, %rd72;
	ld.global.u64 	%rd270, [%rd269];
	cvt.u32.u64 	%r115, %rd270;
	cvt.u32.u64 	%r116, %rd438;
	mad.lo.s32 	%r42, %r115, %r116, %r41;
	add.s32 	%r117, %r367, 1;
	mul.wide.u32 	%rd271, %r117, 8;
	add.s64 	%rd81, %rd1, %rd271;
	ld.global.u64 	%rd82, [%rd81];
	and.b64  	%rd272, %rd82, -4294967296;
	setp.ne.s64 	%p6, %rd272, 0;
	@%p6 bra 	$L__BB96_47;
	cvt.u32.u64 	%r118, %rd82;
	cvt.u32.u64 	%r119, %rd437;
	div.u32 	%r120, %r119, %r118;
	mul.lo.s32 	%r121, %r120, %r118;
	sub.s32 	%r122, %r119, %r121;
	cvt.u64.u32 	%rd439, %r120;
	cvt.u64.u32 	%rd440, %r122;
	bra.uni 	$L__BB96_48;
$L__BB96_47:
	div.u64 	%rd439, %rd437, %rd82;
	mul.lo.s64 	%rd273, %rd439, %rd82;
	sub.s64 	%rd440, %rd437, %rd273;
$L__BB96_48:
	add.s64 	%rd274, %rd81, %rd72;
	ld.global.u64 	%rd275, [%rd274];
	cvt.u32.u64 	%r123, %rd275;
	cvt.u32.u64 	%r124, %rd440;
	mad.lo.s32 	%r43, %r123, %r124, %r42;
	mul.wide.u32 	%rd276, %r367, 8;
	add.s64 	%rd89, %rd1, %rd276;
	ld.global.u64 	%rd90, [%rd89];
	and.b64  	%rd277, %rd90, -4294967296;
	setp.ne.s64 	%p7, %rd277, 0;
	@%p7 bra 	$L__BB96_50;
	cvt.u32.u64 	%r125, %rd90;
	cvt.u32.u64 	%r126, %rd439;
	div.u32 	%r127, %r126, %r125;
	mul.lo.s32 	%r128, %r127, %r125;
	sub.s32 	%r129, %r126, %r128;
	cvt.u64.u32 	%rd441, %r127;
	cvt.u64.u32 	%rd442, %r129;
	bra.uni 	$L__BB96_51;
$L__BB96_50:
	div.u64 	%rd441, %rd439, %rd90;
	mul.lo.s64 	%rd278, %rd441, %rd90;
	sub.s64 	%rd442, %rd439, %rd278;
$L__BB96_51:
	add.s64 	%rd279, %rd89, %rd72;
	ld.global.u64 	%rd280, [%rd279];
	cvt.u32.u64 	%r130, %rd280;
	cvt.u32.u64 	%r131, %rd442;
	mad.lo.s32 	%r44, %r130, %r131, %r43;
	add.s32 	%r132, %r367, -1;
	mul.wide.u32 	%rd281, %r132, 8;
	add.s64 	%rd97, %rd1, %rd281;
	ld.global.u64 	%rd98, [%rd97];
	and.b64  	%rd282, %rd98, -4294967296;
	setp.ne.s64 	%p8, %rd282, 0;
	@%p8 bra 	$L__BB96_53;
	cvt.u32.u64 	%r133, %rd98;
	cvt.u32.u64 	%r134, %rd441;
	div.u32 	%r135, %r134, %r133;
	mul.lo.s32 	%r136, %r135, %r133;
	sub.s32 	%r137, %r134, %r136;
	cvt.u64.u32 	%rd443, %r135;
	cvt.u64.u32 	%rd444, %r137;
	bra.uni 	$L__BB96_54;
$L__BB96_53:
	div.u64 	%rd443, %rd441, %rd98;
	mul.lo.s64 	%rd283, %rd443, %rd98;
	sub.s64 	%rd444, %rd441, %rd283;
$L__BB96_54:
	add.s64 	%rd284, %rd97, %rd72;
	ld.global.u64 	%rd285, [%rd284];
	cvt.u32.u64 	%r138, %rd285;
	cvt.u32.u64 	%r139, %rd444;
	mad.lo.s32 	%r45, %r138, %r139, %r44;
	add.s32 	%r140, %r367, -2;
	mul.wide.u32 	%rd286, %r140, 8;
	add.s64 	%rd105, %rd1, %rd286;
	ld.global.u64 	%rd106, [%rd105];
	and.b64  	%rd287, %rd106, -4294967296;
	setp.ne.s64 	%p9, %rd287, 0;
	@%p9 bra 	$L__BB96_56;
	cvt.u32.u64 	%r141, %rd106;
	cvt.u32.u64 	%r142, %rd443;
	div.u32 	%r143, %r142, %r141;
	mul.lo.s32 	%r144, %r143, %r141;
	sub.s32 	%r145, %r142, %r144;
	cvt.u64.u32 	%rd445, %r143;
	cvt.u64.u32 	%rd446, %r145;
	bra.uni 	$L__BB96_57;
$L__BB96_56:
	div.u64 	%rd445, %rd443, %rd106;
	mul.lo.s64 	%rd288, %rd445, %rd106;
	sub.s64 	%rd446, %rd443, %rd288;
$L__BB96_57:
	add.s64 	%rd289, %rd105, %rd72;
	ld.global.u64 	%rd290, [%rd289];
	cvt.u32.u64 	%r146, %rd290;
	cvt.u32.u64 	%r147, %rd446;
	mad.lo.s32 	%r46, %r146, %r147, %r45;
	add.s32 	%r148, %r367, -3;
	mul.wide.u32 	%rd291, %r148, 8;
	add.s64 	%rd113, %rd1, %rd291;
	ld.global.u64 	%rd114, [%rd113];
	and.b64  	%rd292, %rd114, -4294967296;
	setp.ne.s64 	%p10, %rd292, 0;
	@%p10 bra 	$L__BB96_59;
	cvt.u32.u64 	%r149, %rd114;
	cvt.u32.u64 	%r150, %rd445;
	div.u32 	%r151, %r150, %r149;
	mul.lo.s32 	%r152, %r151, %r149;
	sub.s32 	%r153, %r150, %r152;
	cvt.u64.u32 	%rd447, %r151;
	cvt.u64.u32 	%rd448, %r153;
	bra.uni 	$L__BB96_60;
$L__BB96_59:
	div.u64 	%rd447, %rd445, %rd114;
	mul.lo.s64 	%rd293, %rd447, %rd114;
	sub.s64 	%rd448, %rd445, %rd293;
$L__BB96_60:
	add.s64 	%rd294, %rd113, %rd72;
	ld.global.u64 	%rd295, [%rd294];
	cvt.u32.u64 	%r154, %rd295;
	cvt.u32.u64 	%r155, %rd448;
	mad.lo.s32 	%r47, %r154, %r155, %r46;
	add.s32 	%r156, %r367, -4;
	mul.wide.u32 	%rd296, %r156, 8;
	add.s64 	%rd121, %rd1, %rd296;
	ld.global.u64 	%rd122, [%rd121];
	and.b64  	%rd297, %rd122, -4294967296;
	setp.ne.s64 	%p11, %rd297, 0;
	@%p11 bra 	$L__BB96_62;
	cvt.u32.u64 	%r157, %rd122;
	cvt.u32.u64 	%r158, %rd447;
	div.u32 	%r159, %r158, %r157;
	mul.lo.s32 	%r160, %r159, %r157;
	sub.s32 	%r161, %r158, %r160;
	cvt.u64.u32 	%rd449, %r159;
	cvt.u64.u32 	%rd450, %r161;
	bra.uni 	$L__BB96_63;
$L__BB96_62:
	div.u64 	%rd449, %rd447, %rd122;
	mul.lo.s64 	%rd298, %rd449, %rd122;
	sub.s64 	%rd450, %rd447, %rd298;
$L__BB96_63:
	add.s64 	%rd299, %rd121, %rd72;
	ld.global.u64 	%rd300, [%rd299];
	cvt.u32.u64 	%r162, %rd300;
	cvt.u32.u64 	%r163, %rd450;
	mad.lo.s32 	%r365, %r162, %r163, %r47;
	cvt.u32.u64 	%r368, %rd449;
	add.s32 	%r367, %r367, -8;
	add.s32 	%r366, %r366, 8;
	setp.eq.s32 	%p12, %r366, 0;
	@%p12 bra 	$L__BB96_6;
	bra.uni 	$L__BB96_4;
$L__BB96_64:
	div.u64 	%rd451, %rd129, %rd131;
	mul.lo.s64 	%rd339, %rd451, %rd131;
	sub.s64 	%rd452, %rd129, %rd339;
$L__BB96_65:
	add.s64 	%rd340, %rd130, %rd138;
	ld.global.u64 	%rd341, [%rd340];
	cvt.u32.u64 	%r235, %rd341;
	cvt.u32.u64 	%r236, %rd452;
	mad.lo.s32 	%r56, %r235, %r236, %r386;
	add.s32 	%r237, %r371, 2;
	mul.wide.u32 	%rd342, %r237, 8;
	add.s64 	%rd139, %rd1, %rd342;
	ld.global.u64 	%rd140, [%rd139];
	and.b64  	%rd343, %rd140, -4294967296;
	setp.ne.s64 	%p29, %rd343, 0;
	@%p29 bra 	$L__BB96_67;
	cvt.u32.u64 	%r238, %rd140;
	cvt.u32.u64 	%r239, %rd451;
	div.u32 	%r240, %r239, %r238;
	mul.lo.s32 	%r241, %r240, %r238;
	sub.s32 	%r242, %r239, %r241;
	cvt.u64.u32 	%rd453, %r240;
	cvt.u64.u32 	%rd454, %r242;
	bra.uni 	$L__BB96_68;
$L__BB96_67:
	div.u64 	%rd453, %rd451, %rd140;
	mul.lo.s64 	%rd344, %rd453, %rd140;
	sub.s64 	%rd454, %rd451, %rd344;
$L__BB96_68:
	add.s64 	%rd345, %rd139, %rd138;
	ld.global.u64 	%rd346, [%rd345];
	cvt.u32.u64 	%r243, %rd346;
	cvt.u32.u64 	%r244, %rd454;
	mad.lo.s32 	%r57, %r243, %r244, %r56;
	add.s32 	%r245, %r371, 1;
	mul.wide.u32 	%rd347, %r245, 8;
	add.s64 	%rd147, %rd1, %rd347;
	ld.global.u64 	%rd148, [%rd147];
	and.b64  	%rd348, %rd148, -4294967296;
	setp.ne.s64 	%p30, %rd348, 0;
	@%p30 bra 	$L__BB96_70;
	cvt.u32.u64 	%r246, %rd148;
	cvt.u32.u64 	%r247, %rd453;
	div.u32 	%r248, %r247, %r246;
	mul.lo.s32 	%r249, %r248, %r246;
	sub.s32 	%r250, %r247, %r249;
	cvt.u64.u32 	%rd455, %r248;
	cvt.u64.u32 	%rd456, %r250;
	bra.uni 	$L__BB96_71;
$L__BB96_70:
	div.u64 	%rd455, %rd453, %rd148;
	mul.lo.s64 	%rd349, %rd455, %rd148;
	sub.s64 	%rd456, %rd453, %rd349;
$L__BB96_71:
	add.s64 	%rd350, %rd147, %rd138;
	ld.global.u64 	%rd351, [%rd350];
	cvt.u32.u64 	%r251, %rd351;
	cvt.u32.u64 	%r252, %rd456;
	mad.lo.s32 	%r58, %r251, %r252, %r57;
	mul.wide.u32 	%rd352, %r371, 8;
	add.s64 	%rd155, %rd1, %rd352;
	ld.global.u64 	%rd156, [%rd155];
	and.b64  	%rd353, %rd156, -4294967296;
	setp.ne.s64 	%p31, %rd353, 0;
	@%p31 bra 	$L__BB96_73;
	cvt.u32.u64 	%r253, %rd156;
	cvt.u32.u64 	%r254, %rd455;
	div.u32 	%r255, %r254, %r253;
	mul.lo.s32 	%r256, %r255, %r253;
	sub.s32 	%r257, %r254, %r256;
	cvt.u64.u32 	%rd457, %r255;
	cvt.u64.u32 	%rd458, %r257;
	bra.uni 	$L__BB96_74;
$L__BB96_73:
	div.u64 	%rd457, %rd455, %rd156;
	mul.lo.s64 	%rd354, %rd457, %rd156;
	sub.s64 	%rd458, %rd455, %rd354;
$L__BB96_74:
	add.s64 	%rd355, %rd155, %rd138;
	ld.global.u64 	%rd356, [%rd355];
	cvt.u32.u64 	%r258, %rd356;
	cvt.u32.u64 	%r259, %rd458;
	mad.lo.s32 	%r59, %r258, %r259, %r58;
	add.s32 	%r260, %r371, -1;
	mul.wide.u32 	%rd357, %r260, 8;
	add.s64 	%rd163, %rd1, %rd357;
	ld.global.u64 	%rd164, [%rd163];
	and.b64  	%rd358, %rd164, -4294967296;
	setp.ne.s64 	%p32, %rd358, 0;
	@%p32 bra 	$L__BB96_76;
	cvt.u32.u64 	%r261, %rd164;
	cvt.u32.u64 	%r262, %rd457;
	div.u32 	%r263, %r262, %r261;
	mul.lo.s32 	%r264, %r263, %r261;
	sub.s32 	%r265, %r262, %r264;
	cvt.u64.u32 	%rd459, %r263;
	cvt.u64.u32 	%rd460, %r265;
	bra.uni 	$L__BB96_77;
$L__BB96_76:
	div.u64 	%rd459, %rd457, %rd164;
	mul.lo.s64 	%rd359, %rd459, %rd164;
	sub.s64 	%rd460, %rd457, %rd359;
$L__BB96_77:
	add.s64 	%rd360, %rd163, %rd138;
	ld.global.u64 	%rd361, [%rd360];
	cvt.u32.u64 	%r266, %rd361;
	cvt.u32.u64 	%r267, %rd460;
	mad.lo.s32 	%r60, %r266, %r267, %r59;
	add.s32 	%r268, %r371, -2;
	mul.wide.u32 	%rd362, %r268, 8;
	add.s64 	%rd171, %rd1, %rd362;
	ld.global.u64 	%rd172, [%rd171];
	and.b64  	%rd363, %rd172, -4294967296;
	setp.ne.s64 	%p33, %rd363, 0;
	@%p33 bra 	$L__BB96_79;
	cvt.u32.u64 	%r269, %rd172;
	cvt.u32.u64 	%r270, %rd459;
	div.u32 	%r271, %r270, %r269;
	mul.lo.s32 	%r272, %r271, %r269;
	sub.s32 	%r273, %r270, %r272;
	cvt.u64.u32 	%rd461, %r271;
	cvt.u64.u32 	%rd462, %r273;
	bra.uni 	$L__BB96_80;
$L__BB96_79:
	div.u64 	%rd461, %rd459, %rd172;
	mul.lo.s64 	%rd364, %rd461, %rd172;
	sub.s64 	%rd462, %rd459, %rd364;
$L__BB96_80:
	add.s64 	%rd365, %rd171, %rd138;
	ld.global.u64 	%rd366, [%rd365];
	cvt.u32.u64 	%r274, %rd366;
	cvt.u32.u64 	%r275, %rd462;
	mad.lo.s32 	%r61, %r274, %r275, %r60;
	add.s32 	%r276, %r371, -3;
	mul.wide.u32 	%rd367, %r276, 8;
	add.s64 	%rd179, %rd1, %rd367;
	ld.global.u64 	%rd180, [%rd179];
	and.b64  	%rd368, %rd180, -4294967296;
	setp.ne.s64 	%p34, %rd368, 0;
	@%p34 bra 	$L__BB96_82;
	cvt.u32.u64 	%r277, %rd180;
	cvt.u32.u64 	%r278, %rd461;
	div.u32 	%r279, %r278, %r277;
	mul.lo.s32 	%r280, %r279, %r277;
	sub.s32 	%r281, %r278, %r280;
	cvt.u64.u32 	%rd463, %r279;
	cvt.u64.u32 	%rd464, %r281;
	bra.uni 	$L__BB96_83;
$L__BB96_82:
	div.u64 	%rd463, %rd461, %rd180;
	mul.lo.s64 	%rd369, %rd463, %rd180;
	sub.s64 	%rd464, %rd461, %rd369;
$L__BB96_83:
	add.s64 	%rd370, %rd179, %rd138;
	ld.global.u64 	%rd371, [%rd370];
	cvt.u32.u64 	%r282, %rd371;
	cvt.u32.u64 	%r283, %rd464;
	mad.lo.s32 	%r62, %r282, %r283, %r61;
	add.s32 	%r284, %r371, -4;
	mul.wide.u32 	%rd372, %r284, 8;
	add.s64 	%rd187, %rd1, %rd372;
	ld.global.u64 	%rd188, [%rd187];
	and.b64  	%rd373, %rd188, -4294967296;
	setp.ne.s64 	%p35, %rd373, 0;
	@%p35 bra 	$L__BB96_85;
	cvt.u32.u64 	%r285, %rd188;
	cvt.u32.u64 	%r286, %rd463;
	div.u32 	%r287, %r286, %r285;
	mul.lo.s32 	%r288, %r287, %r285;
	sub.s32 	%r289, %r286, %r288;
	cvt.u64.u32 	%rd465, %r287;
	cvt.u64.u32 	%rd466, %r289;
	bra.uni 	$L__BB96_86;
$L__BB96_85:
	div.u64 	%rd465, %rd463, %rd188;
	mul.lo.s64 	%rd374, %rd465, %rd188;
	sub.s64 	%rd466, %rd463, %rd374;
$L__BB96_86:
	add.s64 	%rd375, %rd187, %rd138;
	ld.global.u64 	%rd376, [%rd375];
	cvt.u32.u64 	%r290, %rd376;
	cvt.u32.u64 	%r291, %rd466;
	mad.lo.s32 	%r386, %r290, %r291, %r62;
	cvt.u32.u64 	%r376, %rd465;
	add.s32 	%r371, %r371, -8;
	add.s32 	%r370, %r370, 8;
	setp.ne.s32 	%p36, %r370, 0;
	@%p36 bra 	$L__BB96_39;
$L__BB96_87:
	setp.eq.s32 	%p37, %r33, 0;
	@%p37 bra 	$L__BB96_116;
	and.b32  	%r71, %r93, 3;
	setp.lt.u32 	%p38, %r33, 4;
	@%p38 bra 	$L__BB96_102;
	not.b32 	%r293, %r375;
	add.s32 	%r294, %r93, %r293;
	cvt.u64.u32 	%rd195, %r376;
	mul.wide.u32 	%rd377, %r294, 8;
	add.s64 	%rd196, %rd1, %rd377;
	ld.global.u64 	%rd197, [%rd196];
	and.b64  	%rd378, %rd197, -4294967296;
	setp.ne.s64 	%p39, %rd378, 0;
	@%p39 bra 	$L__BB96_91;
	cvt.u32.u64 	%r295, %rd197;
	cvt.u32.u64 	%r296, %rd195;
	div.u32 	%r297, %r296, %r295;
	mul.lo.s32 	%r298, %r297, %r295;
	sub.s32 	%r299, %r296, %r298;
	cvt.u64.u32 	%rd467, %r297;
	cvt.u64.u32 	%rd468, %r299;
	bra.uni 	$L__BB96_92;
$L__BB96_91:
	div.u64 	%rd467, %rd195, %rd197;
	mul.lo.s64 	%rd379, %rd467, %rd197;
	sub.s64 	%rd468, %rd195, %rd379;
$L__BB96_92:
	mul.wide.u32 	%rd204, %r2, 8;
	add.s64 	%rd380, %rd196, %rd204;
	ld.global.u64 	%rd381, [%rd380];
	cvt.u32.u64 	%r300, %rd381;
	cvt.u32.u64 	%r301, %rd468;
	mad.lo.s32 	%r72, %r300, %r301, %r386;
	sub.s32 	%r73, %r93, %r375;
	add.s32 	%r302, %r73, -2;
	mul.wide.u32 	%rd382, %r302, 8;
	add.s64 	%rd205, %rd1, %rd382;
	ld.global.u64 	%rd206, [%rd205];
	and.b64  	%rd383, %rd206, -4294967296;
	setp.ne.s64 	%p40, %rd383, 0;
	@%p40 bra 	$L__BB96_94;
	cvt.u32.u64 	%r303, %rd206;
	cvt.u32.u64 	%r304, %rd467;
	div.u32 	%r305, %r304, %r303;
	mul.lo.s32 	%r306, %r305, %r303;
	sub.s32 	%r307, %r304, %r306;
	cvt.u64.u32 	%rd469, %r305;
	cvt.u64.u32 	%rd470, %r307;
	bra.uni 	$L__BB96_95;
$L__BB96_94:
	div.u64 	%rd469, %rd467, %rd206;
	mul.lo.s64 	%rd384, %rd469, %rd206;
	sub.s64 	%rd470, %rd467, %rd384;
$L__BB96_95:
	add.s64 	%rd385, %rd205, %rd204;
	ld.global.u64 	%rd386, [%rd385];
	cvt.u32.u64 	%r308, %rd386;
	cvt.u32.u64 	%r309, %rd470;
	mad.lo.s32 	%r74, %r308, %r309, %r72;
	add.s32 	%r310, %r73, -3;
	mul.wide.u32 	%rd387, %r310, 8;
	add.s64 	%rd213, %rd1, %rd387;
	ld.global.u64 	%rd214, [%rd213];
	and.b64  	%rd388, %rd214, -4294967296;
	setp.ne.s64 	%p41, %rd388, 0;
	@%p41 bra 	$L__BB96_97;
	cvt.u32.u64 	%r311, %rd214;
	cvt.u32.u64 	%r312, %rd469;
	div.u32 	%r313, %r312, %r311;
	mul.lo.s32 	%r314, %r313, %r311;
	sub.s32 	%r315, %r312, %r314;
	cvt.u64.u32 	%rd471, %r313;
	cvt.u64.u32 	%rd472, %r315;
	bra.uni 	$L__BB96_98;
$L__BB96_97:
	div.u64 	%rd471, %rd469, %rd214;
	mul.lo.s64 	%rd389, %rd471, %rd214;
	sub.s64 	%rd472, %rd469, %rd389;
$L__BB96_98:
	add.s64 	%rd390, %rd213, %rd204;
	ld.global.u64 	%rd391, [%rd390];
	cvt.u32.u64 	%r316, %rd391;
	cvt.u32.u64 	%r317, %rd472;
	mad.lo.s32 	%r75, %r316, %r317, %r74;
	add.s32 	%r318, %r73, -4;
	mul.wide.u32 	%rd392, %r318, 8;
	add.s64 	%rd221, %rd1, %rd392;
	ld.global.u64 	%rd222, [%rd221];
	and.b64  	%rd393, %rd222, -4294967296;
	setp.ne.s64 	%p42, %rd393, 0;
	@%p42 bra 	$L__BB96_100;
	cvt.u32.u64 	%r319, %rd222;
	cvt.u32.u64 	%r320, %rd471;
	div.u32 	%r321, %r320, %r319;
	mul.lo.s32 	%r322, %r321, %r319;
	sub.s32 	%r323, %r320, %r322;
	cvt.u64.u32 	%rd473, %r321;
	cvt.u64.u32 	%rd474, %r323;
	bra.uni 	$L__BB96_101;
$L__BB96_100:
	div.u64 	%rd473, %rd471, %rd222;
	mul.lo.s64 	%rd394, %rd473, %rd222;
	sub.s64 	%rd474, %rd471, %rd394;
$L__BB96_101:
	add.s64 	%rd395, %rd221, %rd204;
	ld.global.u64 	%rd396, [%rd395];
	cvt.u32.u64 	%r324, %rd396;
	cvt.u32.u64 	%r325, %rd474;
	mad.lo.s32 	%r386, %r324, %r325, %r75;
	cvt.u32.u64 	%r376, %rd473;
	add.s32 	%r375, %r375, 4;
$L__BB96_102:
	setp.eq.s32 	%p43, %r71, 0;
	@%p43 bra 	$L__BB96_116;
	setp.eq.s32 	%p44, %r71, 1;
	@%p44 bra 	$L__BB96_111;
	not.b32 	%r327, %r375;
	add.s32 	%r328, %r93, %r327;
	cvt.u64.u32 	%rd229, %r376;
	mul.wide.u32 	%rd397, %r328, 8;
	add.s64 	%rd230, %rd1, %rd397;
	ld.global.u64 	%rd231, [%rd230];
	and.b64  	%rd398, %rd231, -4294967296;
	setp.ne.s64 	%p45, %rd398, 0;
	@%p45 bra 	$L__BB96_106;
	cvt.u32.u64 	%r329, %rd231;
	cvt.u32.u64 	%r330, %rd229;
	div.u32 	%r331, %r330, %r329;
	mul.lo.s32 	%r332, %r331, %r329;
	sub.s32 	%r333, %r330, %r332;
	cvt.u64.u32 	%rd475, %r331;
	cvt.u64.u32 	%rd476, %r333;
	bra.uni 	$L__BB96_107;
$L__BB96_106:
	div.u64 	%rd475, %rd229, %rd231;
	mul.lo.s64 	%rd399, %rd475, %rd231;
	sub.s64 	%rd476, %rd229, %rd399;
$L__BB96_107:
	mul.wide.u32 	%rd238, %r2, 8;
	add.s64 	%rd400, %rd230, %rd238;
	ld.global.u64 	%rd401, [%rd400];
	cvt.u32.u64 	%r334, %rd401;
	cvt.u32.u64 	%r335, %rd476;
	mad.lo.s32 	%r83, %r334, %r335, %r386;
	sub.s32 	%r336, %r93, %r375;
	add.s32 	%r337, %r336, -2;
	mul.wide.u32 	%rd402, %r337, 8;
	add.s64 	%rd239, %rd1, %rd402;
	ld.global.u64 	%rd240, [%rd239];
	and.b64  	%rd403, %rd240, -4294967296;
	setp.ne.s64 	%p46, %rd403, 0;
	@%p46 bra 	$L__BB96_109;
	cvt.u32.u64 	%r338, %rd240;
	cvt.u32.u64 	%r339, %rd475;
	div.u32 	%r340, %r339, %r338;
	mul.lo.s32 	%r341, %r340, %r338;
	sub.s32 	%r342, %r339, %r341;
	cvt.u64.u32 	%rd477, %r340;
	cvt.u64.u32 	%rd478, %r342;
	bra.uni 	$L__BB96_110;
$L__BB96_109:
	div.u64 	%rd477, %rd475, %rd240;
	mul.lo.s64 	%rd404, %rd477, %rd240;
	sub.s64 	%rd478, %rd475, %rd404;
$L__BB96_110:
	add.s64 	%rd405, %rd239, %rd238;
	ld.global.u64 	%rd406, [%rd405];
	cvt.u32.u64 	%r343, %rd406;
	cvt.u32.u64 	%r344, %rd478;
	mad.lo.s32 	%r386, %r343, %r344, %r83;
	cvt.u32.u64 	%r376, %rd477;
	add.s32 	%r375, %r375, 2;
$L__BB96_111:
	and.b32  	%r345, %r93, 1;
	setp.eq.b32 	%p47, %r345, 1;
	not.pred 	%p48, %p47;
	@%p48 bra 	$L__BB96_116;
	not.b32 	%r346, %r375;
	add.s32 	%r347, %r93, %r346;
	cvt.u64.u32 	%rd247, %r376;
	mul.wide.u32 	%rd407, %r347, 8;
	add.s64 	%rd248, %rd1, %rd407;
	ld.global.u64 	%rd249, [%rd248];
	and.b64  	%rd408, %rd249, -4294967296;
	setp.ne.s64 	%p49, %rd408, 0;
	@%p49 bra 	$L__BB96_114;
	cvt.u32.u64 	%r348, %rd249;
	cvt.u32.u64 	%r349, %rd247;
	rem.u32 	%r350, %r349, %r348;
	cvt.u64.u32 	%rd479, %r350;
	bra.uni 	$L__BB96_115;
$L__BB96_114:
	rem.u64 	%rd479, %rd247, %rd249;
$L__BB96_115:
	mul.wide.u32 	%rd409, %r2, 8;
	add.s64 	%rd410, %rd248, %rd409;
	ld.global.u64 	%rd411, [%rd410];
	cvt.u32.u64 	%r351, %rd411;
	cvt.u32.u64 	%r352, %rd479;
	mad.lo.s32 	%r386, %r351, %r352, %r386;
$L__BB96_116:
	cvt.u64.u32 	%rd480, %r386;
$L__BB96_117:
	cvta.to.global.u64 	%rd412, %rd255;
	shl.b64 	%rd413, %rd434, 2;
	add.s64 	%rd414, %rd412, %rd413;
	ld.global.f32 	%f1, [%rd414];
	cvta.to.global.u64 	%rd415, %rd256;
	shl.b64 	%rd416, %rd480, 2;
	add.s64 	%rd417, %rd415, %rd416;
	ld.global.f32 	%f2, [%rd417];
	setp.gt.f32 	%p50, %f1, %f2;
	selp.f32 	%f3, %f1, %f2, %p50;
	cvta.to.global.u64 	%rd418, %rd257;
	shl.b64 	%rd419, %rd2, 2;
	add.s64 	%rd420, %rd418, %rd419;
	st.global.f32 	[%rd420], %f3;
$L__BB96_118:
	ret;

}
	// .globl	broadcast_max_contiguous_f32
.visible .entry broadcast_max_contiguous_f32(
	.param .u64 broadcast_max_contiguous_f32_param_0,
	.param .u64 .ptr .align 1 broadcast_max_contiguous_f32_param_1,
	.param .u64 .ptr .align 1 broadcast_max_contiguous_f32_param_2,
	.param .u64 .ptr .align 1 broadcast_max_contiguous_f32_param_3
)
{
	.reg .pred 	%p<3>;
	.reg .b32 	%r<5>;
	.reg .b32 	%f<4>;
	.reg .b64 	%rd<13>;

	ld.param.u64 	%rd5, [broadcast_max_contiguous_f32_param_0];
	ld.param.u64 	%rd2, [broadcast_max_contiguous_f32_param_1];
	ld.param.u64 	%rd3, [broadcast_max_contiguous_f32_param_2];
	ld.param.u64 	%rd4, [broadcast_max_contiguous_f32_param_3];
	mov.u32 	%r1, %ctaid.x;
	mov.u32 	%r2, %ntid.x;
	mov.u32 	%r3, %tid.x;
	mad.lo.s32 	%r4, %r1, %r2, %r3;
	cvt.s64.s32 	%rd1, %r4;
	setp.le.u64 	%p1, %rd5, %rd1;
	@%p1 bra 	$L__BB97_2;
	cvta.to.global.u64 	%rd6, %rd2;
	cvta.to.global.u64 	%rd7, %rd3;
	cvta.to.global.u64 	%rd8, %rd4;
	shl.b64 	%rd9, %rd1, 2;
	add.s64 	%rd10, %rd6, %rd9;
	ld.global.f32 	%f1, [%rd10];
	add.s64 	%rd11, %rd7, %rd9;
	ld.global.f32 	%f2, [%rd11];
	setp.gt.f32 	%p2, %f1, %f2;
	selp.f32 	%f3, %f1, %f2, %p2;
	add.s64 	%rd12, %rd8, %rd9;
	st.global.f32 	[%rd12], %f3;
$L__BB97_2:
	ret;

}
	// .globl	broadcast_max_rhs_row_f32
.visible .entry broadcast_max_rhs_row_f32(
	.param .u64 broadcast_max_rhs_row_f32_param_0,
	.param .u64 broadcast_max_rhs_row_f32_param_1,
	.param .u64 .ptr .align 1 broadcast_max_rhs_row_f32_param_2,
	.param .u64 .ptr .align 1 broadcast_max_rhs_row_f32_param_3,
	.param .u64 .ptr .align 1 broadcast_max_rhs_row_f32_param_4
)
{
	.reg .pred 	%p<4>;
	.reg .b32 	%r<8>;
	.reg .b32 	%f<4>;
	.reg .b64 	%rd<22>;

	ld.param.u64 	%rd9, [broadcast_max_rhs_row_f32_param_0];
	ld.param.u64 	%rd5, [broadcast_max_rhs_row_f32_param_1];
	ld.param.u64 	%rd6, [broadcast_max_rhs_row_f32_param_2];
	ld.param.u64 	%rd7, [broadcast_max_rhs_row_f32_param_3];
	ld.param.u64 	%rd8, [broadcast_max_rhs_row_f32_param_4];
	mov.u32 	%r1, %ctaid.x;
	mov.u32 	%r2, %ntid.x;
	mov.u32 	%r3, %tid.x;
	mad.lo.s32 	%r4, %r1, %r2, %r3;
	cvt.s64.s32 	%rd1, %r4;
	setp.le.u64 	%p1, %rd9, %rd1;
	@%p1 bra 	$L__BB98_5;
	or.b64  	%rd10, %rd1, %rd5;
	and.b64  	%rd11, %rd10, -4294967296;
	setp.ne.s64 	%p2, %rd11, 0;
	@%p2 bra 	$L__BB98_3;
	cvt.u32.u64 	%r5, %rd5;
	cvt.u32.u64 	%r6, %rd1;
	rem.u32 	%r7, %r6, %r5;
	cvt.u64.u32 	%rd21, %r7;
	bra.uni 	$L__BB98_4;
$L__BB98_3:
	rem.u64 	%rd21, %rd1, %rd5;
$L__BB98_4:
	cvta.to.global.u64 	%rd12, %rd6;
	shl.b64 	%rd13, %rd1, 2;
	add.s64 	%rd14, %rd12, %rd13;
	ld.global.f32 	%f1, [%rd14];
	cvta.to.global.u64 	%rd15, %rd7;
	shl.b64 	%rd16, %rd21, 2;
	and.b64  	%rd17, %rd16, 17179869180;
	add.s64 	%rd18, %rd15, %rd17;
	ld.global.f32 	%f2, [%rd18];
	setp.gt.f32 	%p3, %f1, %f2;
	selp.f32 	%f3, %f1, %f2, %p3;
	cvta.to.global.u64 	%rd19, %rd8;
	add.s64 	%rd20, %rd19, %rd13;
	st.global.f32 	[%rd20], %f3;
$L__BB98_5:
	ret;

}
	// .globl	broadcast_max_rhs_col_f32
.visible .entry broadcast_max_rhs_col_f32(
	.param .u64 broadcast_max_rhs_col_f32_param_0,
	.param .u64 broadcast_max_rhs_col_f32_param_1,
	.param .u64 .ptr .align 1 broadcast_max_rhs_col_f32_param_2,
	.param .u64 .ptr .align 1 broadcast_max_rhs_col_f32_param_3,
	.param .u64 .ptr .align 1 broadcast_max_rhs_col_f32_param_4
)
{
	.reg .pred 	%p<4>;
	.reg .b32 	%r<8>;
	.reg .b32 	%f<4>;
	.reg .b64 	%rd<22>;

	ld.param.u64 	%rd9, [broadcast_max_rhs_col_f32_param_0];
	ld.param.u64 	%rd5, [broadcast_max_rhs_col_f32_param_1];
	ld.param.u64 	%rd6, [broadcast_max_rhs_col_f32_param_2];
	ld.param.u64 	%rd7, [broadcast_max_rhs_col_f32_param_3];
	ld.param.u64 	%rd8, [broadcast_max_rhs_col_f32_param_4];
	mov.u32 	%r1, %ctaid.x;
	mov.u32 	%r2, %ntid.x;
	mov.u32 	%r3, %tid.x;
	mad.lo.s32 	%r4, %r1, %r2, %r3;
	cvt.s64.s32 	%rd1, %r4;
	setp.le.u64 	%p1, %rd9, %rd1;
	@%p1 bra 	$L__BB99_5;
	or.b64  	%rd10, %rd1, %rd5;
	and.b64  	%rd11, %rd10, -4294967296;
	setp.ne.s64 	%p2, %rd11, 0;
	@%p2 bra 	$L__BB99_3;
	cvt.u32.u64 	%r5, %rd5;
	cvt.u32.u64 	%r6, %rd1;
	div.u32 	%r7, %r6, %r5;
	cvt.u64.u32 	%rd21, %r7;
	bra.uni 	$L__BB99_4;
$L__BB99_3:
	div.u64 	%rd21, %rd1, %rd5;
$L__BB99_4:
	cvta.to.global.u64 	%rd12, %rd6;
	shl.b64 	%rd13, %rd1, 2;
	add.s64 	%rd14, %rd12, %rd13;
	ld.global.f32 	%f1, [%rd14];
	cvta.to.global.u64 	%rd15, %rd7;
	shl.b64 	%rd16, %rd21, 2;
	and.b64  	%rd17, %rd16, 17179869180;
	add.s64 	%rd18, %rd15, %rd17;
	ld.global.f32 	%f2, [%rd18];
	setp.gt.f32 	%p3, %f1, %f2;
	selp.f32 	%f3, %f1, %f2, %p3;
	cvta.to.global.u64 	%rd19, %rd8;
	add.s64 	%rd20, %rd19, %rd13;
	st.global.f32 	[%rd20], %f3;
$L__BB99_5:
	ret;

}
	// .globl	broadcast_max_lhs_row_f32
.visible .entry broadcast_max_lhs_row_f32(
	.param .u64 broadcast_max_lhs_row_f32_param_0,
	.param .u64 broadcast_max_lhs_row_f32_param_1,
	.param .u64 .ptr .align 1 broadcast_max_lhs_row_f32_param_2,
	.param .u64 .ptr .align 1 broadcast_max_lhs_row_f32_param_3,
	.param .u64 .ptr .align 1 broadcast_max_lhs_row_f32_param_4
)
{
	.reg .pred 	%p<4>;
	.reg .b32 	%r<8>;
	.reg .b32 	%f<4>;
	.reg .b64 	%rd<22>;

	ld.param.u64 	%rd9, [broadcast_max_lhs_row_f32_param_0];
	ld.param.u64 	%rd5, [broadcast_max_lhs_row_f32_param_1];
	ld.param.u64 	%rd6, [broadcast_max_lhs_row_f32_param_2];
	ld.param.u64 	%rd7, [broadcast_max_lhs_row_f32_param_3];
	ld.param.u64 	%rd8, [broadcast_max_lhs_row_f32_param_4];
	mov.u32 	%r1, %ctaid.x;
	mov.u32 	%r2, %ntid.x;
	mov.u32 	%r3, %tid.x;
	mad.lo.s32 	%r4, %r1, %r2, %r3;
	cvt.s64.s32 	%rd1, %r4;
	setp.le.u64 	%p1, %rd9, %rd1;
	@%p1 bra 	$L__BB100_5;
	or.b64  	%rd10, %rd1, %rd5;
	and.b64  	%rd11, %rd10, -4294967296;
	setp.ne.s64 	%p2, %rd11, 0;
	@%p2 bra 	$L__BB100_3;
	cvt.u32.u64 	%r5, %rd5;
	cvt.u32.u64 	%r6, %rd1;
	rem.u32 	%r7, %r6, %r5;
	cvt.u64.u32 	%rd21, %r7;
	bra.uni 	$L__BB100_4;
$L__BB100_3:
	rem.u64 	%rd21, %rd1, %rd5;
$L__BB100_4:
	cvta.to.global.u64 	%rd12, %rd6;
	shl.b64 	%rd13, %rd21, 2;
	and.b64  	%rd14, %rd13, 17179869180;
	add.s64 	%rd15, %rd12, %rd14;
	ld.global.f32 	%f1, [%rd15];
	cvta.to.global.u64 	%rd16, %rd7;
	shl.b64 	%rd17, %rd1, 2;
	add.s64 	%rd18, %rd16, %rd17;
	ld.global.f32 	%f2, [%rd18];
	setp.gt.f32 	%p3, %f1, %f2;
	selp.f32 	%f3, %f1, %f2, %p3;
	cvta.to.global.u64 	%rd19, %rd8;
	add.s64 	%rd20, %rd19, %rd17;
	st.global.f32 	[%rd20], %f3;
$L__BB100_5:
	ret;

}
	// .globl	broadcast_max_lhs_col_f32
.visible .entry broadcast_max_lhs_col_f32(
	.param .u64 broadcast_max_lhs_col_f32_param_0,
	.param .u64 broadcast_max_lhs_col_f32_param_1,
	.param .u64 .ptr .align 1 broadcast_max_lhs_col_f32_param_2,
	.param .u64 .ptr .align 1 broadcast_max_lhs_col_f32_param_3,
	.param .u64 .ptr .align 1 broadcast_max_lhs_col_f32_param_4
)
{
	.reg .pred 	%p<4>;
	.reg .b32 	%r<8>;
	.reg .b32 	%f<4>;
	.reg .b64 	%rd<22>;

	ld.param.u64 	%rd9, [broadcast_max_lhs_col_f32_param_0];
	ld.param.u64 	%rd5, [broadcast_max_lhs_col_f32_param_1];
	ld.param.u64 	%rd6, [broadcast_max_lhs_col_f32_param_2];
	ld.param.u64 	%rd7, [broadcast_max_lhs_col_f32_param_3];
	ld.param.u64 	%rd8, [broadcast_max_lhs_col_f32_param_4];
	mov.u32 	%r1, %ctaid.x;
	mov.u32 	%r2, %ntid.x;
	mov.u32 	%r3, %tid.x;
	mad.lo.s32 	%r4, %r1, %r2, %r3;
	cvt.s64.s32 	%rd1, %r4;
	setp.le.u64 	%p1, %rd9, %rd1;
	@%p1 bra 	$L__BB101_5;
	or.b64  	%rd10, %rd1, %rd5;
	and.b64  	%rd11, %rd10, -4294967296;
	setp.ne.s64 	%p2, %rd11, 0;
	@%p2 bra 	$L__BB101_3;
	cvt.u32.u64 	%r5, %rd5;
	cvt.u32.u64 	%r6, %rd1;
	div.u32 	%r7, %r6, %r5;
	cvt.u64.u32 	%rd21, %r7;
	bra.uni 	$L__BB101_4;
$L__BB101_3:
	div.u64 	%rd21, %rd1, %rd5;
$L__BB101_4:
	cvta.to.global.u64 	%rd12, %rd6;
	shl.b64 	%rd13, %rd21, 2;
	and.b64  	%rd14, %rd13, 17179869180;
	add.s64 	%rd15, %rd12, %rd14;
	ld.global.f32 	%f1, [%rd15];
	cvta.to.global.u64 	%rd16, %rd7;
	shl.b64 	%rd17, %rd1, 2;
	add.s64 	%rd18, %rd16, %rd17;
	ld.global.f32 	%f2, [%rd18];
	setp.gt.f32 	%p3, %f1, %f2;
	selp.f32 	%f3, %f1, %f2, %p3;
	cvta.to.global.u64 	%rd19, %rd8;
	add.s64 	%rd20, %rd19, %rd17;
	st.global.f32 	[%rd20], %f3;
$L__BB101_5:
	ret;

}
	// .globl	broadcast_min_strided_f32
.visible .entry broadcast_min_strided_f32(
	.param .u64 broadcast_min_strided_f32_param_0,
	.param .u32 broadcast_min_strided_f32_param_1,
	.param .u64 .ptr .align 1 broadcast_min_strided_f32_param_2,
	.param .u64 .ptr .align 1 broadcast_min_strided_f32_param_3,
	.param .u64 .ptr .align 1 broadcast_min_strided_f32_param_4,
	.param .u64 .ptr .align 1 broadcast_min_strided_f32_param_5
)
{
	.reg .pred 	%p<51>;
	.reg .b32 	%r<387>;
	.reg .b32 	%f<4>;
	.reg .b64 	%rd<481>;

	ld.param.u64 	%rd258, [broadcast_min_strided_f32_param_0];
	ld.param.u32 	%r93, [broadcast_min_strided_f32_param_1];
	ld.param.u64 	%rd259, [broadcast_min_strided_f32_param_2];
	ld.param.u64 	%rd255, [broadcast_min_strided_f32_param_3];
	ld.param.u64 	%rd256, [broadcast_min_strided_f32_param_4];
	ld.param.u64 	%rd257, [broadcast_min_strided_f32_param_5];
	cvta.to.global.u64 	%rd1, %rd259;
	mov.u32 	%r94, %ctaid.x;
	mov.u32 	%r95, %ntid.x;
	mov.u32 	%r96, %tid.x;
	mad.lo.s32 	%r376, %r94, %r95, %r96;
	cvt.s64.s32 	%rd2, %r376;
	setp.le.u64 	%p1, %rd258, %rd2;
	@%p1 bra 	$L__BB102_118;
	shl.b32 	%r2, %r93, 1;
	setp.eq.s32 	%p2, %r93, 0;
	mov.b64 	%rd434, 0;
	@%p2 bra 	$L__BB102_36;
	add.s32 	%r99, %r93, -1;
	and.b32  	%r3, %r93, 7;
	setp.lt.u32 	%p3, %r99, 7;
	mov.b32 	%r354, 0;
	mov.u32 	%r368, %r376;
	mov.u32 	%r365, %r354;
	@%p3 bra 	$L__BB102_6;
	and.b32  	%r354, %r93, -8;
	add.s32 	%r367, %r93, -4;
	neg.s32 	%r366, %r354;
	mov.b32 	%r365, 0;
	mul.wide.u32 	%rd72, %r93, 8;
	mov.u32 	%r368, %r376;
$L__BB102_4:
	.pragma "nounroll";
	add.s32 	%r101, %r367, 3;
	cvt.u64.u32 	%rd63, %r368;
	mul.wide.u32 	%rd261, %r101, 8;
	add.s64 	%rd64, %rd1, %rd261;
	ld.global.u64 	%rd65, [%rd64];
	and.b64  	%rd262, %rd65, -4294967296;
	setp.ne.s64 	%p4, %rd262, 0;
	@%p4 bra 	$L__BB102_41;
	cvt.u32.u64 	%r102, %rd65;
	cvt.u32.u64 	%r103, %rd63;
	div.u32 	%r104, %r103, %r102;
	mul.lo.s32 	%r105, %r104, %r102;
	sub.s32 	%r106, %r103, %r105;
	cvt.u64.u32 	%rd435, %r104;
	cvt.u64.u32 	%rd436, %r106;
	bra.uni 	$L__BB102_42;
$L__BB102_6:
	setp.eq.s32 	%p13, %r3, 0;
	@%p13 bra 	$L__BB102_35;
	and.b32  	%r11, %r93, 3;
	setp.lt.u32 	%p14, %r3, 4;
	@%p14 bra 	$L__BB102_21;
	not.b32 	%r165, %r354;
	add.s32 	%r166, %r93, %r165;
	cvt.u64.u32 	%rd3, %r368;
	mul.wide.u32 	%rd301, %r166, 8;
	add.s64 	%rd4, %rd1, %rd301;
	ld.global.u64 	%rd5, [%rd4];
	and.b64  	%rd302, %rd5, -4294967296;
	setp.ne.s64 	%p15, %rd302, 0;
	@%p15 bra 	$L__BB102_10;
	cvt.u32.u64 	%r167, %rd5;
	cvt.u32.u64 	%r168, %rd3;
	div.u32 	%r169, %r168, %r167;
	mul.lo.s32 	%r170, %r169, %r167;
	sub.s32 	%r171, %r168, %r170;
	cvt.u64.u32 	%rd421, %r169;
	cvt.u64.u32 	%rd422, %r171;
	bra.uni 	$L__BB102_11;
$L__BB102_10:
	div.u64 	%rd421, %rd3, %rd5;
	mul.lo.s64 	%rd303, %rd421, %rd5;
	sub.s64 	%rd422, %rd3, %rd303;
$L__BB102_11:
	mul.wide.u32 	%rd12, %r93, 8;
	add.s64 	%rd304, %rd4, %rd12;
	ld.global.u64 	%rd305, [%rd304];
	cvt.u32.u64 	%r172, %rd305;
	cvt.u32.u64 	%r173, %rd422;
	mad.lo.s32 	%r12, %r172, %r173, %r365;
	sub.s32 	%r13, %r93, %r354;
	add.s32 	%r174, %r13, -2;
	mul.wide.u32 	%rd306, %r174, 8;
	add.s64 	%rd13, %rd1, %rd306;
	ld.global.u64 	%rd14, [%rd13];
	and.b64  	%rd307, %rd14, -4294967296;
	setp.ne.s64 	%p16, %rd307, 0;
	@%p16 bra 	$L__BB102_13;
	cvt.u32.u64 	%r175, %rd14;
	cvt.u32.u64 	%r176, %rd421;
	div.u32 	%r177, %r176, %r175;
	mul.lo.s32 	%r178, %r177, %r175;
	sub.s32 	%r179, %r176, %r178;
	cvt.u64.u32 	%rd423, %r177;
	cvt.u64.u32 	%rd424, %r179;
	bra.uni 	$L__BB102_14;
$L__BB102_13:
	div.u64 	%rd423, %rd421, %rd14;
	mul.lo.s64 	%rd308, %rd423, %rd14;
	sub.s64 	%rd424, %rd421, %rd308;
$L__BB102_14:
	add.s64 	%rd309, %rd13, %rd12;
	ld.global.u64 	%rd310, [%rd309];
	cvt.u32.u64 	%r180, %rd310;
	cvt.u32.u64 	%r181, %rd424;
	mad.lo.s32 	%r14, %r180, %r181, %r12;
	add.s32 	%r182, %r13, -3;
	mul.wide.u32 	%rd311, %r182, 8;
	add.s64 	%rd21, %rd1, %rd311;
	ld.global.u64 	%rd22, [%rd21];
	and.b64  	%rd312, %rd22, -4294967296;
	setp.ne.s64 	%p17, %rd312, 0;
	@%p17 bra 	$L__BB102_16;
	cvt.u32.u64 	%r183, %rd22;
	cvt.u32.u64 	%r184, %rd423;
	div.u32 	%r185, %r184, %r183;
	mul.lo.s32 	%r186, %r185, %r183;
	sub.s32 	%r187, %r184, %r186;
	cvt.u64.u32 	%rd425, %r185;
	cvt.u64.u32 	%rd426, %r187;
	bra.uni 	$L__BB102_17;
$L__BB102_16:
	div.u64 	%rd425, %rd423, %rd22;
	mul.lo.s64 	%rd313, %rd425, %rd22;
	sub.s64 	%rd426, %rd423, %rd313;
$L__BB102_17:
	add.s64 	%rd314, %rd21, %rd12;
	ld.global.u64 	%rd315, [%rd314];
	cvt.u32.u64 	%r188, %rd315;
	cvt.u32.u64 	%r189, %rd426;
	mad.lo.s32 	%r15, %r188, %r189, %r14;
	add.s32 	%r190, %r13, -4;
	mul.wide.u32 	%rd316, %r190, 8;
	add.s64 	%rd29, %rd1, %rd316;
	ld.global.u64 	%rd30, [%rd29];
	and.b64  	%rd317, %rd30, -4294967296;
	setp.ne.s64 	%p18, %rd317, 0;
	@%p18 bra 	$L__BB102_19;
	cvt.u32.u64 	%r191, %rd30;
	cvt.u32.u64 	%r192, %rd425;
	div.u32 	%r193, %r192, %r191;
	mul.lo.s32 	%r194, %r193, %r191;
	sub.s32 	%r195, %r192, %r194;
	cvt.u64.u32 	%rd427, %r193;
	cvt.u64.u32 	%rd428, %r195;
	bra.uni 	$L__BB102_20;
$L__BB102_19:
	div.u64 	%rd427, %rd425, %rd30;
	mul.lo.s64 	%rd318, %rd427, %rd30;
	sub.s64 	%rd428, %rd425, %rd318;
$L__BB102_20:
	add.s64 	%rd319, %rd29, %rd12;
	ld.global.u64 	%rd320, [%rd319];
	cvt.u32.u64 	%r196, %rd320;
	cvt.u32.u64 	%r197, %rd428;
	mad.lo.s32 	%r365, %r196, %r197, %r15;
	cvt.u32.u64 	%r368, %rd427;
	add.s32 	%r354, %r354, 4;
$L__BB102_21:
	setp.eq.s32 	%p19, %r11, 0;
	@%p19 bra 	$L__BB102_35;
	setp.eq.s32 	%p20, %r11, 1;
	@%p20 bra 	$L__BB102_30;
	not.b32 	%r199, %r354;
	add.s32 	%r200, %r93, %r199;
	cvt.u64.u32 	%rd37, %r368;
	mul.wide.u32 	%rd321, %r200, 8;
	add.s64 	%rd38, %rd1, %rd321;
	ld.global.u64 	%rd39, [%rd38];
	and.b64  	%rd322, %rd39, -4294967296;
	setp.ne.s64 	%p21, %rd322, 0;
	@%p21 bra 	$L__BB102_25;
	cvt.u32.u64 	%r201, %rd39;
	cvt.u32.u64 	%r202, %rd37;
	div.u32 	%r203, %r202, %r201;
	mul.lo.s32 	%r204, %r203, %r201;
	sub.s32 	%r205, %r202, %r204;
	cvt.u64.u32 	%rd429, %r203;
	cvt.u64.u32 	%rd430, %r205;
	bra.uni 	$L__BB102_26;
$L__BB102_25:
	div.u64 	%rd429, %rd37, %rd39;
	mul.lo.s64 	%rd323, %rd429, %rd39;
	sub.s64 	%rd430, %rd37, %rd323;
$L__BB102_26:
	mul.wide.u32 	%rd46, %r93, 8;
	add.s64 	%rd324, %rd38, %rd46;
	ld.global.u64 	%rd325, [%rd324];
	cvt.u32.u64 	%r206, %rd325;
	cvt.u32.u64 	%r207, %rd430;
	mad.lo.s32 	%r23, %r206, %r207, %r365;
	sub.s32 	%r208, %r93, %r354;
	add.s32 	%r209, %r208, -2;
	mul.wide.u32 	%rd326, %r209, 8;
	add.s64 	%rd47, %rd1, %rd326;
	ld.global.u64 	%rd48, [%rd47];
	and.b64  	%rd327, %rd48, -4294967296;
	setp.ne.s64 	%p22, %rd327, 0;
	@%p22 bra 	$L__BB102_28;
	cvt.u32.u64 	%r210, %rd48;
	cvt.u32.u64 	%r211, %rd429;
	div.u32 	%r212, %r211, %r210;
	mul.lo.s32 	%r213, %r212, %r210;
	sub.s32 	%r214, %r211, %r213;
	cvt.u64.u32 	%rd431, %r212;
	cvt.u64.u32 	%rd432, %r214;
	bra.uni 	$L__BB102_29;
$L__BB102_28:
	div.u64 	%rd431, %rd429, %rd48;
	mul.lo.s64 	%rd328, %rd431, %rd48;
	sub.s64 	%rd432, %rd429, %rd328;
$L__BB102_29:
	add.s64 	%rd329, %rd47, %rd46;
	ld.global.u64 	%rd330, [%rd329];
	cvt.u32.u64 	%r215, %rd330;
	cvt.u32.u64 	%r216, %rd432;
	mad.lo.s32 	%r365, %r215, %r216, %r23;
	cvt.u32.u64 	%r368, %rd431;
	add.s32 	%r354, %r354, 2;
$L__BB102_30:
	and.b32  	%r217, %r93, 1;
	setp.eq.b32 	%p23, %r217, 1;
	not.pred 	%p24, %p23;
	@%p24 bra 	$L__BB102_35;
	not.b32 	%r218, %r354;
	add.s32 	%r219, %r93, %r218;
	cvt.u64.u32 	%rd55, %r368;
	mul.wide.u32 	%rd331, %r219, 8;
	add.s64 	%rd56, %rd1, %rd331;
	ld.global.u64 	%rd57, [%rd56];
	and.b64  	%rd332, %rd57, -4294967296;
	setp.ne.s64 	%p25, %rd332, 0;
	@%p25 bra 	$L__BB102_33;
	cvt.u32.u64 	%r220, %rd57;
	cvt.u32.u64 	%r221, %rd55;
	rem.u32 	%r222, %r221, %r220;
	cvt.u64.u32 	%rd433, %r222;
	bra.uni 	$L__BB102_34;
$L__BB102_33:
	rem.u64 	%rd433, %rd55, %rd57;
$L__BB102_34:
	mul.wide.u32 	%rd333, %r93, 8;
	add.s64 	%rd334, %rd56, %rd333;
	ld.global.u64 	%rd335, [%rd334];
	cvt.u32.u64 	%r223, %rd335;
	cvt.u32.u64 	%r224, %rd433;
	mad.lo.s32 	%r365, %r223, %r224, %r365;
$L__BB102_35:
	cvt.u64.u32 	%rd434, %r365;
$L__BB102_36:
	setp.eq.s32 	%p26, %r93, 0;
	mov.b64 	%rd480, 0;
	@%p26 bra 	$L__BB102_117;
	add.s32 	%r227, %r93, -1;
	and.b32  	%r33, %r93, 7;
	setp.lt.u32 	%p27, %r227, 7;
	mov.b32 	%r375, 0;
	mov.u32 	%r386, %r375;
	@%p27 bra 	$L__BB102_87;
	and.b32  	%r375, %r93, -8;
	add.s32 	%r371, %r93, -4;
	neg.s32 	%r370, %r375;
	mov.b32 	%r386, 0;
	mul.wide.u32 	%rd138, %r2, 8;
$L__BB102_39:
	.pragma "nounroll";
	add.s32 	%r229, %r371, 3;
	cvt.u64.u32 	%rd129, %r376;
	mul.wide.u32 	%rd337, %r229, 8;
	add.s64 	%rd130, %rd1, %rd337;
	ld.global.u64 	%rd131, [%rd130];
	and.b64  	%rd338, %rd131, -4294967296;
	setp.ne.s64 	%p28, %rd338, 0;
	@%p28 bra 	$L__BB102_64;
	cvt.u32.u64 	%r230, %rd131;
	cvt.u32.u64 	%r231, %rd129;
	div.u32 	%r232, %r231, %r230;
	mul.lo.s32 	%r233, %r232, %r230;
	sub.s32 	%r234, %r231, %r233;
	cvt.u64.u32 	%rd451, %r232;
	cvt.u64.u32 	%rd452, %r234;
	bra.uni 	$L__BB102_65;
$L__BB102_41:
	div.u64 	%rd435, %rd63, %rd65;
	mul.lo.s64 	%rd263, %rd435, %rd65;
	sub.s64 	%rd436, %rd63, %rd263;
$L__BB102_42:
	add.s64 	%rd264, %rd64, %rd72;
	ld.global.u64 	%rd265, [%rd264];
	cvt.u32.u64 	%r107, %rd265;
	cvt.u32.u64 	%r108, %rd436;
	mad.lo.s32 	%r41, %r107, %r108, %r365;
	add.s32 	%r109, %r367, 2;
	mul.wide.u32 	%rd266, %r109, 8;
	add.s64 	%rd73, %rd1, %rd266;
	ld.global.u64 	%rd74, [%rd73];
	and.b64  	%rd267, %rd74, -4294967296;
	setp.ne.s64 	%p5, %rd267, 0;
	@%p5 bra 	$L__BB102_44;
	cvt.u32.u64 	%r110, %rd74;
	cvt.u32.u64 	%r111, %rd435;
	div.u32 	%r112, %r111, %r110;
	mul.lo.s32 	%r113, %r112, %r110;
	sub.s32 	%r114, %r111, %r113;
	cvt.u64.u32 	%rd437, %r112;
	cvt.u64.u32 	%rd438, %r114;
	bra.uni 	$L__BB102_45;
$L__BB102_44:
	div.u64 	%rd437, %rd435, %rd74;
	mul.lo.s64 	%rd268, %rd437, %rd74;
	sub.s64 	%rd438, %rd435, %rd268;
$L__BB102_45:
	add.s64 	%rd269, %rd73, %rd72;
	ld.global.u64 	%rd270, [%rd269];
	cvt.u32.u64 	%r115, %rd270;
	cvt.u32.u64 	%r116, %rd438;
	mad.lo.s32 	%r42, %r115, %r116, %r41;
	add.s32 	%r117, %r367, 1;
	mul.wide.u32 	%rd271, %r117, 8;
	add.s64 	%rd81, %rd1, %rd271;
	ld.global.u64 	%rd82, [%rd81];
	and.b64  	%rd272, %rd82, -4294967296;
	setp.ne.s64 	%p6, %rd272, 0;
	@%p6 bra 	$L__BB102_47;
	cvt.u32.u64 	%r118, %rd82;
	cvt.u32.u64 	%r119, %rd437;
	div.u32 	%r120, %r119, %r118;
	mul.lo.s32 	%r121, %r120, %r118;
	sub.s32 	%r122, %r119, %r121;
	cvt.u64.u32 	%rd439, %r120;
	cvt.u64.u32 	%rd440, %r122;
	bra.uni 	$L__BB102_48;
$L__BB102_47:
	div.u64 	%rd439, %rd437, %rd82;
	mul.lo.s64 	%rd273, %rd439, %rd82;
	sub.s64 	%rd440, %rd437, %rd273;
$L__BB102_48:
	add.s64 	%rd274, %rd81, %rd72;
	ld.global.u64 	%rd275, [%rd274];
	cvt.u32.u64 	%r123, %rd275;
	cvt.u32.u64 	%r124, %rd440;
	mad.lo.s32 	%r43, %r123, %r124, %r42;
	mul.wide.u32 	%rd276, %r367, 8;
	add.s64 	%rd89, %rd1, %rd276;
	ld.global.u64 	%rd90, [%rd89];
	and.b64  	%rd277, %rd90, -4294967296;
	setp.ne.s64 	%p7, %rd277, 0;
	@%p7 bra 	$L__BB102_50;
	cvt.u32.u64 	%r125, %rd90;
	cvt.u32.u64 	%r126, %rd439;
	div.u32 	%r127, %r126, %r125;
	mul.lo.s32 	%r128, %r127, %r125;
	sub.s32 	%r129, %r126, %r128;
	cvt.u64.u32 	%rd441, %r127;
	cvt.u64.u32 	%rd442, %r129;
	bra.uni 	$L__BB102_51;
$L__BB102_50:
	div.u64 	%rd441, %rd439, %rd90;
	mul.lo.s64 	%rd278, %rd441, %rd90;
	sub.s64 	%rd442, %rd439, %rd278;
$L__BB102_51:
	add.s64 	%rd279, %rd89, %rd72;
	ld.global.u64 	%rd280, [%rd279];
	cvt.u32.u64 	%r130, %rd280;
	cvt.u32.u64 	%r131, %rd442;
	mad.lo.s32 	%r44, %r130, %r131, %r43;
	add.s32 	%r132, %r367, -1;
	mul.wide.u32 	%rd281, %r132, 8;
	add.s64 	%rd97, %rd1, %rd281;
	ld.global.u64 	%rd98, [%rd97];
	and.b64  	%rd282, %rd98, -4294967296;
	setp.ne.s64 	%p8, %rd282, 0;
	@%p8 bra 	$L__BB102_53;
	cvt.u32.u64 	%r133, %rd98;
	cvt.u32.u64 	%r134, %rd441;
	div.u32 	%r135, %r134, %r133;
	mul.lo.s32 	%r136, %r135, %r133;
	sub.s32 	%r137, %r134, %r136;
	cvt.u64.u32 	%rd443, %r135;
	cvt.u64.u32 	%rd444, %r137;
	bra.uni 	$L__BB102_54;
$L__BB102_53:
	div.u64 	%rd443, %rd441, %rd98;
	mul.lo.s64 	%rd283, %rd443, %rd98;
	sub.s64 	%rd444, %rd441, %rd283;
$L__BB102_54:
	add.s64 	%rd284, %rd97, %rd72;
	ld.global.u64 	%rd285, [%rd284];
	cvt.u32.u64 	%r138, %rd285;
	cvt.u32.u64 	%r139, %rd444;
	mad.lo.s32 	%r45, %r138, %r139, %r44;
	add.s32 	%r140, %r367, -2;
	mul.wide.u32 	%rd286, %r140, 8;
	add.s64 	%rd105, %rd1, %rd286;
	ld.global.u64 	%rd106, [%rd105];
	and.b64  	%rd287, %rd106, -4294967296;
	setp.ne.s64 	%p9, %rd287, 0;
	@%p9 bra 	$L__BB102_56;
	cvt.u32.u64 	%r141, %rd106;
	cvt.u32.u64 	%r142, %rd443;
	div.u32 	%r143, %r142, %r141;
	mul.lo.s32 	%r144, %r143, %r141;
	sub.s32 	%r145, %r142, %r144;
	cvt.u64.u32 	%rd445, %r143;
	cvt.u64.u32 	%rd446, %r145;
	bra.uni 	$L__BB102_57;
$L__BB102_56:
	div.u64 	%rd445, %rd443, %rd106;
	mul.lo.s64 	%rd288, %rd445, %rd106;
	sub.s64 	%rd446, %rd443, %rd288;
$L__BB102_57:
	add.s64 	%rd289, %rd105, %rd72;
	ld.global.u64 	%rd290, [%rd289];
	cvt.u32.u64 	%r146, %rd290;
	cvt.u32.u64 	%r147, %rd446;
	mad.lo.s32 	%r46, %r146, %r147, %r45;
	add.s32 	%r148, %r367, -3;
	mul.wide.u32 	%rd291, %r148, 8;
	add.s64 	%rd113, %rd1, %rd291;
	ld.global.u64 	%rd114, [%rd113];
	and.b64  	%rd292, %rd114, -4294967296;
	setp.ne.s64 	%p10, %rd292, 0;
	@%p10 bra 	$L__BB102_59;
	cvt.u32.u64 	%r149, %rd114;
	cvt.u32.u64 	%r150, %rd445;
	div.u32 	%r151, %r150, %r149;
	mul.lo.s32 	%r152, %r151, %r149;
	sub.s32 	%r153, %r150, %r152;
	cvt.u64.u32 	%rd447, %r151;
	cvt.u64.u32 	%rd448, %r153;
	bra.uni 	$L__BB102_60;
$L__BB102_59:
	div.u64 	%rd447, %rd445, %rd114;
	mul.lo.s64 	%rd293, %rd447, %rd114;
	sub.s64 	%rd448, %rd445, %rd293;
$L__BB102_60:
	add.s64 	%rd294, %rd113, %rd72;
	ld.global.u64 	%rd295, [%rd294];
	cvt.u32.u64 	%r154, %rd295;
	cvt.u32.u64 	%r155, %rd448;
	mad.lo.s32 	%r47, %r154, %r155, %r46;
	add.s32 	%r156, %r367, -4;
	mul.wide.u32 	%rd296, %r156, 8;
	add.s64 	%rd121, %rd1, %rd296;
	ld.global.u64 	%rd122, [%rd121];
	and.b64  	%rd297, %rd122, -4294967296;
	setp.ne.s64 	%p11, %rd297, 0;
	@%p11 bra 	$L__BB102_62;
	cvt.u32.u64 	%r157, %rd122;
	cvt.u32.u64 	%r158, %rd447;
	div.u32 	%r159, %r158, %r157;
	mul.lo.s32 	%r160, %r159, %r157;
	sub.s32 	%r161, %r158, %r160;
	cvt.u64.u32 	%rd449, %r159;
	cvt.u64.u32 	%rd450, %r161;
	bra.uni 	$L__BB102_63;
$L__BB102_62:
	div.u64 	%rd449, %rd447, %rd122;
	mul.lo.s64 	%rd298, %rd449, %rd122;
	sub.s64 	%rd450, %rd447, %rd298;
$L__BB102_63:
	add.s64 	%rd299, %rd121, %rd72;
	ld.global.u64 	%rd300, [%rd299];
	cvt.u32.u64 	%r162, %rd300;
	cvt.u32.u64 	%r163, %rd450;
	mad.lo.s32 	%r365, %r162, %r163, %r47;
	cvt.u32.u64 	%r368, %rd449;
	add.s32 	%r367, %r367, -8;
	add.s32 	%r366, %r366, 8;
	setp.eq.s32 	%p12, %r366, 0;
	@%p12 bra 	$L__BB102_6;
	bra.uni 	$L__BB102_4;
$L__BB102_64:
	div.u64 	%rd451, %rd129, %rd131;
	mul.lo.s64 	%rd339, %rd451, %rd131;
	sub.s64 	%rd452, %rd129, %rd339;
$L__BB102_65:
	add.s64 	%rd340, %rd130, %rd138;
	ld.global.u64 	%rd341, [%rd340];
	cvt.u32.u64 	%r235, %rd341;
	cvt.u32.u64 	%r236, %rd452;
	mad.lo.s32 	%r56, %r235, %r236, %r386;
	add.s32 	%r237, %r371, 2;
	mul.wide.u32 	%rd342, %r237, 8;
	add.s64 	%rd139, %rd1, %rd342;
	ld.global.u64 	%rd140, [%rd139];
	and.b64  	%rd343, %rd140, -4294967296;
	setp.ne.s64 	%p29, %rd343, 0;
	@%p29 bra 	$L__BB102_67;
	cvt.u32.u64 	%r238, %rd140;
	cvt.u32.u64 	%r239, %rd451;
	div.u32 	%r240, %r239, %r238;
	mul.lo.s32 	%r241, %r240, %r238;
	sub.s32 	%r242, %r239, %r241;
	cvt.u64.u32 	%rd453, %r240;
	cvt.u64.u32 	%rd454, %r242;
	bra.uni 	$L__BB102_68;
$L__BB102_67:
	div.u64 	%rd453, %rd451, %rd140;
	mul.lo.s64 	%rd344, %rd453, %rd140;
	sub.s64 	%rd454, %rd451, %rd344;
$L__BB102_68:
	add.s64 	%rd345, %rd139, %rd138;
	ld.global.u64 	%rd346, [%rd345];
	cvt.u32.u64 	%r243, %rd346;
	cvt.u32.u64 	%r244, %rd454;
	mad.lo.s32 	%r57, %r243, %r244, %r56;
	add.s32 	%r245, %r371, 1;
	mul.wide.u32 	%rd347, %r245, 8;
	add.s64 	%rd147, %rd1, %rd347;
	ld.global.u64 	%rd148, [%rd147];
	and.b64  	%rd348, %rd148, -4294967296;
	setp.ne.s64 	%p30, %rd348, 0;
	@%p30 bra 	$L__BB102_70;
	cvt.u32.u64 	%r246, %rd148;
	cvt.u32.u64 	%r247, %rd453;
	div.u32 	%r248, %r247, %r246;
	mul.lo.s32 	%r249, %r248, %r246;
	sub.s32 	%r250, %r247, %r249;
	cvt.u64.u32 	%rd455, %r248;
	cvt.u64.u32 	%rd456, %r250;
	bra.uni 	$L__BB102_71;
$L__BB102_70:
	div.u64 	%rd455, %rd453, %rd148;
	mul.lo.s64 	%rd349, %rd455, %rd148;
	sub.s64 	%rd456, %rd453, %rd349;
$L__BB102_71:
	add.s64 	%rd350, %rd147, %rd138;
	ld.global.u64 	%rd351, [%rd350];
	cvt.u32.u64 	%r251, %rd351;
	cvt.u32.u64 	%r252, %rd456;
	mad.lo.s32 	%r58, %r251, %r252, %r57;
	mul.wide.u32 	%rd352, %r371, 8;
	add.s64 	%rd155, %rd1, %rd352;
	ld.global.u64 	%rd156, [%rd155];
	and.b64  	%rd353, %rd156, -4294967296;
	setp.ne.s64 	%p31, %rd353, 0;
	@%p31 bra 	$L__BB102_73;
	cvt.u32.u64 	%r253, %rd156;
	cvt.u32.u64 	%r254, %rd455;
	div.u32 	%r255, %r254, %r253;
	mul.lo.s32 	%r256, %r255, %r253;
	sub.s32 	%r257, %r254, %r256;
	cvt.u64.u32 	%rd457, %r255;
	cvt.u64.u32 	%rd458, %r257;
	bra.uni 	$L__BB102_74;
$L__BB102_73:
	div.u64 	%rd457, %rd455, %rd156;
	mul.lo.s64 	%rd354, %rd457, %rd156;
	sub.s64 	%rd458, %rd455, %rd354;
$L__BB102_74:
	add.s64 	%rd355, %rd155, %rd138;
	ld.global.u64 	%rd356, [%rd355];
	cvt.u32.u64 	%r258, %rd356;
	cvt.u32.u64 	%r259, %rd458;
	mad.lo.s32 	%r59, %r258, %r259, %r58;
	add.s32 	%r260, %r371, -1;
	mul.wide.u32 	%rd357, %r260, 8;
	add.s64 	%rd163, %rd1, %rd357;
	ld.global.u64 	%rd164, [%rd163];
	and.b64  	%rd358, %rd164, -4294967296;
	setp.ne.s64 	%p32, %rd358, 0;
	@%p32 bra 	$L__BB102_76;
	cvt.u32.u64 	%r261, %rd164;
	cvt.u32.u64 	%r262, %rd457;
	div.u32 	%r263, %r262, %r261;
	mul.lo.s32 	%r264, %r263, %r261;
	sub.s32 	%r265, %r262, %r264;
	cvt.u64.u32 	%rd459, %r263;
	cvt.u64.u32 	%rd460, %r265;
	bra.uni 	$L__BB102_77;
$L__BB102_76:
	div.u64 	%rd459, %rd457, %rd164;
	mul.lo.s64 	%rd359, %rd459, %rd164;
	sub.s64 	%rd460, %rd457, %rd359;
$L__BB102_77:
	add.s64 	%rd360, %rd163, %rd138;
	ld.global.u64 	%rd361, [%rd360];
	cvt.u32.u64 	%r266, %rd361;
	cvt.u32.u64 	%r267, %rd460;
	mad.lo.s32 	%r60, %r266, %r267, %r59;
	add.s32 	%r268, %r371, -2;
	mul.wide.u32 	%rd362, %r268, 8;
	add.s64 	%rd171, %rd1, %rd362;
	ld.global.u64 	%rd172, [%rd171];
	and.b64  	%rd363, %rd172, -4294967296;
	setp.ne.s64 	%p33, %rd363, 0;
	@%p33 bra 	$L__BB102_79;
	cvt.u32.u64 	%r269, %rd172;
	cvt.u32.u64 	%r270, %rd459;
	div.u32 	%r271, %r270, %r269;
	mul.lo.s32 	%r272, %r271, %r269;
	sub.s32 	%r273, %r270, %r272;
	cvt.u64.u32 	%rd461, %r271;
	cvt.u64.u32 	%rd462, %r273;
	bra.uni 	$L__BB102_80;
$L__BB102_79:
	div.u64 	%rd461, %rd459, %rd172;
	mul.lo.s64 	%rd364, %rd461, %rd172;
	sub.s64 	%rd462, %rd459, %rd364;
$L__BB102_80:
	add.s64 	%rd365, %rd171, %rd138;
	ld.global.u64 	%rd366, [%rd365];
	cvt.u32.u64 	%r274, %rd366;
	cvt.u32.u64 	%r275, %rd462;
	mad.lo.s32 	%r61, %r274, %r275, %r60;
	add.s32 	%r276, %r371, -3;
	mul.wide.u32 	%rd367, %r276, 8;
	add.s64 	%rd179, %rd1, %rd367;
	ld.global.u64 	%rd180, [%rd179];
	and.b64  	%rd368, %rd180, -4294967296;
	setp.ne.s64 	%p34, %rd368, 0;
	@%p34 bra 	$L__BB102_82;
	cvt.u32.u64 	%r277, %rd180;
	cvt.u32.u64 	%r278, %rd461;
	div.u32 	%r279, %r278, %r277;
	mul.lo.s32 	%r280, %r279, %r277;
	sub.s32 	%r281, %r278, %r280;
	cvt.u64.u32 	%rd463, %r279;
	cvt.u64.u32 	%rd464, %r281;
	bra.uni 	$L__BB102_83;
$L__BB102_82:
	div.u64 	%rd463, %rd461, %rd180;
	mul.lo.s64 	%rd369, %rd463, %rd180;
	sub.s64 	%rd464, %rd461, %rd369;
$L__BB102_83:
	add.s64 	%rd370, %rd179, %rd138;
	ld.global.u64 	%rd371, [%rd370];
	cvt.u32.u64 	%r282, %rd371;
	cvt.u32.u64 	%r283, %rd464;
	mad.lo.s32 	%r62, %r282, %r283, %r61;
	add.s32 	%r284, %r371, -4;
	mul.wide.u32 	%rd372, %r284, 8;
	add.s64 	%rd187, %rd1, %rd372;
	ld.global.u64 	%rd188, [%rd187];
	and.b64  	%rd373, %rd188, -4294967296;
	setp.ne.s64 	%p35, %rd373, 0;
	@%p35 bra 	$L__BB102_85;
	cvt.u32.u64 	%r285, %rd188;
	cvt.u32.u64 	%r286, %rd463;
	div.u32 	%r287, %r286, %r285;
	mul.lo.s32 	%r288, %r287, %r285;
	sub.s32 	%r289, %r286, %r288;
	cvt.u64.u32 	%rd465, %r287;
	cvt.u64.u32 	%rd466, %r289;
	bra.uni 	$L__BB102_86;
$L__BB102_85:
	div.u64 	%rd465, %rd463, %rd188;
	mul.lo.s64 	%rd374, %rd465, %rd188;
	sub.s64 	%rd466, %rd463, %rd374;
$L__BB102_86:
	add.s64 	%rd375, %rd187, %rd138;
	ld.global.u64 	%rd376, [%rd375];
	cvt.u32.u64 	%r290, %rd376;
	cvt.u32.u64 	%r291, %rd466;
	mad.lo.s32 	%r386, %r290, %r291, %r62;
	cvt.u32.u64 	%r376, %rd465;
	add.s32 	%r371, %r371, -8;
	add.s32 	%r370, %r370, 8;
	setp.ne.s32 	%p36, %r370, 0;
	@%p36 bra 	$L__BB102_39;
$L__BB102_87:
	setp.eq.s32 	%p37, %r33, 0;
	@%p37 bra 	$L__BB102_116;
	and.b32  	%r71, %r93, 3;
	setp.lt.u32 	%p38, %r33, 4;
	@%p38 bra 	$L__BB102_102;
	not.b32 	%r293, %r375;
	add.s32 	%r294, %r93, %r293;
	cvt.u64.u32 	%rd195, %r376;
	mul.wide.u32 	%rd377, %r294, 8;
	add.s64 	%rd196, %rd1, %rd377;
	ld.global.u64 	%rd197, [%rd196];
	and.b64  	%rd378, %rd197, -4294967296;
	setp.ne.s64 	%p39, %rd378, 0;
	@%p39 bra 	$L__BB102_91;
	cvt.u32.u64 	%r295, %rd197;
	cvt.u32.u64 	%r296, %rd195;
	div.u32 	%r297, %r296, %r295;
	mul.lo.s32 	%r298, %r297, %r295;
	sub.s32 	%r299, %r296, %r298;
	cvt.u64.u32 	%rd467, %r297;
	cvt.u64.u32 	%rd468, %r299;
	bra.uni 	$L__BB102_92;
$L__BB102_91:
	div.u64 	%rd467, %rd195, %rd197;
	mul.lo.s64 	%rd379, %rd467, %rd197;
	sub.s64 	%rd468, %rd195, %rd379;
$L__BB102_92:
	mul.wide.u32 	%rd204, %r2, 8;
	add.s64 	%rd380, %rd196, %rd204;
	ld.global.u64 	%rd381, [%rd380];
	cvt.u32.u64 	%r300, %rd381;
	cvt.u32.u64 	%r301, %rd468;
	mad.lo.s32 	%r72, %r300, %r301, %r386;
	sub.s32 	%r73, %r93, %r375;
	add.s32 	%r302, %r73, -2;
	mul.wide.u32 	%rd382, %r302, 8;
	add.s64 	%rd205, %rd1, %rd382;
	ld.global.u64 	%rd206, [%rd205];
	and.b64  	%rd383, %rd206, -4294967296;
	setp.ne.s64 	%p40, %rd383, 0;
	@%p40 bra 	$L__BB102_94;
	cvt.u32.u64 	%r303, %rd206;
	cvt.u32.u64 	%r304, %rd467;
	div.u32 	%r305, %r304, %r303;
	mul.lo.s32 	%r306, %r305, %r303;
	sub.s32 	%r307, %r304, %r306;
	cvt.u64.u32 	%rd469, %r305;
	cvt.u64.u32 	%rd470, %r307;
	bra.uni 	$L__BB102_95;
$L__BB102_94:
	div.u64 	%rd469, %rd467, %rd206;
	mul.lo.s64 	%rd384, %rd469, %rd206;
	sub.s64 	%rd470, %rd467, %rd384;
$L__BB102_95:
	add.s64 	%rd385, %rd205, %rd204;
	ld.global.u64 	%rd386, [%rd385];
	cvt.u32.u64 	%r308, %rd386;
	cvt.u32.u64 	%r309, %rd470;
	mad.lo.s32 	%r74, %r308, %r309, %r72;
	add.s32 	%r310, %r73, -3;
	mul.wide.u32 	%rd387, %r310, 8;
	add.s64 	%rd213, %rd1, %rd387;
	ld.global.u64 	%rd214, [%rd213];
	and.b64  	%rd388, %rd214, -4294967296;
	setp.ne.s64 	%p41, %rd388, 0;
	@%p41 bra 	$L__BB102_97;
	cvt.u32.u64 	%r311, %rd214;
	cvt.u32.u64 	%r312, %rd469;
	div.u32 	%r313, %r312, %r311;
	mul.lo.s32 	%r314, %r313, %r311;
	sub.s32 	%r315, %r312, %r314;
	cvt.u64.u32 	%rd471, %r313;
	cvt.u64.u32 	%rd472, %r315;
	bra.uni 	$L__BB102_98;
$L__BB102_97:
	div.u64 	%rd471, %rd469, %rd214;
	mul.lo.s64 	%rd389, %rd471, %rd214;
	sub.s64 	%rd472, %rd469, %rd389;
$L__BB102_98:
	add.s64 	%rd390, %rd213, %rd204;
	ld.global.u64 	%rd391, [%rd390];
	cvt.u32.u64 	%r316, %rd391;
	cvt.u32.u64 	%r317, %rd472;
	mad.lo.s32 	%r75, %r316, %r317, %r74;
	add.s32 	%r318, %r73, -4;
	mul.wide.u32 	%rd392, %r318, 8;
	add.s64 	%rd221, %rd1, %rd392;
	ld.global.u64 	%rd222, [%rd221];
	and.b64  	%rd393, %rd222, -4294967296;
	setp.ne.s64 	%p42, %rd393, 0;
	@%p42 bra 	$L__BB102_100;
	cvt.u32.u64 	%r319, %rd222;
	cvt.u32.u64 	%r320, %rd471;
	div.u32 	%r321, %r320, %r319;
	mul.lo.s32 	%r322, %r321, %r319;
	sub.s32 	%r323, %r320, %r322;
	cvt.u64.u32 	%rd473, %r321;
	cvt.u64.u32 	%rd474, %r323;
	bra.uni 	$L__BB102_101;
$L__BB102_100:
	div.u64 	%rd473, %rd471, %rd222;
	mul.lo.s64 	%rd394, %rd473, %rd222;
	sub.s64 	%rd474, %rd471, %rd394;
$L__BB102_101:
	add.s64 	%rd395, %rd221, %rd204;
	ld.global.u64 	%rd396, [%rd395];
	cvt.u32.u64 	%r324, %rd396;
	cvt.u32.u64 	%r325, %rd474;
	mad.lo.s32 	%r386, %r324, %r325, %r75;
	cvt.u32.u64 	%r376, %rd473;
	add.s32 	%r375, %r375, 4;
$L__BB102_102:
	setp.eq.s32 	%p43, %r71, 0;
	@%p43 bra 	$L__BB102_116;
	setp.eq.s32 	%p44, %r71, 1;
	@%p44 bra 	$L__BB102_111;
	not.b32 	%r327, %r375;
	add.s32 	%r328, %r93, %r327;
	cvt.u64.u32 	%rd229, %r376;
	mul.wide.u32 	%rd397, %r328, 8;
	add.s64 	%rd230, %rd1, %rd397;
	ld.global.u64 	%rd231, [%rd230];
	and.b64  	%rd398, %rd231, -4294967296;
	setp.ne.s64 	%p45, %rd398, 0;
	@%p45 bra 	$L__BB102_106;
	cvt.u32.u64 	%r329, %rd231;
	cvt.u32.u64 	%r330, %rd229;
	div.u32 	%r331, %r330, %r329;
	mul.lo.s32 	%r332, %r331, %r329;
	sub.s32 	%r333, %r330, %r332;
	cvt.u64.u32 	%rd475, %r331;
	cvt.u64.u32 	%rd476, %r333;
	bra.uni 	$L__BB102_107;
$L__BB102_106:
	div.u64 	%rd475, %rd229, %rd231;
	mul.lo.s64 	%rd399, %rd475, %rd231;
	sub.s64 	%rd476, %rd229, %rd399;
$L__BB102_107:
	mul.wide.u32 	%rd238, %r2, 8;
	add.s64 	%rd400, %rd230, %rd238;
	ld.global.u64 	%rd401, [%rd400];
	cvt.u32.u64 	%r334, %rd401;
	cvt.u32.u64 	%r335, %rd476;
	mad.lo.s32 	%r83, %r334, %r335, %r386;
	sub.s32 	%r336, %r93, %r375;
	add.s32 	%r337, %r336, -2;
	mul.wide.u32 	%rd402, %r337, 8;
	add.s64 	%rd239, %rd1, %rd402;
	ld.global.u64 	%rd240, [%rd239];
	and.b64  	%rd403, %rd240, -4294967296;
	setp.ne.s64 	%p46, %rd403, 0;
	@%p46 bra 	$L__BB102_109;
	cvt.u32.u64 	%r338, %rd240;
	cvt.u32.u64 	%r339, %rd475;
	div.u32 	%r340, %r339, %r338;
	mul.lo.s32 	%r341, %r340, %r338;
	sub.s32 	%r342, %r339, %r341;
	cvt.u64.u32 	%rd477, %r340;
	cvt.u64.u32 	%rd478, %r342;
	bra.uni 	$L__BB102_110;
$L__BB102_109:
	div.u64 	%rd477, %rd475, %rd240;
	mul.lo.s64 	%rd404, %rd477, %rd240;
	sub.s64 	%rd478, %rd475, %rd404;
$L__BB102_110:
	add.s64 	%rd405, %rd239, %rd238;
	ld.global.u64 	%rd406, [%rd405];
	cvt.u32.u64 	%r343, %rd406;
	cvt.u32.u64 	%r344, %rd478;
	mad.lo.s32 	%r386, %r343, %r344, %r83;
	cvt.u32.u64 	%r376, %rd477;
	add.s32 	%r375, %r375, 2;
$L__BB102_111:
	and.b32  	%r345, %r93, 1;
	setp.eq.b32 	%p47, %r345, 1;
	not.pred 	%p48, %p47;
	@%p48 bra 	$L__BB102_116;
	not.b32 	%r346, %r375;
	add.s32 	%r347, %r93, %r346;
	cvt.u64.u32 	%rd247, %r376;
	mul.wide.u32 	%rd407, %r347, 8;
	add.s64 	%rd248, %rd1, %rd407;
	ld.global.u64 	%rd249, [%rd248];
	and.b64  	%rd408, %rd249, -4294967296;
	setp.ne.s64 	%p49, %rd408, 0;
	@%p49 bra 	$L__BB102_114;
	cvt.u32.u64 	%r348, %rd249;
	cvt.u32.u64 	%r349, %rd247;
	rem.u32 	%r350, %r349, %r348;
	cvt.u64.u32 	%rd479, %r350;
	bra.uni 	$L__BB102_115;
$L__BB102_114:
	rem.u64 	%rd479, %rd247, %rd249;
$L__BB102_115:
	mul.wide.u32 	%rd409, %r2, 8;
	add.s64 	%rd410, %rd248, %rd409;
	ld.global.u64 	%rd411, [%rd410];
	cvt.u32.u64 	%r351, %rd411;
	cvt.u32.u64 	%r352, %rd479;
	mad.lo.s32 	%r386, %r351, %r352, %r386;
$L__BB102_116:
	cvt.u64.u32 	%rd480, %r386;
$L__BB102_117:
	cvta.to.global.u64 	%rd412, %rd255;
	shl.b64 	%rd413, %rd434, 2;
	add.s64 	%rd414, %rd412, %rd413;
	ld.global.f32 	%f1, [%rd414];
	cvta.to.global.u64 	%rd415, %rd256;
	shl.b64 	%rd416, %rd480, 2;
	add.s64 	%rd417, %rd415, %rd416;
	ld.global.f32 	%f2, [%rd417];
	setp.lt.f32 	%p50, %f1, %f2;
	selp.f32 	%f3, %f1, %f2, %p50;
	cvta.to.global.u64 	%rd418, %rd257;
	shl.b64 	%rd419, %rd2, 2;
	add.s64 	%rd420, %rd418, %rd419;
	st.global.f32 	[%rd420], %f3;
$L__BB102_118:
	ret;

}
	// .globl	broadcast_min_contiguous_f32
.visible .entry broadcast_min_contiguous_f32(
	.param .u64 broadcast_min_contiguous_f32_param_0,
	.param .u64 .ptr .align 1 broadcast_min_contiguous_f32_param_1,
	.param .u64 .ptr .align 1 broadcast_min_contiguous_f32_param_2,
	.param .u64 .ptr .align 1 broadcast_min_contiguous_f32_param_3
)
{
	.reg .pred 	%p<3>;
	.reg .b32 	%r<5>;
	.reg .b32 	%f<4>;
	.reg .b64 	%rd<13>;

	ld.param.u64 	%rd5, [broadcast_min_contiguous_f32_param_0];
	ld.param.u64 	%rd2, [broadcast_min_contiguous_f32_param_1];
	ld.param.u64 	%rd3, [broadcast_min_contiguous_f32_param_2];
	ld.param.u64 	%rd4, [broadcast_min_contiguous_f32_param_3];
	mov.u32 	%r1, %ctaid.x;
	mov.u32 	%r2, %ntid.x;
	mov.u32 	%r3, %tid.x;
	mad.lo.s32 	%r4, %r1, %r2, %r3;
	cvt.s64.s32 	%rd1, %r4;
	setp.le.u64 	%p1, %rd5, %rd1;
	@%p1 bra 	$L__BB103_2;
	cvta.to.global.u64 	%rd6, %rd2;
	cvta.to.global.u64 	%rd7, %rd3;
	cvta.to.global.u64 	%rd8, %rd4;
	shl.b64 	%rd9, %rd1, 2;
	add.s64 	%rd10, %rd6, %rd9;
	ld.global.f32 	%f1, [%rd10];
	add.s64 	%rd11, %rd7, %rd9;
	ld.global.f32 	%f2, [%rd11];
	setp.lt.f32 	%p2, %f1, %f2;
	selp.f32 	%f3, %f1, %f2, %p2;
	add.s64 	%rd12, %rd8, %rd9;
	st.global.f32 	[%rd12], %f3;
$L__BB103_2:
	ret;

}
	// .globl	broadcast_min_rhs_row_f32
.visible .entry broadcast_min_rhs_row_f32(
	.param .u64 broadcast_min_rhs_row_f32_param_0,
	.param .u64 broadcast_min_rhs_row_f32_param_1,
	.param .u64 .ptr .align 1 broadcast_min_rhs_row_f32_param_2,
	.param .u64 .ptr .align 1 broadcast_min_rhs_row_f32_param_3,
	.param .u64 .ptr .align 1 broadcast_min_rhs_row_f32_param_4
)
{
	.reg .pred 	%p<4>;
	.reg .b32 	%r<8>;
	.reg .b32 	%f<4>;
	.reg .b64 	%rd<22>;

	ld.param.u64 	%rd9, [broadcast_min_rhs_row_f32_param_0];
	ld.param.u64 	%rd5, [broadcast_min_rhs_row_f32_param_1];
	ld.param.u64 	%rd6, [broadcast_min_rhs_row_f32_param_2];
	ld.param.u64 	%rd7, [broadcast_min_rhs_row_f32_param_3];
	ld.param.u64 	%rd8, [broadcast_min_rhs_row_f32_param_4];
	mov.u32 	%r1, %ctaid.x;
	mov.u32 	%r2, %ntid.x;
	mov.u32 	%r3, %tid.x;
	mad.lo.s32 	%r4, %r1, %r2, %r3;
	cvt.s64.s32 	%rd1, %r4;
	setp.le.u64 	%p1, %rd9, %rd1;
	@%p1 bra 	$L__BB104_5;
	or.b64  	%rd10, %rd1, %rd5;
	and.b64  	%rd11, %rd10, -4294967296;
	setp.ne.s64 	%p2, %rd11, 0;
	@%p2 bra 	$L__BB104_3;
	cvt.u32.u64 	%r5, %rd5;
	cvt.u32.u64 	%r6, %rd1;
	rem.u32 	%r7, %r6, %r5;
	cvt.u64.u32 	%rd21, %r7;
	bra.uni 	$L__BB104_4;
$L__BB104_3:
	rem.u64 	%rd21, %rd1, %rd5;
$L__BB104_4:
	cvta.to.global.u64 	%rd12, %rd6;
	shl.b64 	%rd13, %rd1, 2;
	add.s64 	%rd14, %rd12, %rd13;
	ld.global.f32 	%f1, [%rd14];
	cvta.to.global.u64 	%rd15, %rd7;
	shl.b64 	%rd16, %rd21, 2;
	and.b64  	%rd17, %rd16, 17179869180;
	add.s64 	%rd18, %rd15, %rd17;
	ld.global.f32 	%f2, [%rd18];
	setp.lt.f32 	%p3, %f1, %f2;
	selp.f32 	%f3, %f1, %f2, %p3;
	cvta.to.global.u64 	%rd19, %rd8;
	add.s64 	%rd20, %rd19, %rd13;
	st.global.f32 	[%rd20], %f3;
$L__BB104_5:
	ret;

}
	// .globl	broadcast_min_rhs_col_f32
.visible .entry broadcast_min_rhs_col_f32(
	.param .u64 broadcast_min_rhs_col_f32_param_0,
	.param .u64 broadcast_min_rhs_col_f32_param_1,
	.param .u64 .ptr .align 1 broadcast_min_rhs_col_f32_param_2,
	.param .u64 .ptr .align 1 broadcast_min_rhs_col_f32_param_3,
	.param .u64 .ptr .align 1 broadcast_min_rhs_col_f32_param_4
)
{
	.reg .pred 	%p<4>;
	.reg .b32 	%r<8>;
	.reg .b32 	%f<4>;
	.reg .b64 	%rd<22>;

	ld.param.u64 	%rd9, [broadcast_min_rhs_col_f32_param_0];
	ld.param.u64 	%rd5, [broadcast_min_rhs_col_f32_param_1];
	ld.param.u64 	%rd6, [broadcast_min_rhs_col_f32_param_2];
	ld.param.u64 	%rd7, [broadcast_min_rhs_col_f32_param_3];
	ld.param.u64 	%rd8, [broadcast_min_rhs_col_f32_param_4];
	mov.u32 	%r1, %ctaid.x;
	mov.u32 	%r2, %ntid.x;
	mov.u32 	%r3, %tid.x;
	mad.lo.s32 	%r4, %r1, %r2, %r3;
	cvt.s64.s32 	%rd1, %r4;
	setp.le.u64 	%p1, %rd9, %rd1;
	@%p1 bra 	$L__BB105_5;
	or.b64  	%rd10, %rd1, %rd5;
	and.b64  	%rd11, %rd10, -4294967296;
	setp.ne.s64 	%p2, %rd11, 0;
	@%p2 bra 	$L__BB105_3;
	cvt.u32.u64 	%r5, %rd5;
	cvt.u32.u64 	%r6, %rd1;
	div.u32 	%r7, %r6, %r5;
	cvt.u64.u32 	%rd21, %r7;
	bra.uni 	$L__BB105_4;
$L__BB105_3:
	div.u64 	%rd21, %rd1, %rd5;
$L__BB105_4:
	cvta.to.global.u64 	%rd12, %rd6;
	shl.b64 	%rd13, %rd1, 2;
	add.s64 	%rd14, %rd12, %rd13;
	ld.global.f32 	%f1, [%rd14];
	cvta.to.global.u64 	%rd15, %rd7;
	shl.b64 	%rd16, %rd21, 2;
	and.b64  	%rd17, %rd16, 17179869180;
	add.s64 	%rd18, %rd15, %rd17;
	ld.global.f32 	%f2, [%rd18];
	setp.lt.f32 	%p3, %f1, %f2;
	selp.f32 	%f3, %f1, %f2, %p3;
	cvta.to.global.u64 	%rd19, %rd8;
	add.s64 	%rd20, %rd19, %rd13;
	st.global.f32 	[%rd20], %f3;
$L__BB105_5:
	ret;

}
	// .globl	broadcast_min_lhs_row_f32
.visible .entry broadcast_min_lhs_row_f32(
	.param .u64 broadcast_min_lhs_row_f32_param_0,
	.param .u64 broadcast_min_lhs_row_f32_param_1,
	.param .u64 .ptr .align 1 broadcast_min_lhs_row_f32_param_2,
	.param .u64 .ptr .align 1 broadcast_min_lhs_row_f32_param_3,
	.param .u64 .ptr .align 1 broadcast_min_lhs_row_f32_param_4
)
{
	.reg .pred 	%p<4>;
	.reg .b32 	%r<8>;
	.reg .b32 	%f<4>;
	.reg .b64 	%rd<22>;

	ld.param.u64 	%rd9, [broadcast_min_lhs_row_f32_param_0];
	ld.param.u64 	%rd5, [broadcast_min_lhs_row_f32_param_1];
	ld.param.u64 	%rd6, [broadcast_min_lhs_row_f32_param_2];
	ld.param.u64 	%rd7, [broadcast_min_lhs_row_f32_param_3];
	ld.param.u64 	%rd8, [broadcast_min_lhs_row_f32_param_4];
	mov.u32 	%r1, %ctaid.x;
	mov.u32 	%r2, %ntid.x;
	mov.u32 	%r3, %tid.x;
	mad.lo.s32 	%r4, %r1, %r2, %r3;
	cvt.s64.s32 	%rd1, %r4;
	setp.le.u64 	%p1, %rd9, %rd1;
	@%p1 bra 	$L__BB106_5;
	or.b64  	%rd10, %rd1, %rd5;
	and.b64  	%rd11, %rd10, -4294967296;
	setp.ne.s64 	%p2, %rd11, 0;
	@%p2 bra 	$L__BB106_3;
	cvt.u32.u64 	%r5, %rd5;
	cvt.u32.u64 	%r6, %rd1;
	rem.u32 	%r7, %r6, %r5;
	cvt.u64.u32 	%rd21, %r7;
	bra.uni 	$L__BB106_4;
$L__BB106_3:
	rem.u64 	%rd21, %rd1, %rd5;
$L__BB106_4:
	cvta.to.global.u64 	%rd12, %rd6;
	shl.b64 	%rd13, %rd21, 2;
	and.b64  	%rd14, %rd13, 17179869180;
	add.s64 	%rd15, %rd12, %rd14;
	ld.global.f32 	%f1, [%rd15];
	cvta.to.global.u64 	%rd16, %rd7;
	shl.b64 	%rd17, %rd1, 2;
	add.s64 	%rd18, %rd16, %rd17;
	ld.global.f32 	%f2, [%rd18];
	setp.lt.f32 	%p3, %f1, %f2;
	selp.f32 	%f3, %f1, %f2, %p3;
	cvta.to.global.u64 	%rd19, %rd8;
	add.s64 	%rd20, %rd19, %rd17;
	st.global.f32 	[%rd20], %f3;
$L__BB106_5:
	ret;

}
	// .globl	broadcast_min_lhs_col_f32
.visible .entry broadcast_min_lhs_col_f32(
	.param .u64 broadcast_min_lhs_col_f32_param_0,
	.param .u64 broadcast_min_lhs_col_f32_param_1,
	.param .u64 .ptr .align 1 broadcast_min_lhs_col_f32_param_2,
	.param .u64 .ptr .align 1 broadcast_min_lhs_col_f32_param_3,
	.param .u64 .ptr .align 1 broadcast_min_lhs_col_f32_param_4
)
{
	.reg .pred 	%p<4>;
	.reg .b32 	%r<8>;
	.reg .b32 	%f<4>;
	.reg .b64 	%rd<22>;

	ld.param.u64 	%rd9, [broadcast_min_lhs_col_f32_param_0];
	ld.param.u64 	%rd5, [broadcast_min_lhs_col_f32_param_1];
	ld.param.u64 	%rd6, [broadcast_min_lhs_col_f32_param_2];
	ld.param.u64 	%rd7, [broadcast_min_lhs_col_f32_param_3];
	ld.param.u64 	%rd8, [broadcast_min_lhs_col_f32_param_4];
	mov.u32 	%r1, %ctaid.x;
	mov.u32 	%r2, %ntid.x;
	mov.u32 	%r3, %tid.x;
	mad.lo.s32 	%r4, %r1, %r2, %r3;
	cvt.s64.s32 	%rd1, %r4;
	setp.le.u64 	%p1, %rd9, %rd1;
	@%p1 bra 	$L__BB107_5;
	or.b64  	%rd10, %rd1, %rd5;
	and.b64  	%rd11, %rd10, -4294967296;
	setp.ne.s64 	%p2, %rd11, 0;
	@%p2 bra 	$L__BB107_3;
	cvt.u32.u64 	%r5, %rd5;
	cvt.u32.u64 	%r6, %rd1;
	div.u32 	%r7, %r6, %r5;
	cvt.u64.u32 	%rd21, %r7;
	bra.uni 	$L__BB107_4;
$L__BB107_3:
	div.u64 	%rd21, %rd1, %rd5;
$L__BB107_4:
	cvta.to.global.u64 	%rd12, %rd6;
	shl.b64 	%rd13, %rd21, 2;
	and.b64  	%rd14, %rd13, 17179869180;
	add.s64 	%rd15, %rd12, %rd14;
	ld.global.f32 	%f1, [%rd15];
	cvta.to.global.u64 	%rd16, %rd7;
	shl.b64 	%rd17, %rd1, 2;
	add.s64 	%rd18, %rd16, %rd17;
	ld.global.f32 	%f2, [%rd18];
	setp.lt.f32 	%p3, %f1, %f2;
	selp.f32 	%f3, %f1, %f2, %p3;
	cvta.to.global.u64 	%rd19, %rd8;
	add.s64 	%rd20, %rd19, %rd17;
	st.global.f32 	[%rd20], %f3;
$L__BB107_5:
	ret;

}
	// .globl	broadcast_add_strided_i64
.visible .entry broadcast_add_strided_i64(
	.param .u64 broadcast_add_strided_i64_param_0,
	.param .u32 broadcast_add_strided_i64_param_1,
	.param .u64 .ptr .align 1 broadcast_add_strided_i64_param_2,
	.param .u64 .ptr .align 1 broadcast_add_strided_i64_param_3,
	.param .u64 .ptr .align 1 broadcast_add_strided_i64_param_4,
	.param .u64 .ptr .align 1 broadcast_add_strided_i64_param_5
)
{
	.reg .pred 	%p<50>;
	.reg .b32 	%r<387>;
	.reg .b64 	%rd<484>;

	ld.param.u64 	%rd258, [broadcast_add_strided_i64_param_0];
	ld.param.u32 	%r93, [broadcast_add_strided_i64_param_1];
	ld.param.u64 	%rd259, [broadcast_add_strided_i64_param_2];
	ld.param.u64 	%rd255, [broadcast_add_strided_i64_param_3];
	ld.param.u64 	%rd256, [broadcast_add_strided_i64_param_4];
	ld.param.u64 	%rd257, [broadcast_add_strided_i64_param_5];
	cvta.to.global.u64 	%rd1, %rd259;
	mov.u32 	%r94, %ctaid.x;
	mov.u32 	%r95, %ntid.x;
	mov.u32 	%r96, %tid.x;
	mad.lo.s32 	%r376, %r94, %r95, %r96;
	cvt.s64.s32 	%rd2, %r376;
	setp.le.u64 	%p1, %rd258, %rd2;
	@%p1 bra 	$L__BB108_118;
	shl.b32 	%r2, %r93, 1;
	setp.eq.s32 	%p2, %r93, 0;
	mov.b64 	%rd437, 0;
	@%p2 bra 	$L__BB108_36;
	add.s32 	%r99, %r93, -1;
	and.b32  	%r3, %r93, 7;
	setp.lt.u32 	%p3, %r99, 7;
	mov.b32 	%r354, 0;
	mov.u32 	%r368, %r376;
	mov.u32 	%r365, %r354;
	@%p3 bra 	$L__BB108_6;
	and.b32  	%r354, %r93, -8;
	add.s32 	%r367, %r93, -4;
	neg.s32 	%r366, %r354;
	mov.b32 	%r365, 0;
	mul.wide.u32 	%rd72, %r93, 8;
	mov.u32 	%r368, %r376;
$L__BB108_4:
	.pragma "nounroll";
	add.s32 	%r101, %r367, 3;
	cvt.u64.u32 	%rd63, %r368;
	mul.wide.u32 	%rd261, %r101, 8;
	add.s64 	%rd64, %rd1, %rd261;
	ld.global.u64 	%rd65, [%rd64];
	and.b64  	%rd262, %rd65, -4294967296;
	setp.ne.s64 	%p4, %rd262, 0;
	@%p4 bra 	$L__BB108_41;
	cvt.u32.u64 	%r102, %rd65;
	cvt.u32.u64 	%r103, %rd63;
	div.u32 	%r104, %r103, %r102;
	mul.lo.s32 	%r105, %r104, %r102;
	sub.s32 	%r106, %r103, %r105;
	cvt.u64.u32 	%rd438, %r104;
	cvt.u64.u32 	%rd439, %r106;
	bra.uni 	$L__BB108_42;
$L__BB108_6:
	setp.eq.s32 	%p13, %r3, 0;
	@%p13 bra 	$L__BB108_35;
	and.b32  	%r11, %r93, 3;
	setp.lt.u32 	%p14, %r3, 4;
	@%p14 bra 	$L__BB108_21;
	not.b32 	%r165, %r354;
	add.s32 	%r166, %r93, %r165;
	cvt.u64.u32 	%rd3, %r368;
	mul.wide.u32 	%rd301, %r166, 8;
	add.s64 	%rd4, %rd1, %rd301;
	ld.global.u64 	%rd5, [%rd4];
	and.b64  	%rd302, %rd5, -4294967296;
	setp.ne.s64 	%p15, %rd302, 0;
	@%p15 bra 	$L__BB108_10;
	cvt.u32.u64 	%r167, %rd5;
	cvt.u32.u64 	%r168, %rd3;
	div.u32 	%r169, %r168, %r167;
	mul.lo.s32 	%r170, %r169, %r167;
	sub.s32 	%r171, %r168, %r170;
	cvt.u64.u32 	%rd424, %r169;
	cvt.u64.u32 	%rd425, %r171;
	bra.uni 	$L__BB108_11;
$L__BB108_10:
	div.u64 	%rd424, %rd3, %rd5;
	mul.lo.s64 	%rd303, %rd424, %rd5;
	sub.s64 	%rd425, %rd3, %rd303;
$L__BB108_11:
	mul.wide.u32 	%rd12, %r93, 8;
	add.s64 	%rd304, %rd4, %rd12;
	ld.global.u64 	%rd305, [%rd304];
	cvt.u32.u64 	%r172, %rd305;
	cvt.u32.u64 	%r173, %rd425;
	mad.lo.s32 	%r12, %r172, %r173, %r365;
	sub.s32 	%r13, %r93, %r354;
	add.s32 	%r174, %r13, -2;
	mul.wide.u32 	%rd306, %r174, 8;
	add.s64 	%rd13, %rd1, %rd306;
	ld.global.u64 	%rd14, [%rd13];
	and.b64  	%rd307, %rd14, -4294967296;
	setp.ne.s64 	%p16, %rd307, 0;
	@%p16 bra 	$L__BB108_13;
	cvt.u32.u64 	%r175, %rd14;
	cvt.u32.u64 	%r176, %rd424;
	div.u32 	%r177, %r176, %r175;
	mul.lo.s32 	%r178, %r177, %r175;
	sub.s32 	%r179, %r176, %r178;
	cvt.u64.u32 	%rd426, %r177;
	cvt.u64.u32 	%rd427, %r179;
	bra.uni 	$L__BB108_14;
$L__BB108_13:
	div.u64 	%rd426, %rd424, %rd14;
	mul.lo.s64 	%rd308, %rd426, %rd14;
	sub.s64 	%rd427, %rd424, %rd308;
$L__BB108_14:
	add.s64 	%rd309, %rd13, %rd12;
	ld.global.u64 	%rd310, [%rd309];
	cvt.u32.u64 	%r180, %rd310;
	cvt.u32.u64 	%r181, %rd427;
	mad.lo.s32 	%r14, %r180, %r181, %r12;
	add.s32 	%r182, %r13, -3;
	mul.wide.u32 	%rd311, %r182, 8;
	add.s64 	%rd21, %rd1, %rd311;
	ld.global.u64 	%rd22, [%rd21];
	and.b64  	%rd312, %rd22, -4294967296;
	setp.ne.s64 	%p17, %rd312, 0;
	@%p17 bra 	$L__BB108_16;
	cvt.u32.u64 	%r183, %rd22;
	cvt.u32.u64 	%r184, %rd426;
	div.u32 	%r185, %r184, %r183;
	mul.lo.s32 	%r186, %r185, %r183;
	sub.s32 	%r187, %r184, %r186;
	cvt.u64.u32 	%rd428, %r185;
	cvt.u64.u32 	%rd429, %r187;
	bra.uni 	$L__BB108_17;
$L__BB108_16:
	div.u64 	%rd428, %rd426, %rd22;
	mul.lo.s64 	%rd313, %rd428, %rd22;
	sub.s64 	%rd429, %rd426, %rd313;
$L__BB108_17:
	add.s64 	%rd314, %rd21, %rd12;
	ld.global.u64 	%rd315, [%rd314];
	cvt.u32.u64 	%r188, %rd315;
	cvt.u32.u64 	%r189, %rd429;
	mad.lo.s32 	%r15, %r188, %r189, %r14;
	add.s32 	%r190, %r13, -4;
	mul.wide.u32 	%rd316, %r190, 8;
	add.s64 	%rd29, %rd1, %rd316;
	ld.global.u64 	%rd30, [%rd29];
	and.b64  	%rd317, %rd30, -4294967296;
	setp.ne.s64 	%p18, %rd317, 0;
	@%p18 bra 	$L__BB108_19;
	cvt.u32.u64 	%r191, %rd30;
	cvt.u32.u64 	%r192, %rd428;
	div.u32 	%r193, %r192, %r191;
	mul.lo.s32 	%r194, %r193, %r191;
	sub.s32 	%r195, %r192, %r194;
	cvt.u64.u32 	%rd430, %r193;
	cvt.u64.u32 	%rd431, %r195;
	bra.uni 	$L__BB108_20;
$L__BB108_19:
	div.u64 	%rd430, %rd428, %rd30;
	mul.lo.s64 	%rd318, %rd430, %rd30;
	sub.s64 	%rd431, %rd428, %rd318;
$L__BB108_20:
	add.s64 	%rd319, %rd29, %rd12;
	ld.global.u64 	%rd320, [%rd319];
	cvt.u32.u64 	%r196, %rd320;
	cvt.u32.u64 	%r197, %rd431;
	mad.lo.s32 	%r365, %r196, %r197, %r15;
	cvt.u32.u64 	%r368, %rd430;
	add.s32 	%r354, %r354, 4;
$L__BB108_21:
	setp.eq.s32 	%p19, %r11, 0;
	@%p19 bra 	$L__BB108_35;
	setp.eq.s32 	%p20, %r11, 1;
	@%p20 bra 	$L__BB108_30;
	not.b32 	%r199, %r354;
	add.s32 	%r200, %r93, %r199;
	cvt.u64.u32 	%rd37, %r368;
	mul.wide.u32 	%rd321, %r200, 8;
	add.s64 	%rd38, %rd1, %rd321;
	ld.global.u64 	%rd39, [%rd38];
	and.b64  	%rd322, %rd39, -4294967296;
	setp.ne.s64 	%p21, %rd322, 0;
	@%p21 bra 	$L__BB108_25;
	cvt.u32.u64 	%r201, %rd39;
	cvt.u32.u64 	%r202, %rd37;
	div.u32 	%r203, %r202, %r201;
	mul.lo.s32 	%r204, %r203, %r201;
	sub.s32 	%r205, %r202, %r204;
	cvt.u64.u32 	%rd432, %r203;
	cvt.u64.u32 	%rd433, %r205;
	bra.uni 	$L__BB108_26;
$L__BB108_25:
	div.u64 	%rd432, %rd37, %rd39;
	mul.lo.s64 	%rd323, %rd432, %rd39;
	sub.s64 	%rd433, %rd37, %rd323;
$L__BB108_26:
	mul.wide.u32 	%rd46, %r93, 8;
	add.s64 	%rd324, %rd38, %rd46;
	ld.global.u64 	%rd325, [%rd324];
	cvt.u32.u64 	%r206, %rd325;
	cvt.u32.u64 	%r207, %rd433;
	mad.lo.s32 	%r23, %r206, %r207, %r365;
	sub.s32 	%r208, %r93, %r354;
	add.s32 	%r209, %r208, -2;
	mul.wide.u32 	%rd326, %r209, 8;
	add.s64 	%rd47, %rd1, %rd326;
	ld.global.u64 	%rd48, [%rd47];
	and.b64  	%rd327, %rd48, -4294967296;
	setp.ne.s64 	%p22, %rd327, 0;
	@%p22 bra 	$L__BB108_28;
	cvt.u32.u64 	%r210, %rd48;
	cvt.u32.u64 	%r211, %rd432;
	div.u32 	%r212, %r211, %r210;
	mul.lo.s32 	%r213, %r212, %r210;
	sub.s32 	%r214, %r211, %r213;
	cvt.u64.u32 	%rd434, %r212;
	cvt.u64.u32 	%rd435, %r214;
	bra.uni 	$L__BB108_29;
$L__BB108_28:
	div.u64 	%rd434, %rd432, %rd48;
	mul.lo.s64 	%rd328, %rd434, %rd48;
	sub.s64 	%rd435, %rd432, %rd328;
$L__BB108_29:
	add.s64 	%rd329, %rd47, %rd46;
	ld.global.u64 	%rd330, [%rd329];
	cvt.u32.u64 	%r215, %rd330;
	cvt.u32.u64 	%r216, %rd435;
	mad.lo.s32 	%r365, %r215, %r216, %r23;
	cvt.u32.u64 	%r368, %rd434;
	add.s32 	%r354, %r354, 2;
$L__BB108_30:
	and.b32  	%r217, %r93, 1;
	setp.eq.b32 	%p23, %r217, 1;
	not.pred 	%p24, %p23;
	@%p24 bra 	$L__BB108_35;
	not.b32 	%r218, %r354;
	add.s32 	%r219, %r93, %r218;
	cvt.u64.u32 	%rd55, %r368;
	mul.wide.u32 	%rd331, %r219, 8;
	add.s64 	%rd56, %rd1, %rd331;
	ld.global.u64 	%rd57, [%rd56];
	and.b64  	%rd332, %rd57, -4294967296;
	setp.ne.s64 	%p25, %rd332, 0;
	@%p25 bra 	$L__BB108_33;
	cvt.u32.u64 	%r220, %rd57;
	cvt.u32.u64 	%r221, %rd55;
	rem.u32 	%r222, %r221, %r220;
	cvt.u64.u32 	%rd436, %r222;
	bra.uni 	$L__BB108_34;
$L__BB108_33:
	rem.u64 	%rd436, %rd55, %rd57;
$L__BB108_34:
	mul.wide.u32 	%rd333, %r93, 8;
	add.s64 	%rd334, %rd56, %rd333;
	ld.global.u64 	%rd335, [%rd334];
	cvt.u32.u64 	%r223, %rd335;
	cvt.u32.u64 	%r224, %rd436;
	mad.lo.s32 	%r365, %r223, %r224, %r365;
$L__BB108_35:
	cvt.u64.u32 	%rd437, %r365;
$L__BB108_36:
	setp.eq.s32 	%p26, %r93, 0;
	mov.b64 	%rd483, 0;
	@%p26 bra 	$L__BB108_117;
	add.s32 	%r227, %r93, -1;
	and.b32  	%r33, %r93, 7;
	setp.lt.u32 	%p27, %r227, 7;
	mov.b32 	%r375, 0;
	mov.u32 	%r386, %r375;
	@%p27 bra 	$L__BB108_87;
	and.b32  	%r375, %r93, -8;
	add.s32 	%r371, %r93, -4;
	neg.s32 	%r370, %r375;
	mov.b32 	%r386, 0;
	mul.wide.u32 	%rd138, %r2, 8;
$L__BB108_39:
	.pragma "nounroll";
	add.s32 	%r229, %r371, 3;
	cvt.u64.u32 	%rd129, %r376;
	mul.wide.u32 	%rd337, %r229, 8;
	add.s64 	%rd130, %rd1, %rd337;
	ld.global.u64 	%rd131, [%rd130];
	and.b64  	%rd338, %rd131, -4294967296;
	setp.ne.s64 	%p28, %rd338, 0;
	@%p28 bra 	$L__BB108_64;
	cvt.u32.u64 	%r230, %rd131;
	cvt.u32.u64 	%r231, %rd129;
	div.u32 	%r232, %r231, %r230;
	mul.lo.s32 	%r233, %r232, %r230;
	sub.s32 	%r234, %r231, %r233;
	cvt.u64.u32 	%rd454, %r232;
	cvt.u64.u32 	%rd455, %r234;
	bra.uni 	$L__BB108_65;
$L__BB108_41:
	div.u64 	%rd438, %rd63, %rd65;
	mul.lo.s64 	%rd263, %rd438, %rd65;
	sub.s64 	%rd439, %rd63, %rd263;
$L__BB108_42:
	add.s64 	%rd264, %rd64, %rd72;
	ld.global.u64 	%rd265, [%rd264];
	cvt.u32.u64 	%r107, %rd265;
	cvt.u32.u64 	%r108, %rd439;
	mad.lo.s32 	%r41, %r107, %r108, %r365;
	add.s32 	%r109, %r367, 2;
	mul.wide.u32 	%rd266, %r109, 8;
	add.s64 	%rd73, %rd1, %rd266;
	ld.global.u64 	%rd74, [%rd73];
	and.b64  	%rd267, %rd74, -4294967296;
	setp.ne.s64 	%p5, %rd267, 0;
	@%p5 bra 	$L__BB108_44;
	cvt.u32.u64 	%r110, %rd74;
	cvt.u32.u64 	%r111, %rd438;
	div.u32 	%r112, %r111, %r110;
	mul.lo.s32 	%r113, %r112, %r110;
	sub.s32 	%r114, %r111, %r113;
	cvt.u64.u32 	%rd440, %r112;
	cvt.u64.u32 	%rd441, %r114;
	bra.uni 	$L__BB108_45;
$L__BB108_44:
	div.u64 	%rd440, %rd438, %rd74;
	mul.lo.s64 	%rd268, %rd440, %rd74;
	sub.s64 	%rd441, %rd438, %rd268;
$L__BB108_45:
	add.s64 	%rd269, %rd73, %rd72;
	ld.global.u64 	%rd270, [%rd269];
	cvt.u32.u64 	%r115, %rd270;
	cvt.u32.u64 	%r116, %rd441;
	mad.lo.s32 	%r42, %r115, %r116, %r41;
	add.s32 	%r117, %r367, 1;
	mul.wide.u32 	%rd271, %r117, 8;
	add.s64 	%rd81, %rd1, %rd271;
	ld.global.u64 	%rd82, [%rd81];
	and.b64  	%rd272, %rd82, -4294967296;
	setp.ne.s64 	%p6, %rd272, 0;
	@%p6 bra 	$L__BB108_47;
	cvt.u32.u64 	%r118, %rd82;
	cvt.u32.u64 	%r119, %rd440;
	div.u32 	%r120, %r119, %r118;
	mul.lo.s32 	%r121, %r120, %r118;
	sub.s32 	%r122, %r119, %r121;
	cvt.u64.u32 	%rd442, %r120;
	cvt.u64.u32 	%rd443, %r122;
	bra.uni 	$L__BB108_48;
$L__BB108_47:
	div.u64 	%rd442, %rd440, %rd82;
	mul.lo.s64 	%rd273, %rd442, %rd82;
	sub.s64 	%rd443, %rd440, %rd273;
$L__BB108_48:
	add.s64 	%rd274, %rd81, %rd72;
	ld.global.u64 	%rd275, [%rd274];
	cvt.u32.u64 	%r123, %rd275;
	cvt.u32.u64 	%r124, %rd443;
	mad.lo.s32 	%r43, %r123, %r124, %r42;
	mul.wide.u32 	%rd276, %r367, 8;
	add.s64 	%rd89, %rd1, %rd276;
	ld.global.u64 	%rd90, [%rd89];
	and.b64  	%rd277, %rd90, -4294967296;
	setp.ne.s64 	%p7, %rd277, 0;
	@%p7 bra 	$L__BB108_50;
	cvt.u32.u64 	%r125, %rd90;
	cvt.u32.u64 	%r126, %rd442;
	div.u32 	%r127, %r126, %r125;
	mul.lo.s32 	%r128, %r127, %r125;
	sub.s32 	%r129, %r126, %r128;
	cvt.u64.u32 	%rd444, %r127;
	cvt.u64.u32 	%rd445, %r129;
	bra.uni 	$L__BB108_51;
$L__BB108_50:
	div.u64 	%rd444, %rd442, %rd90;
	mul.lo.s64 	%rd278, %rd444, %rd90;
	sub.s64 	%rd445, %rd442, %rd278;
$L__BB108_51:
	add.s64 	%rd279, %rd89, %rd72;
	ld.global.u64 	%rd280, [%rd279];
	cvt.u32.u64 	%r130, %rd280;
	cvt.u32.u64 	%r131, %rd445;
	mad.lo.s32 	%r44, %r130, %r131, %r43;
	add.s32 	%r132, %r367, -1;
	mul.wide.u32 	%rd281, %r132, 8;
	add.s64 	%rd97, %rd1, %rd281;
	ld.global.u64 	%rd98, [%rd97];
	and.b64  	%rd282, %rd98, -4294967296;
	setp.ne.s64 	%p8, %rd282, 0;
	@%p8 bra 	$L__BB108_53;
	cvt.u32.u64 	%r133, %rd98;
	cvt.u32.u64 	%r134, %rd444;
	div.u32 	%r135, %r134, %r133;
	mul.lo.s32 	%r136, %r135, %r133;
	sub.s32 	%r137, %r134, %r136;
	cvt.u64.u32 	%rd446, %r135;
	cvt.u64.u32 	%rd447, %r137;
	bra.uni 	$L__BB108_54;
$L__BB108_53:
	div.u64 	%rd446, %rd444, %rd98;
	mul.lo.s64 	%rd283, %rd446, %rd98;
	sub.s64 	%rd447, %rd444, %rd283;
$L__BB108_54:
	add.s64 	%rd284, %rd97, %rd72;
	ld.global.u64 	%rd285, [%rd284];
	cvt.u32.u64 	%r138, %rd285;
	cvt.u32.u64 	%r139, %rd447;
	mad.lo.s32 	%r45, %r138, %r139, %r44;
	add.s32 	%r140, %r367, -2;
	mul.wide.u32 	%rd286, %r140, 8;
	add.s64 	%rd105, %rd1, %rd286;
	ld.global.u64 	%rd106, [%rd105];
	and.b64  	%rd287, %rd106, -4294967296;
	setp.ne.s64 	%p9, %rd287, 0;
	@%p9 bra 	$L__BB108_56;
	cvt.u32.u64 	%r141, %rd106;
	cvt.u32.u64 	%r142, %rd446;
	div.u32 	%r143, %r142, %r141;
	mul.lo.s32 	%r144, %r143, %r141;
	sub.s32 	%r145, %r142, %r144;
	cvt.u64.u32 	%rd448, %r143;
	cvt.u64.u32 	%rd449, %r145;
	bra.uni 	$L__BB108_57;
$L__BB108_56:
	div.u64 	%rd448, %rd446, %rd106;
	mul.lo.s64 	%rd288, %rd448, %rd106;
	sub.s64 	%rd449, %rd446, %rd288;
$L__BB108_57:
	add.s64 	%rd289, %rd105, %rd72;
	ld.global.u64 	%rd290, [%rd289];
	cvt.u32.u64 	%r146, %rd290;
	cvt.u32.u64 	%r147, %rd449;
	mad.lo.s32 	%r46, %r146, %r147, %r45;
	add.s32 	%r148, %r367, -3;
	mul.wide.u32 	%rd291, %r148, 8;
	add.s64 	%rd113, %rd1, %rd291;
	ld.global.u64 	%rd114, [%rd113];
	and.b64  	%rd292, %rd114, -4294967296;
	setp.ne.s64 	%p10, %rd292, 0;
	@%p10 bra 	$L__BB108_59;
	cvt.u32.u64 	%r149, %rd114;
	cvt.u32.u64 	%r150, %rd448;
	div.u32 	%r151, %r150, %r149;
	mul.lo.s32 	%r152, %r151, %r149;
	sub.s32 	%r153, %r150, %r152;
	cvt.u64.u32 	%rd450, %r151;
	cvt.u64.u32 	%rd451, %r153;
	bra.uni 	$L__BB108_60;
$L__BB108_59:
	div.u64 	%rd450, %rd448, %rd114;
	mul.lo.s64 	%rd293, %rd450, %rd114;
	sub.s64 	%rd451, %rd448, %rd293;
$L__BB108_60:
	add.s64 	%rd294, %rd113, %rd72;
	ld.global.u64 	%rd295, [%rd294];
	cvt.u32.u64 	%r154, %rd295;
	cvt.u32.u64 	%r155, %rd451;
	mad.lo.s32 	%r47, %r154, %r155, %r46;
	add.s32 	%r156, %r367, -4;
	mul.wide.u32 	%rd296, %r156, 8;
	add.s64 	%rd121, %rd1, %rd296;
	ld.global.u64 	%rd122, [%rd121];
	and.b64  	%rd297, %rd122, -4294967296;
	setp.ne.s64 	%p11, %rd297, 0;
	@%p11 bra 	$L__BB108_62;
	cvt.u32.u64 	%r157, %rd122;
	cvt.u32.u64 	%r158, %rd450;
	div.u32 	%r159, %r158, %r157;
	mul.lo.s32 	%r160, %r159, %r157;
	sub.s32 	%r161, %r158, %r160;
	cvt.u64.u32 	%rd452, %r159;
	cvt.u64.u32 	%rd453, %r161;
	bra.uni 	$L__BB108_63;
$L__BB108_62:
	div.u64 	%rd452, %rd450, %rd122;
	mul.lo.s64 	%rd298, %rd452, %rd122;
	sub.s64 	%rd453, %rd450, %rd298;
$L__BB108_63:
	add.s64 	%rd299, %rd121, %rd72;
	ld.global.u64 	%rd300, [%rd299];
	cvt.u32.u64 	%r162, %rd300;
	cvt.u32.u64 	%r163, %rd453;
	mad.lo.s32 	%r365, %r162, %r163, %r47;
	cvt.u32.u64 	%r368, %rd452;
	add.s32 	%r367, %r367, -8;
	add.s32 	%r366, %r366, 8;
	setp.eq.s32 	%p12, %r366, 0;
	@%p12 bra 	$L__BB108_6;
	bra.uni 	$L__BB108_4;
$L__BB108_64:
	div.u64 	%rd454, %rd129, %rd131;
	mul.lo.s64 	%rd339, %rd454, %rd131;
	sub.s64 	%rd455, %rd129, %rd339;
$L__BB108_65:
	add.s64 	%rd340, %rd130, %rd138;
	ld.global.u64 	%rd341, [%rd340];
	cvt.u32.u64 	%r235, %rd341;
	cvt.u32.u64 	%r236, %rd455;
	mad.lo.s32 	%r56, %r235, %r236, %r386;
	add.s32 	%r237, %r371, 2;
	mul.wide.u32 	%rd342, %r237, 8;
	add.s64 	%rd139, %rd1, %rd342;
	ld.global.u64 	%rd140, [%rd139];
	and.b64  	%rd343, %rd140, -4294967296;
	setp.ne.s64 	%p29, %rd343, 0;
	@%p29 bra 	$L__BB108_67;
	cvt.u32.u64 	%r238, %rd140;
	cvt.u32.u64 	%r239, %rd454;
	div.u32 	%r240, %r239, %r238;
	mul.lo.s32 	%r241, %r240, %r238;
	sub.s32 	%r242, %r239, %r241;
	cvt.u64.u32 	%rd456, %r240;
	cvt.u64.u32 	%rd457, %r242;
	bra.uni 	$L__BB108_68;
$L__BB108_67:
	div.u64 	%rd456, %rd454, %rd140;
	mul.lo.s64 	%rd344, %rd456, %rd140;
	sub.s64 	%rd457, %rd454, %rd344;
$L__BB108_68:
	add.s64 	%rd345, %rd139, %rd138;
	ld.global.u64 	%rd346, [%rd345];
	cvt.u32.u64 	%r243, %rd346;
	cvt.u32.u64 	%r244, %rd457;
	mad.lo.s32 	%r57, %r243, %r244, %r56;
	add.s32 	%r245, %r371, 1;
	mul.wide.u32 	%rd347, %r245, 8;
	add.s64 	%rd147, %rd1, %rd347;
	ld.global.u64 	%rd148, [%rd147];
	and.b64  	%rd348, %rd148, -4294967296;
	setp.ne.s64 	%p30, %rd348, 0;
	@%p30 bra 	$L__BB108_70;
	cvt.u32.u64 	%r246, %rd148;
	cvt.u32.u64 	%r247, %rd456;
	div.u32 	%r248, %r247, %r246;
	mul.lo.s32 	%r249, %r248, %r246;
	sub.s32 	%r250, %r247, %r249;
	cvt.u64.u32 	%rd458, %r248;
	cvt.u64.u32 	%rd459, %r250;
	bra.uni 	$L__BB108_71;
$L__BB108_70:
	div.u64 	%rd458, %rd456, %rd148;
	mul.lo.s64 	%rd349, %rd458, %rd148;
	sub.s64 	%rd459, %rd456, %rd349;
$L__BB108_71:
	add.s64 	%rd350, %rd147, %rd138;
	ld.global.u64 	%rd351, [%rd350];
	cvt.u32.u64 	%r251, %rd351;
	cvt.u32.u64 	%r252, %rd459;
	mad.lo.s32 	%r58, %r251, %r252, %r57;
	mul.wide.u32 	%rd352, %r371, 8;
	add.s64 	%rd155, %rd1, %rd352;
	ld.global.u64 	%rd156, [%rd155];
	and.b64  	%rd353, %rd156, -4294967296;
	setp.ne.s64 	%p31, %rd353, 0;
	@%p31 bra 	$L__BB108_73;
	cvt.u32.u64 	%r253, %rd156;
	cvt.u32.u64 	%r254, %rd458;
	div.u32 	%r255, %r254, %r253;
	mul.lo.s32 	%r256, %r255, %r253;
	sub.s32 	%r257, %r254, %r256;
	cvt.u64.u32 	%rd460, %r255;
	cvt.u64.u32 	%rd461, %r257;
	bra.uni 	$L__BB108_74;
$L__BB108_73:
	div.u64 	%rd460, %rd458, %rd156;
	mul.lo.s64 	%rd354, %rd460, %rd156;
	sub.s64 	%rd461, %rd458, %rd354;
$L__BB108_74:
	add.s64 	%rd355, %rd155, %rd138;
	ld.global.u64 	%rd356, [%rd355];
	cvt.u32.u64 	%r258, %rd356;
	cvt.u32.u64 	%r259, %rd461;
	mad.lo.s32 	%r59, %r258, %r259, %r58;
	add.s32 	%r260, %r371, -1;
	mul.wide.u32 	%rd357, %r260, 8;
	add.s64 	%rd163, %rd1, %rd357;
	ld.global.u64 	%rd164, [%rd163];
	and.b64  	%rd358, %rd164, -4294967296;
	setp.ne.s64 	%p32, %rd358, 0;
	@%p32 bra 	$L__BB108_76;
	cvt.u32.u64 	%r261, %rd164;
	cvt.u32.u64 	%r262, %rd460;
	div.u32 	%r263, %r262, %r261;
	mul.lo.s32 	%r264, %r263, %r261;
	sub.s32 	%r265, %r262, %r264;
	cvt.u64.u32 	%rd462, %r263;
	cvt.u64.u32 	%rd463, %r265;
	bra.uni 	$L__BB108_77;
$L__BB108_76:
	div.u64 	%rd462, %rd460, %rd164;
	mul.lo.s64 	%rd359, %rd462, %rd164;
	sub.s64 	%rd463, %rd460, %rd359;
$L__BB108_77:
	add.s64 	%rd360, %rd163, %rd138;
	ld.global.u64 	%rd361, [%rd360];
	cvt.u32.u64 	%r266, %rd361;
	cvt.u32.u64 	%r267, %rd463;
	mad.lo.s32 	%r60, %r266, %r267, %r59;
	add.s32 	%r268, %r371, -2;
	mul.wide.u32 	%rd362, %r268, 8;
	add.s64 	%rd171, %rd1, %rd362;
	ld.global.u64 	%rd172, [%rd171];
	and.b64  	%rd363, %rd172, -4294967296;
	setp.ne.s64 	%p33, %rd363, 0;
	@%p33 bra 	$L__BB108_79;
	cvt.u32.u64 	%r269, %rd172;
	cvt.u32.u64 	%r270, %rd462;
	div.u32 	%r271, %r270, %r269;
	mul.lo.s32 	%r272, %r271, %r269;
	sub.s32 	%r273, %r270, %r272;
	cvt.u64.u32 	%rd464, %r271;
	cvt.u64.u32 	%rd465, %r273;
	bra.uni 	$L__BB108_80;
$L__BB108_79:
	div.u64 	%rd464, %rd462, %rd172;
	mul.lo.s64 	%rd364, %rd464, %rd172;
	sub.s64 	%rd465, %rd462, %rd364;
$L__BB108_80:
	add.s64 	%rd365, %rd171, %rd138;
	ld.global.u64 	%rd366, [%rd365];
	cvt.u32.u64 	%r274, %rd366;
	cvt.u32.u64 	%r275, %rd465;
	mad.lo.s32 	%r61, %r274, %r275, %r60;
	add.s32 	%r276, %r371, -3;
	mul.wide.u32 	%rd367, %r276, 8;
	add.s64 	%rd179, %rd1, %rd367;
	ld.global.u64 	%rd180, [%rd179];
	and.b64  	%rd368, %rd180, -4294967296;
	setp.ne.s64 	%p34, %rd368, 0;
	@%p34 bra 	$L__BB108_82;
	cvt.u32.u64 	%r277, %rd180;
	cvt.u32.u64 	%r278, %rd464;
	div.u32 	%r279, %r278, %r277;
	mul.lo.s32 	%r280, %r279, %r277;
	sub.s32 	%r281, %r278, %r280;
	cvt.u64.u32 	%rd466, %r279;
	cvt.u64.u32 	%rd467, %r281;
	bra.uni 	$L__BB108_83;
$L__BB108_82:
	div.u64 	%rd466, %rd464, %rd180;
	mul.lo.s64 	%rd369, %rd466, %rd180;
	sub.s64 	%rd467, %rd464, %rd369;
$L__BB108_83:
	add.s64 	%rd370, %rd179, %rd138;
	ld.global.u64 	%rd371, [%rd370];
	cvt.u32.u64 	%r282, %rd371;
	cvt.u32.u64 	%r283, %rd467;
	mad.lo.s32 	%r62, %r282, %r283, %r61;
	add.s32 	%r284, %r371, -4;
	mul.wide.u32 	%rd372, %r284, 8;
	add.s64 	%rd187, %rd1, %rd372;
	ld.global.u64 	%rd188, [%rd187];
	and.b64  	%rd373, %rd188, -4294967296;
	setp.ne.s64 	%p35, %rd373, 0;
	@%p35 bra 	$L__BB108_85;
	cvt.u32.u64 	%r285, %rd188;
	cvt.u32.u64 	%r286, %rd466;
	div.u32 	%r287, %r286, %r285;
	mul.lo.s32 	%r288, %r287, %r285;
	sub.s32 	%r289, %r286, %r288;
	cvt.u64.u32 	%rd468, %r287;
	cvt.u64.u32 	%rd469, %r289;
	bra.uni 	$L__BB108_86;
$L__BB108_85:
	div.u64 	%rd468, %rd466, %rd188;
	mul.lo.s64 	%rd374, %rd468, %rd188;
	sub.s64 	%rd469, %rd466, %rd374;
$L__BB108_86:
	add.s64 	%rd375, %rd187, %rd138;
	ld.global.u64 	%rd376, [%rd375];
	cvt.u32.u64 	%r290, %rd376;
	cvt.u32.u64 	%r291, %rd469;
	mad.lo.s32 	%r386, %r290, %r291, %r62;
	cvt.u32.u64 	%r376, %rd468;
	add.s32 	%r371, %r371, -8;
	add.s32 	%r370, %r370, 8;
	setp.ne.s32 	%p36, %r370, 0;
	@%p36 bra 	$L__BB108_39;
$L__BB108_87:
	setp.eq.s32 	%p37, %r33, 0;
	@%p37 bra 	$L__BB108_116;
	and.b32  	%r71, %r93, 3;
	setp.lt.u32 	%p38, %r33, 4;
	@%p38 bra 	$L__BB108_102;
	not.b32 	%r293, %r375;
	add.s32 	%r294, %r93, %r293;
	cvt.u64.u32 	%rd195, %r376;
	mul.wide.u32 	%rd377, %r294, 8;
	add.s64 	%rd196, %rd1, %rd377;
	ld.global.u64 	%rd197, [%rd196];
	and.b64  	%rd378, %rd197, -4294967296;
	setp.ne.s64 	%p39, %rd378, 0;
	@%p39 bra 	$L__BB108_91;
	cvt.u32.u64 	%r295, %rd197;
	cvt.u32.u64 	%r296, %rd195;
	div.u32 	%r297, %r296, %r295;
	mul.lo.s32 	%r298, %r297, %r295;
	sub.s32 	%r299, %r296, %r298;
	cvt.u64.u32 	%rd470, %r297;
	cvt.u64.u32 	%rd471, %r299;
	bra.uni 	$L__BB108_92;
$L__BB108_91:
	div.u64 	%rd470, %rd195, %rd197;
	mul.lo.s64 	%rd379, %rd470, %rd197;
	sub.s64 	%rd471, %rd195, %rd379;
$L__BB108_92:
	mul.wide.u32 	%rd204, %r2, 8;
	add.s64 	%rd380, %rd196, %rd204;
	ld.global.u64 	%rd381, [%rd380];
	cvt.u32.u64 	%r300, %rd381;
	cvt.u32.u64 	%r301, %rd471;
	mad.lo.s32 	%r72, %r300, %r301, %r386;
	sub.s32 	%r73, %r93, %r375;
	add.s32 	%r302, %r73, -2;
	mul.wide.u32 	%rd382, %r302, 8;
	add.s64 	%rd205, %rd1, %rd382;
	ld.global.u64 	%rd206, [%rd205];
	and.b64  	%rd383, %rd206, -4294967296;
	setp.ne.s64 	%p40, %rd383, 0;
	@%p40 bra 	$L__BB108_94;
	cvt.u32.u64 	%r303, %rd206;
	cvt.u32.u64 	%r304, %rd470;
	div.u32 	%r305, %r304, %r303;
	mul.lo.s32 	%r306, %r305, %r303;
	sub.s32 	%r307, %r304, %r306;
	cvt.u64.u32 	%rd472, %r305;
	cvt.u64.u32 	%rd473, %r307;
	bra.uni 	$L__BB108_95;
$L__BB108_94:
	div.u64 	%rd472, %rd470, %rd206;
	mul.lo.s64 	%rd384, %rd472, %rd206;
	sub.s64 	%rd473, %rd470, %rd384;
$L__BB108_95:
	add.s64 	%rd385, %rd205, %rd204;
	ld.global.u64 	%rd386, [%rd385];
	cvt.u32.u64 	%r308, %rd386;
	cvt.u32.u64 	%r309, %rd473;
	mad.lo.s32 	%r74, %r308, %r309, %r72;
	add.s32 	%r310, %r73, -3;
	mul.wide.u32 	%rd387, %r310, 8;
	add.s64 	%rd213, %rd1, %rd387;
	ld.global.u64 	%rd214, [%rd213];
	and.b64  	%rd388, %rd214, -4294967296;
	setp.ne.s64 	%p41, %rd388, 0;
	@%p41 bra 	$L__BB108_97;
	cvt.u32.u64 	%r311, %rd214;
	cvt.u32.u64 	%r312, %rd472;
	div.u32 	%r313, %r312, %r311;
	mul.lo.s32 	%r314, %r313, %r311;
	sub.s32 	%r315, %r312, %r314;
	cvt.u64.u32 	%rd474, %r313;
	cvt.u64.u32 	%rd475, %r315;
	bra.uni 	$L__BB108_98;
$L__BB108_97:
	div.u64 	%rd474, %rd472, %rd214;
	mul.lo.s64 	%rd389, %rd474, %rd214;
	sub.s64 	%rd475, %rd472, %rd389;
$L__BB108_98:
	add.s64 	%rd390, %rd213, %rd204;
	ld.global.u64 	%rd391, [%rd390];
	cvt.u32.u64 	%r316, %rd391;
	cvt.u32.u64 	%r317, %rd475;
	mad.lo.s32 	%r75, %r316, %r317, %r74;
	add.s32 	%r318, %r73, -4;
	mul.wide.u32 	%rd392, %r318, 8;
	add.s64 	%rd221, %rd1, %rd392;
	ld.global.u64 	%rd222, [%rd221];
	and.b64  	%rd393, %rd222, -4294967296;
	setp.ne.s64 	%p42, %rd393, 0;
	@%p42 bra 	$L__BB108_100;
	cvt.u32.u64 	%r319, %rd222;
	cvt.u32.u64 	%r320, %rd474;
	div.u32 	%r321, %r320, %r319;
	mul.lo.s32 	%r322, %r321, %r319;
	sub.s32 	%r323, %r320, %r322;
	cvt.u64.u32 	%rd476, %r321;
	cvt.u64.u32 	%rd477, %r323;
	bra.uni 	$L__BB108_101;
$L__BB108_100:
	div.u64 	%rd476, %rd474, %rd222;
	mul.lo.s64 	%rd394, %rd476, %rd222;
	sub.s64 	%rd477, %rd474, %rd394;
$L__BB108_101:
	add.s64 	%rd395, %rd221, %rd204;
	ld.global.u64 	%rd396, [%rd395];
	cvt.u32.u64 	%r324, %rd396;
	cvt.u32.u64 	%r325, %rd477;
	mad.lo.s32 	%r386, %r324, %r325, %r75;
	cvt.u32.u64 	%r376, %rd476;
	add.s32 	%r375, %r375, 4;
$L__BB108_102:
	setp.eq.s32 	%p43, %r71, 0;
	@%p43 bra 	$L__BB108_116;
	setp.eq.s32 	%p44, %r71, 1;
	@%p44 bra 	$L__BB108_111;
	not.b32 	%r327, %r375;
	add.s32 	%r328, %r93, %r327;
	cvt.u64.u32 	%rd229, %r376;
	mul.wide.u32 	%rd397, %r328, 8;
	add.s64 	%rd230, %rd1, %rd397;
	ld.global.u64 	%rd231, [%rd230];
	and.b64  	%rd398, %rd231, -4294967296;
	setp.ne.s64 	%p45, %rd398, 0;
	@%p45 bra 	$L__BB108_106;
	cvt.u32.u64 	%r329, %rd231;
	cvt.u32.u64 	%r330, %rd229;
	div.u32 	%r331, %r330, %r329;
	mul.lo.s32 	%r332, %r331, %r329;
	sub.s32 	%r333, %r330, %r332;
	cvt.u64.u32 	%rd478, %r331;
	cvt.u64.u32 	%rd479, %r333;
	bra.uni 	$L__BB108_107;
$L__BB108_106:
	div.u64 	%rd478, %rd229, %rd231;
	mul.lo.s64 	%rd399, %rd478, %rd231;
	sub.s64 	%rd479, %rd229, %rd399;
$L__BB108_107:
	mul.wide.u32 	%rd238, %r2, 8;
	add.s64 	%rd400, %rd230, %rd238;
	ld.global.u64 	%rd401, [%rd400];
	cvt.u32.u64 	%r334, %rd401;
	cvt.u32.u64 	%r335, %rd479;
	mad.lo.s32 	%r83, %r334, %r335, %r386;
	sub.s32 	%r336, %r93, %r375;
	add.s32 	%r337, %r336, -2;
	mul.wide.u32 	%rd402, %r337, 8;
	add.s64 	%rd239, %rd1, %rd402;
	ld.global.u64 	%rd240, [%rd239];
	and.b64  	%rd403, %rd240, -4294967296;
	setp.ne.s64 	%p46, %rd403, 0;
	@%p46 bra 	$L__BB108_109;
	cvt.u32.u64 	%r338, %rd240;
	cvt.u32.u64 	%r339, %rd478;
	div.u32 	%r340, %r339, %r338;
	mul.lo.s32 	%r341, %r340, %r338;
	sub.s32 	%r342, %r339, %r341;
	cvt.u64.u32 	%rd480, %r340;
	cvt.u64.u32 	%rd481, %r342;
	bra.uni 	$L__BB108_110;
$L__BB108_109:
	div.u64 	%rd480, %rd478, %rd240;
	mul.lo.s64 	%rd404, %rd480, %rd240;
	sub.s64 	%rd481, %rd478, %rd404;
$L__BB108_110:
	add.s64 	%rd405, %rd239, %rd238;
	ld.global.u64 	%rd406, [%rd405];
	cvt.u32.u64 	%r343, %rd406;
	cvt.u32.u64 	%r344, %rd481;
	mad.lo.s32 	%r386, %r343, %r344, %r83;
	cvt.u32.u64 	%r376, %rd480;
	add.s32 	%r375, %r375, 2;
$L__BB108_111:
	and.b32  	%r345, %r93, 1;
	setp.eq.b32 	%p47, %r345, 1;
	not.pred 	%p48, %p47;
	@%p48 bra 	$L__BB108_116;
	not.b32 	%r346, %r375;
	add.s32 	%r347, %r93, %r346;
	cvt.u64.u32 	%rd247, %r376;
	mul.wide.u32 	%rd407, %r347, 8;
	add.s64 	%rd248, %rd1, %rd407;
	ld.global.u64 	%rd249, [%rd248];
	and.b64  	%rd408, %rd249, -4294967296;
	setp.ne.s64 	%p49, %rd408, 0;
	@%p49 bra 	$L__BB108_114;
	cvt.u32.u64 	%r348, %rd249;
	cvt.u32.u64 	%r349, %rd247;
	rem.u32 	%r350, %r349, %r348;
	cvt.u64.u32 	%rd482, %r350;
	bra.uni 	$L__BB108_115;
$L__BB108_114:
	rem.u64 	%rd482, %rd247, %rd249;
$L__BB108_115:
	mul.wide.u32 	%rd409, %r2, 8;
	add.s64 	%rd410, %rd248, %rd409;
	ld.global.u64 	%rd411, [%rd410];
	cvt.u32.u64 	%r351, %rd411;
	cvt.u32.u64 	%r352, %rd482;
	mad.lo.s32 	%r386, %r351, %r352, %r386;
$L__BB108_116:
	cvt.u64.u32 	%rd483, %r386;
$L__BB108_117:
	cvta.to.global.u64 	%rd412, %rd255;
	shl.b64 	%rd413, %rd437, 3;
	add.s64 	%rd414, %rd412, %rd413;
	ld.global.u64 	%rd415, [%rd414];
	cvta.to.global.u64 	%rd416, %rd256;
	shl.b64 	%rd417, %rd483, 3;
	add.s64 	%rd418, %rd416, %rd417;
	ld.global.u64 	%rd419, [%rd418];
	add.s64 	%rd420, %rd419, %rd415;
	cvta.to.global.u64 	%rd421, %rd257;
	shl.b64 	%rd422, %rd2, 3;
	add.s64 	%rd423, %rd421, %rd422;
	st.global.u64 	[%rd423], %rd420;
$L__BB108_118:
	ret;

}
	// .globl	broadcast_add_contiguous_i64
.visible .entry broadcast_add_contiguous_i64(
	.param .u64 broadcast_add_contiguous_i64_param_0,
	.param .u64 .ptr .align 1 broadcast_add_contiguous_i64_param_1,
	.param .u64 .ptr .align 1 broadcast_add_contiguous_i64_param_2,
	.param .u64 .ptr .align 1 broadcast_add_contiguous_i64_param_3
)
{
	.reg .pred 	%p<2>;
	.reg .b32 	%r<5>;
	.reg .b64 	%rd<16>;

	ld.param.u64 	%rd5, [broadcast_add_contiguous_i64_param_0];
	ld.param.u64 	%rd2, [broadcast_add_contiguous_i64_param_1];
	ld.param.u64 	%rd3, [broadcast_add_contiguous_i64_param_2];
	ld.param.u64 	%rd4, [broadcast_add_contiguous_i64_param_3];
	mov.u32 	%r1, %ctaid.x;
	mov.u32 	%r2, %ntid.x;
	mov.u32 	%r3, %tid.x;
	mad.lo.s32 	%r4, %r1, %r2, %r3;
	cvt.s64.s32 	%rd1, %r4;
	setp.le.u64 	%p1, %rd5, %rd1;
	@%p1 bra 	$L__BB109_2;
	cvta.to.global.u64 	%rd6, %rd2;
	cvta.to.global.u64 	%rd7, %rd3;
	cvta.to.global.u64 	%rd8, %rd4;
	shl.b64 	%rd9, %rd1, 3;
	add.s64 	%rd10, %rd6, %rd9;
	ld.global.u64 	%rd11, [%rd10];
	add.s64 	%rd12, %rd7, %rd9;
	ld.global.u64 	%rd13, [%rd12];
	add.s64 	%rd14, %rd13, %rd11;
	add.s64 	%rd15, %rd8, %rd9;
	st.global.u64 	[%rd15], %rd14;
$L__BB109_2:
	ret;

}
	// .globl	broadcast_add_rhs_row_i64
.visible .entry broadcast_add_rhs_row_i64(
	.param .u64 broadcast_add_rhs_row_i64_param_0,
	.param .u64 broadcast_add_rhs_row_i64_param_1,
	.param .u64 .ptr .align 1 broadcast_add_rhs_row_i64_param_2,
	.param .u64 .ptr .align 1 broadcast_add_rhs_row_i64_param_3,
	.param .u64 .ptr .align 1 broadcast_add_rhs_row_i64_param_4
)
{
	.reg .pred 	%p<3>;
	.reg .b32 	%r<8>;
	.reg .b64 	%rd<25>;

	ld.param.u64 	%rd9, [broadcast_add_rhs_row_i64_param_0];
	ld.param.u64 	%rd5, [broadcast_add_rhs_row_i64_param_1];
	ld.param.u64 	%rd6, [broadcast_add_rhs_row_i64_param_2];
	ld.param.u64 	%rd7, [broadcast_add_rhs_row_i64_param_3];
	ld.param.u64 	%rd8, [broadcast_add_rhs_row_i64_param_4];
	mov.u32 	%r1, %ctaid.x;
	mov.u32 	%r2, %ntid.x;
	mov.u32 	%r3, %tid.x;
	mad.lo.s32 	%r4, %r1, %r2, %r3;
	cvt.s64.s32 	%rd1, %r4;
	setp.le.u64 	%p1, %rd9, %rd1;
	@%p1 bra 	$L__BB110_5;
	or.b64  	%rd10, %rd1, %rd5;
	and.b64  	%rd11, %rd10, -4294967296;
	setp.ne.s64 	%p2, %rd11, 0;
	@%p2 bra 	$L__BB110_3;
	cvt.u32.u64 	%r5, %rd5;
	cvt.u32.u64 	%r6, %rd1;
	rem.u32 	%r7, %r6, %r5;
	cvt.u64.u32 	%rd24, %r7;
	bra.uni 	$L__BB110_4;
$L__BB110_3:
	rem.u64 	%rd24, %rd1, %rd5;
$L__BB110_4:
	cvta.to.global.u64 	%rd12, %rd6;
	shl.b64 	%rd13, %rd1, 3;
	add.s64 	%rd14, %rd12, %rd13;
	ld.global.u64 	%rd15, [%rd14];
	cvta.to.global.u64 	%rd16, %rd7;
	shl.b64 	%rd17, %rd24, 3;
	and.b64  	%rd18, %rd17, 34359738360;
	add.s64 	%rd19, %rd16, %rd18;
	ld.global.u64 	%rd20, [%rd19];
	add.s64 	%rd21, %rd20, %rd15;
	cvta.to.global.u64 	%rd22, %rd8;
	add.s64 	%rd23, %rd22, %rd13;
	st.global.u64 	[%rd23], %rd21;
$L__BB110_5:
	ret;

}
	// .globl	broadcast_add_rhs_col_i64
.visible .entry broadcast_add_rhs_col_i64(
	.param .u64 broadcast_add_rhs_col_i64_param_0,
	.param .u64 broadcast_add_rhs_col_i64_param_1,
	.param .u64 .ptr .align 1 broadcast_add_rhs_col_i64_param_2,
	.param .u64 .ptr .align 1 broadcast_add_rhs_col_i64_param_3,
	.param .u64 .ptr .align 1 broadcast_add_rhs_col_i64_param_4
)
{
	.reg .pred 	%p<3>;
	.reg .b32 	%r<8>;
	.reg .b64 	%rd<25>;

	ld.param.u64 	%rd9, [broadcast_add_rhs_col_i64_param_0];
	ld.param.u64 	%rd5, [broadcast_add_rhs_col_i64_param_1];
	ld.param.u64 	%rd6, [broadcast_add_rhs_col_i64_param_2];
	ld.param.u64 	%rd7, [broadcast_add_rhs_col_i64_param_3];
	ld.param.u64 	%rd8, [broadcast_add_rhs_col_i64_param_4];
	mov.u32 	%r1, %ctaid.x;
	mov.u32 	%r2, %ntid.x;
	mov.u32 	%r3, %tid.x;
	mad.lo.s32 	%r4, %r1, %r2, %r3;
	cvt.s64.s32 	%rd1, %r4;
	setp.le.u64 	%p1, %rd9, %rd1;
	@%p1 bra 	$L__BB111_5;
	or.b64  	%rd10, %rd1, %rd5;
	and.b64  	%rd11, %rd10, -4294967296;
	setp.ne.s64 	%p2, %rd11, 0;
	@%p2 bra 	$L__BB111_3;
	cvt.u32.u64 	%r5, %rd5;
	cvt.u32.u64 	%r6, %rd1;
	div.u32 	%r7, %r6, %r5;
	cvt.u64.u32 	%rd24, %r7;
	bra.uni 	$L__BB111_4;
$L__BB111_3:
	div.u64 	%rd24, %rd1, %rd5;
$L__BB111_4:
	cvta.to.global.u64 	%rd12, %rd6;
	shl.b64 	%rd13, %rd1, 3;
	add.s64 	%rd14, %rd12, %rd13;
	ld.global.u64 	%rd15, [%rd14];
	cvta.to.global.u64 	%rd16, %rd7;
	shl.b64 	%rd17, %rd24, 3;
	and.b64  	%rd18, %rd17, 34359738360;
	add.s64 	%rd19, %rd16, %rd18;
	ld.global.u64 	%rd20, [%rd19];
	add.s64 	%rd21, %rd20, %rd15;
	cvta.to.global.u64 	%rd22, %rd8;
	add.s64 	%rd23, %rd22, %rd13;
	st.global.u64 	[%rd23], %rd21;
$L__BB111_5:
	ret;

}
	// .globl	broadcast_add_lhs_row_i64
.visible .entry broadcast_add_lhs_row_i64(
	.param .u64 broadcast_add_lhs_row_i64_param_0,
	.param .u64 broadcast_add_lhs_row_i64_param_1,
	.param .u64 .ptr .align 1 broadcast_add_lhs_row_i64_param_2,
	.param .u64 .ptr .align 1 broadcast_add_lhs_row_i64_param_3,
	.param .u64 .ptr .align 1 broadcast_add_lhs_row_i64_param_4
)
{
	.reg .pred 	%p<3>;
	.reg .b32 	%r<8>;
	.reg .b64 	%rd<25>;

	ld.param.u64 	%rd9, [broadcast_add_lhs_row_i64_param_0];
	ld.param.u64 	%rd5, [broadcast_add_lhs_row_i64_param_1];
	ld.param.u64 	%rd6, [broadcast_add_lhs_row_i64_param_2];
	ld.param.u64 	%rd7, [broadcast_add_lhs_row_i64_param_3];
	ld.param.u64 	%rd8, [broadcast_add_lhs_row_i64_param_4];
	mov.u32 	%r1, %ctaid.x;
	mov.u32 	%r2, %ntid.x;
	mov.u32 	%r3, %tid.x;
	mad.lo.s32 	%r4, %r1, %r2, %r3;
	cvt.s64.s32 	%rd1, %r4;
	setp.le.u64 	%p1, %rd9, %rd1;
	@%p1 bra 	$L__BB112_5;
	or.b64  	%rd10, %rd1, %rd5;
	and.b64  	%rd11, %rd10, -4294967296;
	setp.ne.s64 	%p2, %rd11, 0;
	@%p2 bra 	$L__BB112_3;
	cvt.u32.u64 	%r5, %rd5;
	cvt.u32.u64 	%r6, %rd1;
	rem.u32 	%r7, %r6, %r5;
	cvt.u64.u32 	%rd24, %r7;
	bra.uni 	$L__BB112_4;
$L__BB112_3:
	rem.u64 	%rd24, %rd1, %rd5;
$L__BB112_4:
	cvta.to.global.u64 	%rd12, %rd6;
	shl.b64 	%rd13, %rd24, 3;
	and.b64  	%rd14, %rd13, 34359738360;
	add.s64 	%rd15, %rd12, %rd14;
	ld.global.u64 	%rd16, [%rd15];
	cvta.to.global.u64 	%rd17, %rd7;
	shl.b64 	%rd18, %rd1, 3;
	add.s64 	%rd19, %rd17, %rd18;
	ld.global.u64 	%rd20, [%rd19];
	add.s64 	%rd21, %rd20, %rd16;
	cvta.to.global.u64 	%rd22, %rd8;
	add.s64 	%rd23, %rd22, %rd18;
	st.global.u64 	[%rd23], %rd21;
$L__BB112_5:
	ret;

}
	// .globl	broadcast_add_lhs_col_i64
.visible .entry broadcast_add_lhs_col_i64(
	.param .u64 broadcast_add_lhs_col_i64_param_0,
	.param .u64 broadcast_add_lhs_col_i64_param_1,
	.param .u64 .ptr .align 1 broadcast_add_lhs_col_i64_param_2,
	.param .u64 .ptr .align 1 broadcast_add_lhs_col_i64_param_3,
	.param .u64 .ptr .align 1 broadcast_add_lhs_col_i64_param_4
)
{
	.reg .pred 	%p<3>;
	.reg .b32 	%r<8>;
	.reg .b64 	%rd<25>;

	ld.param.u64 	%rd9, [broadcast_add_lhs_col_i64_param_0];
	ld.param.u64 	%rd5, [broadcast_add_lhs_col_i64_param_1];
	ld.param.u64 	%rd6, [broadcast_add_lhs_col_i64_param_2];
	ld.param.u64 	%rd7, [broadcast_add_lhs_col_i64_param_3];
	ld.param.u64 	%rd8, [broadcast_add_lhs_col_i64_param_4];
	mov.u32 	%r1, %ctaid.x;
	mov.u32 	%r2, %ntid.x;
	mov.u32 	%r3, %tid.x;
	mad.lo.s32 	%r4, %r1, %r2, %r3;
	cvt.s64.s32 	%rd1, %r4;
	setp.le.u64 	%p1, %rd9, %rd1;
	@%p1 bra 	$L__BB113_5;
	or.b64  	%rd10, %rd1, %rd5;
	and.b64  	%rd11, %rd10, -4294967296;
	setp.ne.s64 	%p2, %rd11, 0;
	@%p2 bra 	$L__BB113_3;
	cvt.u32.u64 	%r5, %rd5;
	cvt.u32.u64 	%r6, %rd1;
	div.u32 	%r7, %r6, %r5;
	cvt.u64.u32 	%rd24, %r7;
	bra.uni 	$L__BB113_4;
$L__BB113_3:
	div.u64 	%rd24, %rd1, %rd5;
$L__BB113_4:
	cvta.to.global.u64 	%rd12, %rd6;
	shl.b64 	%rd13, %rd24, 3;
	and.b64  	%rd14, %rd13, 34359738360;
	add.s64 	%rd15, %rd12, %rd14;
	ld.global.u64 	%rd16, [%rd15];
	cvta.to.global.u64 	%rd17, %rd7;
	shl.b64 	%rd18, %rd1, 3;
	add.s64 	%rd19, %rd17, %rd18;
	ld.global.u64 	%rd20, [%rd19];
	add.s64 	%rd21, %rd20, %rd16;
	cvta.to.global.u64 	%rd22, %rd8;
	add.s64 	%rd23, %rd22, %rd18;
	st.global.u64 	[%rd23], %rd21;
$L__BB113_5:
	ret;

}
	// .globl	broadcast_sub_strided_i64
.visible .entry broadcast_sub_strided_i64(
	.param .u64 broadcast_sub_strided_i64_param_0,
	.param .u32 broadcast_sub_strided_i64_param_1,
	.param .u64 .ptr .align 1 broadcast_sub_strided_i64_param_2,
	.param .u64 .ptr .align 1 broadcast_sub_strided_i64_param_3,
	.param .u64 .ptr .align 1 broadcast_sub_strided_i64_param_4,
	.param .u64 .ptr .align 1 broadcast_sub_strided_i64_param_5
)
{
	.reg .pred 	%p<50>;
	.reg .b32 	%r<387>;
	.reg .b64 	%rd<484>;

	ld.param.u64 	%rd258, [broadcast_sub_strided_i64_param_0];
	ld.param.u32 	%r93, [broadcast_sub_strided_i64_param_1];
	ld.param.u64 	%rd259, [broadcast_sub_strided_i64_param_2];
	ld.param.u64 	%rd255, [broadcast_sub_strided_i64_param_3];
	ld.param.u64 	%rd256, [broadcast_sub_strided_i64_param_4];
	ld.param.u64 	%rd257, [broadcast_sub_strided_i64_param_5];
	cvta.to.global.u64 	%rd1, %rd259;
	mov.u32 	%r94, %ctaid.x;
	mov.u32 	%r95, %ntid.x;
	mov.u32 	%r96, %tid.x;
	mad.lo.s32 	%r376, %r94, %r95, %r96;
	cvt.s64.s32 	%rd2, %r376;
	setp.le.u64 	%p1, %rd258, %rd2;
	@%p1 bra 	$L__BB114_118;
	shl.b32 	%r2, %r93, 1;
	setp.eq.s32 	%p2, %r93, 0;
	mov.b64 	%rd437, 0;
	@%p2 bra 	$L__BB114_36;
	add.s32 	%r99, %r93, -1;
	and.b32  	%r3, %r93, 7;
	setp.lt.u32 	%p3, %r99, 7;
	mov.b32 	%r354, 0;
	mov.u32 	%r368, %r376;
	mov.u32 	%r365, %r354;
	@%p3 bra 	$L__BB114_6;
	and.b32  	%r354, %r93, -8;
	add.s32 	%r367, %r93, -4;
	neg.s32 	%r366, %r354;
	mov.b32 	%r365, 0;
	mul.wide.u32 	%rd72, %r93, 8;
	mov.u32 	%r368, %r376;
$L__BB114_4:
	.pragma "nounroll";
	add.s32 	%r101, %r367, 3;
	cvt.u64.u32 	%rd63, %r368;
	mul.wide.u32 	%rd261, %r101, 8;
	add.s64 	%rd64, %rd1, %rd261;
	ld.global.u64 	%rd65, [%rd64];
	and.b64  	%rd262, %rd65, -4294967296;
	setp.ne.s64 	%p4, %rd262, 0;
	@%p4 bra 	$L__BB114_41;
	cvt.u32.u64 	%r102, %rd65;
	cvt.u32.u64 	%r103, %rd63;
	div.u32 	%r104, %r103, %r102;
	mul.lo.s32 	%r105, %r104, %r102;
	sub.s32 	%r106, %r103, %r105;
	cvt.u64.u32 	%rd438, %r104;
	cvt.u64.u32 	%rd439, %r106;
	bra.uni 	$L__BB114_42;
$L__BB114_6:
	setp.eq.s32 	%p13, %r3, 0;
	@%p13 bra 	$L__BB114_35;
	and.b32  	%r11, %r93, 3;
	setp.lt.u32 	%p14, %r3, 4;
	@%p14 bra 	$L__BB114_21;
	not.b32 	%r165, %r354;
	add.s32 	%r166, %r93, %r165;
	cvt.u64.u32 	%rd3, %r368;
	mul.wide.u32 	%rd301, %r166, 8;
	add.s64 	%rd4, %rd1, %rd301;
	ld.global.u64 	%rd5, [%rd4];
	and.b64  	%rd302, %rd5, -4294967296;
	setp.ne.s64 	%p15, %rd302, 0;
	@%p15 bra 	$L__BB114_10;
	cvt.u32.u64 	%r167, %rd5;
	cvt.u32.u64 	%r168, %rd3;
	div.u32 	%r169, %r168, %r167;
	mul.lo.s32 	%r170, %r169, %r167;
	sub.s32 	%r171, %r168, %r170;
	cvt.u64.u32 	%rd424, %r169;
	cvt.u64.u32 	%rd425, %r171;
	bra.uni 	$L__BB114_11;
$L__BB114_10:
	div.u64 	%rd424, %rd3, %rd5;
	mul.lo.s64 	%rd303, %rd424, %rd5;
	sub.s64 	%rd425, %rd3, %rd303;
$L__BB114_11:
	mul.wide.u32 	%rd12, %r93, 8;
	add.s64 	%rd304, %rd4, %rd12;
	ld.global.u64 	%rd305, [%rd304];
	cvt.u32.u64 	%r172, %rd305;
	cvt.u32.u64 	%r173, %rd425;
	mad.lo.s32 	%r12, %r172, %r173, %r365;
	sub.s32 	%r13, %r93, %r354;
	add.s32 	%r174, %r13, -2;
	mul.wide.u32 	%rd306, %r174, 8;
	add.s64 	%rd13, %rd1, %rd306;
	ld.global.u64 	%rd14, [%rd13];
	and.b64  	%rd307, %rd14, -4294967296;
	setp.ne.s64 	%p16, %rd307, 0;
	@%p16 bra 	$L__BB114_13;
	cvt.u32.u64 	%r175, %rd14;
	cvt.u32.u64 	%r176, %rd424;
	div.u32 	%r177, %r176, %r175;
	mul.lo.s32 	%r178, %r177, %r175;
	sub.s32 	%r179, %r176, %r178;
	cvt.u64.u32 	%rd426, %r177;
	cvt.u64.u32 	%rd427, %r179;
	bra.uni 	$L__BB114_14;
$L__BB114_13:
	div.u64 	%rd426, %rd424, %rd14;
	mul.lo.s64 	%rd308, %rd426, %rd14;
	sub.s64 	%rd427, %rd424, %rd308;
$L__BB114_14:
	add.s64 	%rd309, %rd13, %rd12;
	ld.global.u64 	%rd310, [%rd309];
	cvt.u32.u64 	%r180, %rd310;
	cvt.u32.u64 	%r181, %rd427;
	mad.lo.s32 	%r14, %r180, %r181, %r12;
	add.s32 	%r182, %r13, -3;
	mul.wide.u32 	%rd311, %r182, 8;
	add.s64 	%rd21, %rd1, %rd311;
	ld.global.u64 	%rd22, [%rd21];
	and.b64  	%rd312, %rd22, -4294967296;
	setp.ne.s64 	%p17, %rd312, 0;
	@%p17 bra 	$L__BB114_16;
	cvt.u32.u64 	%r183, %rd22;
	cvt.u32.u64 	%r184, %rd426;
	div.u32 	%r185, %r184, %r183;
	mul.lo.s32 	%r186, %r185, %r183;
	sub.s32 	%r187, %r184, %r186;
	cvt.u64.u32 	%rd428, %r185;
	cvt.u64.u32 	%rd429, %r187;
	bra.uni 	$L__BB114_17;
$L__BB114_16:
	div.u64 	%rd428, %rd426, %rd22;
	mul.lo.s64 	%rd313, %rd428, %rd22;
	sub.s64 	%rd429, %rd426, %rd313;
$L__BB114_17:
	add.s64 	%rd314, %rd21, %rd12;
	ld.global.u64 	%rd315, [%rd314];
	cvt.u32.u64 	%r188, %rd315;
	cvt.u32.u64 	%r189, %rd429;
	mad.lo.s32 	%r15, %r188, %r189, %r14;
	add.s32 	%r190, %r13, -4;
	mul.wide.u32 	%rd316, %r190, 8;
	add.s64 	%rd29, %rd1, %rd316;
	ld.global.u64 	%rd30, [%rd29];
	and.b64  	%rd317, %rd30, -4294967296;
	setp.ne.s64 	%p18, %rd317, 0;
	@%p18 bra 	$L__BB114_19;
	cvt.u32.u64 	%r191, %rd30;
	cvt.u32.u64 	%r192, %rd428;
	div.u32 	%r193, %r192, %r191;
	mul.lo.s32 	%r194, %r193, %r191;
	sub.s32 	%r195, %r192, %r194;
	cvt.u64.u32 	%rd430, %r193;
	cvt.u64.u32 	%rd431, %r195;
	bra.uni 	$L__BB114_20;
$L__BB114_19:
	div.u64 	%rd430, %rd428, %rd30;
	mul.lo.s64 	%rd318, %rd430, %rd30;
	sub.s64 	%rd431, %rd428, %rd318;
$L__BB114_20:
	add.s64 	%rd319, %rd29, %rd12;
	ld.global.u64 	%rd320, [%rd319];
	cvt.u32.u64 	%r196, %rd320;
	cvt.u32.u64 	%r197, %rd431;
	mad.lo.s32 	%r365, %r196, %r197, %r15;
	cvt.u32.u64 	%r368, %rd430;
	add.s32 	%r354, %r354, 4;
$L__BB114_21:
	setp.eq.s32 	%p19, %r11, 0;
	@%p19 bra 	$L__BB114_35;
	setp.eq.s32 	%p20, %r11, 1;
	@%p20 bra 	$L__BB114_30;
	not.b32 	%r199, %r354;
	add.s32 	%r200, %r93, %r199;
	cvt.u64.u32 	%rd37, %r368;
	mul.wide.u32 	%rd321, %r200, 8;
	add.s64 	%rd38, %rd1, %rd321;
	ld.global.u64 	%rd39, [%rd38];
	and.b64  	%rd322, %rd39, -4294967296;
	setp.ne.s64 	%p21, %rd322, 0;
	@%p21 bra 	$L__BB114_25;
	cvt.u32.u64 	%r201, %rd39;
	cvt.u32.u64 	%r202, %rd37;
	div.u32 	%r203, %r202, %r201;
	mul.lo.s32 	%r204, %r203, %r201;
	sub.s32 	%r205, %r202, %r204;
	cvt.u64.u32 	%rd432, %r203;
	cvt.u64.u32 	%rd433, %r205;
	bra.uni 	$L__BB114_26;
$L__BB114_25:
	div.u64 	%rd432, %rd37, %rd39;
	mul.lo.s64 	%rd323, %rd432, %rd39;
	sub.s64 	%rd433, %rd37, %rd323;
$L__BB114_26:
	mul.wide.u32 	%rd46, %r93, 8;
	add.s64 	%rd324, %rd38, %rd46;
	ld.global.u64 	%rd325, [%rd324];
	cvt.u32.u64 	%r206, %rd325;
	cvt.u32.u64 	%r207, %rd433;
	mad.lo.s32 	%r23, %r206, %r207, %r365;
	sub.s32 	%r208, %r93, %r354;
	add.s32 	%r209, %r208, -2;
	mul.wide.u32 	%rd326, %r209, 8;
	add.s64 	%rd47, %rd1, %rd326;
	ld.global.u64 	%rd48, [%rd47];
	and.b64  	%rd327, %rd48, -4294967296;
	setp.ne.s64 	%p22, %rd327, 0;
	@%p22 bra 	$L__BB114_28;
	cvt.u32.u64 	%r210, %rd48;
	cvt.u32.u64 	%r211, %rd432;
	div.u32 	%r212, %r211, %r210;
	mul.lo.s32 	%r213, %r212, %r210;
	sub.s32 	%r214, %r211, %r213;
	cvt.u64.u32 	%rd434, %r212;
	cvt.u64.u32 	%rd435, %r214;
	bra.uni 	$L__BB114_29;
$L__BB114_28:
	div.u64 	%rd434, %rd432, %rd48;
	mul.lo.s64 	%rd328, %rd434, %rd48;
	sub.s64 	%rd435, %rd432, %rd328;
$L__BB114_29:
	add.s64 	%rd329, %rd47, %rd46;
	ld.global.u64 	%rd330, [%rd329];
	cvt.u32.u64 	%r215, %rd330;
	cvt.u32.u64 	%r216, %rd435;
	mad.lo.s32 	%r365, %r215, %r216, %r23;
	cvt.u32.u64 	%r368, %rd434;
	add.s32 	%r354, %r354, 2;
$L__BB114_30:
	and.b32  	%r217, %r93, 1;
	setp.eq.b32 	%p23, %r217, 1;
	not.pred 	%p24, %p23;
	@%p24 bra 	$L__BB114_35;
	not.b32 	%r218, %r354;
	add.s32 	%r219, %r93, %r218;
	cvt.u64.u32 	%rd55, %r368;
	mul.wide.u32 	%rd331, %r219, 8;
	add.s64 	%rd56, %rd1, %rd331;
	ld.global.u64 	%rd57, [%rd56];
	and.b64  	%rd332, %rd57, -4294967296;
	setp.ne.s64 	%p25, %rd332, 0;
	@%p25 bra 	$L__BB114_33;
	cvt.u32.u64 	%r220, %rd57;
	cvt.u32.u64 	%r221, %rd55;
	rem.u32 	%r222, %r221, %r220;
	cvt.u64.u32 	%rd436, %r222;
	bra.uni 	$L__BB114_34;
$L__BB114_33:
	rem.u64 	%rd436, %rd55, %rd57;
$L__BB114_34:
	mul.wide.u32 	%rd333, %r93, 8;
	add.s64 	%rd334, %rd56, %rd333;
	ld.global.u64 	%rd335, [%rd334];
	cvt.u32.u64 	%r223, %rd335;
	cvt.u32.u64 	%r224, %rd436;
	mad.lo.s32 	%r365, %r223, %r224, %r365;
$L__BB114_35:
	cvt.u64.u32 	%rd437, %r365;
$L__BB114_36:
	setp.eq.s32 	%p26, %r93, 0;
	mov.b64 	%rd483, 0;
	@%p26 bra 	$L__BB114_117;
	add.s32 	%r227, %r93, -1;
	and.b32  	%r33, %r93, 7;
	setp.lt.u32 	%p27, %r227, 7;
	mov.b32 	%r375, 0;
	mov.u32 	%r386, %r375;
	@%p27 bra 	$L__BB114_87;
	and.b32  	%r375, %r93, -8;
	add.s32 	%r371, %r93, -4;
	neg.s32 	%r370, %r375;
	mov.b32 	%r386, 0;
	mul.wide.u32 	%rd138, %r2, 8;
$L__BB114_39:
	.pragma "nounroll";
	add.s32 	%r229, %r371, 3;
	cvt.u64.u32 	%rd129, %r376;
	mul.wide.u32 	%rd337, %r229, 8;
	add.s64 	%rd130, %rd1, %rd337;
	ld.global.u64 	%rd131, [%rd130];
	and.b64  	%rd338, %rd131, -4294967296;
	setp.ne.s64 	%p28, %rd338, 0;
	@%p28 bra 	$L__BB114_64;
	cvt.u32.u64 	%r230, %rd131;
	cvt.u32.u64 	%r231, %rd129;
	div.u32 	%r232, %r231, %r230;
	mul.lo.s32 	%r233, %r232, %r230;
	sub.s32 	%r234, %r231, %r233;
	cvt.u64.u32 	%rd454, %r232;
	cvt.u64.u32 	%rd455, %r234;
	bra.uni 	$L__BB114_65;
$L__BB114_41:
	div.u64 	%rd438, %rd63, %rd65;
	mul.lo.s64 	%rd263, %rd438, %rd65;
	sub.s64 	%rd439, %rd63, %rd263;
$L__BB114_42:
	add.s64 	%rd264, %rd64, %rd72;
	ld.global.u64 	%rd265, [%rd264];
	cvt.u32.u64 	%r107, %rd265;
	cvt.u32.u64 	%r108, %rd439;
	mad.lo.s32 	%r41, %r107, %r108, %r365;
	add.s32 	%r109, %r367, 2;
	mul.wide.u32 	%rd266, %r109, 8;
	add.s64 	%rd73, %rd1, %rd266;
	ld.global.u64 	%rd74, [%rd73];
	and.b64  	%rd267, %rd74, -4294967296;
	setp.ne.s64 	%p5, %rd267, 0;
	@%p5 bra 	$L__BB114_44;
	cvt.u32.u64 	%r110, %rd74;
	cvt.u32.u64 	%r111, %rd438;
	div.u32 	%r112, %r111, %r110;
	mul.lo.s32 	%r113, %r112, %r110;
	sub.s32 	%r114, %r111, %r113;
	cvt.u64.u32 	%rd440, %r112;
	cvt.u64.u32 	%rd441, %r114;
	bra.uni 	$L__BB114_45;
$L__BB114_44:
	div.u64 	%rd440, %rd438, %rd74;
	mul.lo.s64 	%rd268, %rd440, %rd74;
	sub.s64 	%rd441, %rd438, %rd268;
$L__BB114_45:
	add.s64 	%rd269, %rd73, %rd72;
	ld.global.u64 	%rd270, [%rd269];
	cvt.u32.u64 	%r115, %rd270;
	cvt.u32.u64 	%r116, %rd441;
	mad.lo.s32 	%r42, %r115, %r116, %r41;
	add.s32 	%r117, %r367, 1;
	mul.wide.u32 	%rd271, %r117, 8;
	add.s64 	%rd81, %rd1, %rd271;
	ld.global.u64 	%rd82, [%rd81];
	and.b64  	%rd272, %rd82, -4294967296;
	setp.ne.s64 	%p6, %rd272, 0;
	@%p6 bra 	$L__BB114_47;
	cvt.u32.u64 	%r118, %rd82;
	cvt.u32.u64 	%r119, %rd440;
	div.u32 	%r120, %r119, %r118;
	mul.lo.s32 	%r121, %r120, %r118;
	sub.s32 	%r122, %r119, %r121;
	cvt.u64.u32 	%rd442, %r120;
	cvt.u64.u32 	%rd443, %r122;
	bra.uni 	$L__BB114_48;
$L__BB114_47:
	div.u64 	%rd442, %rd440, %rd82;
	mul.lo.s64 	%rd273, %rd442, %rd82;
	sub.s64 	%rd443, %rd440, %rd273;
$L__BB114_48:
	add.s64 	%rd274, %rd81, %rd72;
	ld.global.u64 	%rd275, [%rd274];
	cvt.u32.u64 	%r123, %rd275;
	cvt.u32.u64 	%r124, %rd443;
	mad.lo.s32 	%r43, %r123, %r124, %r42;
	mul.wide.u32 	%rd276, %r367, 8;
	add.s64 	%rd89, %rd1, %rd276;
	ld.global.u64 	%rd90, [%rd89];
	and.b64  	%rd277, %rd90, -4294967296;
	setp.ne.s64 	%p7, %rd277, 0;
	@%p7 bra 	$L__BB114_50;
	cvt.u32.u64 	%r125, %rd90;
	cvt.u32.u64 	%r126, %rd442;
	div.u32 	%r127, %r126, %r125;
	mul.lo.s32 	%r128, %r127, %r125;
	sub.s32 	%r129, %r126, %r128;
	cvt.u64.u32 	%rd444, %r127;
	cvt.u64.u32 	%rd445, %r129;
	bra.uni 	$L__BB114_51;
$L__BB114_50:
	div.u64 	%rd444, %rd442, %rd90;
	mul.lo.s64 	%rd278, %rd444, %rd90;
	sub.s64 	%rd445, %rd442, %rd278;
$L__BB114_51:
	add.s64 	%rd279, %rd89, %rd72;
	ld.global.u64 	%rd280, [%rd279];
	cvt.u32.u64 	%r130, %rd280;
	cvt.u32.u64 	%r131, %rd445;
	mad.lo.s32 	%r44, %r130, %r131, %r43;
	add.s32 	%r132, %r367, -1;
	mul.wide.u32 	%rd281, %r132, 8;
	add.s64 	%rd97, %rd1, %rd281;
	ld.global.u64 	%rd98, [%rd97];
	and.b64  	%rd282, %rd98, -4294967296;
	setp.ne.s64 	%p8, %rd282, 0;
	@%p8 bra 	$L__BB114_53;
	cvt.u32.u64 	%r133, %rd98;
	cvt.u32.u64 	%r134, %rd444;
	div.u32 	%r135, %r134, %r133;
	mul.lo.s32 	%r136, %r135, %r133;
	sub.s32 	%r137, %r134, %r136;
	cvt.u64.u32 	%rd446, %r135;
	cvt.u64.u32 	%rd447, %r137;
	bra.uni 	$L__BB114_54;
$L__BB114_53:
	div.u64 	%rd446, %rd444, %rd98;
	mul.lo.s64 	%rd283, %rd446, %rd98;
	sub.s64 	%rd447, %rd444, %rd283;
$L__BB114_54:
	add.s64 	%rd284, %rd97, %rd72;
	ld.global.u64 	%rd285, [%rd284];
	cvt.u32.u64 	%r138, %rd285;
	cvt.u32.u64 	%r139, %rd447;
	mad.lo.s32 	%r45, %r138, %r139, %r44;
	add.s32 	%r140, %r367, -2;
	mul.wide.u32 	%rd286, %r140, 8;
	add.s64 	%rd105, %rd1, %rd286;
	ld.global.u64 	%rd106, [%rd105];
	and.b64  	%rd287, %rd106, -4294967296;
	setp.ne.s64 	%p9, %rd287, 0;
	@%p9 bra 	$L__BB114_56;
	cvt.u32.u64 	%r141, %rd106;
	cvt.u32.u64 	%r142, %rd446;
	div.u32 	%r143, %r142, %r141;
	mul.lo.s32 	%r144, %r143, %r141;
	sub.s32 	%r145, %r142, %r144;
	cvt.u64.u32 	%rd448, %r143;
	cvt.u64.u32 	%rd449, %r145;
	bra.uni 	$L__BB114_57;
$L__BB114_56:
	div.u64 	%rd448, %rd446, %rd106;
	mul.lo.s64 	%rd288, %rd448, %rd106;
	sub.s64 	%rd449, %rd446, %rd288;
$L__BB114_57:
	add.s64 	%rd289, %rd105, %rd72;
	ld.global.u64 	%rd290, [%rd289];
	cvt.u32.u64 	%r146, %rd290;
	cvt.u32.u64 	%r147, %rd449;
	mad.lo.s32 	%r46, %r146, %r147, %r45;
	add.s32 	%r148, %r367, -3;
	mul.wide.u32 	%rd291, %r148, 8;
	add.s64 	%rd113, %rd1, %rd291;
	ld.global.u64 	%rd114, [%rd113];
	and.b64  	%rd292, %rd114, -4294967296;
	setp.ne.s64 	%p10, %rd292, 0;
	@%p10 bra 	$L__BB114_59;
	cvt.u32.u64 	%r149, %rd114;
	cvt.u32.u64 	%r150, %rd448;
	div.u32 	%r151, %r150, %r149;
	mul.lo.s32 	%r152, %r151, %r149;
	sub.s32 	%r153, %r150, %r152;
	cvt.u64.u32 	%rd450, %r151;
	cvt.u64.u32 	%rd451, %r153;
	bra.uni 	$L__BB114_60;
$L__BB114_59:
	div.u64 	%rd450, %rd448, %rd114;
	mul.lo.s64 	%rd293, %rd450, %rd114;
	sub.s64 	%rd451, %rd448, %rd293;
$L__BB114_60:
	add.s64 	%rd294, %rd113, %rd72;
	ld.global.u64 	%rd295, [%rd294];
	cvt.u32.u64 	%r154, %rd295;
	cvt.u32.u64 	%r155, %rd451;
	mad.lo.s32 	%r47, %r154, %r155, %r46;
	add.s32 	%r156, %r367, -4;
	mul.wide.u32 	%rd296, %r156, 8;
	add.s64 	%rd121, %rd1, %rd296;
	ld.global.u64 	%rd122, [%rd121];
	and.b64  	%rd297, %rd122, -4294967296;
	setp.ne.s64 	%p11, %rd297, 0;
	@%p11 bra 	$L__BB114_62;
	cvt.u32.u64 	%r157, %rd122;
	cvt.u32.u64 	%r158, %rd450;
	div.u32 	%r159, %r158, %r157;
	mul.lo.s32 	%r160, %r159, %r157;
	sub.s32 	%r161, %r158, %r160;
	cvt.u64.u32 	%rd452, %r159;
	cvt.u64.u32 	%rd453, %r161;
	bra.uni 	$L__BB114_63;
$L__BB114_62:
	div.u64 	%rd452, %rd450, %rd122;
	mul.lo.s64 	%rd298, %rd452, %rd122;
	sub.s64 	%rd453, %rd450, %rd298;
$L__BB114_63:
	add.s64 	%rd299, %rd121, %rd72;
	ld.global.u64 	%rd300, [%rd299];
	cvt.u32.u64 	%r162, %rd300;
	cvt.u32.u64 	%r163, %rd453;
	mad.lo.s32 	%r365, %r162, %r163, %r47;
	cvt.u32.u64 	%r368, %rd452;
	add.s32 	%r367, %r367, -8;
	add.s32 	%r366, %r366, 8;
	setp.eq.s32 	%p12, %r366, 0;
	@%p12 bra 	$L__BB114_6;
	bra.uni 	$L__BB114_4;
$L__BB114_64:
	div.u64 	%rd454, %rd129, %rd131;
	mul.lo.s64 	%rd339, %rd454, %rd131;
	sub.s64 	%rd455, %rd129, %rd339;
$L__BB114_65:
	add.s64 	%rd340, %rd130, %rd138;
	ld.global.u64 	%rd341, [%rd340];
	cvt.u32.u64 	%r235, %rd341;
	cvt.u32.u64 	%r236, %rd455;
	mad.lo.s32 	%r56, %r235, %r236, %r386;
	add.s32 	%r237, %r371, 2;
	mul.wide.u32 	%rd342, %r237, 8;
	add.s64 	%rd139, %rd1, %rd342;
	ld.global.u64 	%rd140, [%rd139];
	and.b64  	%rd343, %rd140, -4294967296;
	setp.ne.s64 	%p29, %rd343, 0;
	@%p29 bra 	$L__BB114_67;
	cvt.u32.u64 	%r238, %rd140;
	cvt.u32.u64 	%r239, %rd454;
	div.u32 	%r240, %r239, %r238;
	mul.lo.s32 	%r241, %r240, %r238;
	sub.s32 	%r242, %r239, %r241;
	cvt.u64.u32 	%rd456, %r240;
	cvt.u64.u32 	%rd457, %r242;
	bra.uni 	$L__BB114_68;
$L__BB114_67:
	div.u64 	%rd456, %rd454, %rd140;
	mul.lo.s64 	%rd344, %rd456, %rd140;
	sub.s64 	%rd457, %rd454, %rd344;
$L__BB114_68:
	add.s64 	%rd345, %rd139, %rd138;
	ld.global.u64 	%rd346, [%rd345];
	cvt.u32.u64 	%r243, %rd346;
	cvt.u32.u64 	%r244, %rd457;
	mad.lo.s32 	%r57, %r243, %r244, %r56;
	add.s32 	%r245, %r371, 1;
	mul.wide.u32 	%rd347, %r245, 8;
	add.s64 	%rd147, %rd1, %rd347;
	ld.global.u64 	%rd148, [%rd147];
	and.b64  	%rd348, %rd148, -4294967296;
	setp.ne.s64 	%p30, %rd348, 0;
	@%p30 bra 	$L__BB114_70;
	cvt.u32.u64 	%r246, %rd148;
	cvt.u32.u64 	%r247, %rd456;
	div.u32 	%r248, %r247, %r246;
	mul.lo.s32 	%r249, %r248, %r246;
	sub.s32 	%r250, %r247, %r249;
	cvt.u64.u32 	%rd458, %r248;
	cvt.u64.u32 	%rd459, %r250;
	bra.uni 	$L__BB114_71;
$L__BB114_70:
	div.u64 	%rd458, %rd456, %rd148;
	mul.lo.s64 	%rd349, %rd458, %rd148;
	sub.s64 	%rd459, %rd456, %rd349;
$L__BB114_71:
	add.s64 	%rd350, %rd147, %rd138;
	ld.global.u64 	%rd351, [%rd350];
	cvt.u32.u64 	%r251, %rd351;
	cvt.u32.u64 	%r252, %rd459;
	mad.lo.s32 	%r58, %r251, %r252, %r57;
	mul.wide.u32 	%rd352, %r371, 8;
	add.s64 	%rd155, %rd1, %rd352;
	ld.global.u64 	%rd156, [%rd155];
	and.b64  	%rd353, %rd156, -4294967296;
	setp.ne.s64 	%p31, %rd353, 0;
	@%p31 bra 	$L__BB114_73;
	cvt.u32.u64 	%r253, %rd156;
	cvt.u32.u64 	%r254, %rd458;
	div.u32 	%r255, %r254, %r253;
	mul.lo.s32 	%r256, %r255, %r253;
	sub.s32 	%r257, %r254, %r256;
	cvt.u64.u32 	%rd460, %r255;
	cvt.u64.u32 	%rd461, %r257;
	bra.uni 	$L__BB114_74;
$L__BB114_73:
	div.u64 	%rd460, %rd458, %rd156;
	mul.lo.s64 	%rd354, %rd460, %rd156;
	sub.s64 	%rd461, %rd458, %rd354;
$L__BB114_74:
	add.s64 	%rd355, %rd155, %rd138;
	ld.global.u64 	%rd356, [%rd355];
	cvt.u32.u64 	%r258, %rd356;
	cvt.u32.u64 	%r259, %rd461;
	mad.lo.s32 	%r59, %r258, %r259, %r58;
	add.s32 	%r260, %r371, -1;
	mul.wide.u32 	%rd357, %r260, 8;
	add.s64 	%rd163, %rd1, %rd357;
	ld.global.u64 	%rd164, [%rd163];
	and.b64  	%rd358, %rd164, -4294967296;
	setp.ne.s64 	%p32, %rd358, 0;
	@%p32 bra 	$L__BB114_76;
	cvt.u32.u64 	%r261, %rd164;
	cvt.u32.u64 	%r262, %rd460;
	div.u32 	%r263, %r262, %r261;
	mul.lo.s32 	%r264, %r263, %r261;
	sub.s32 	%r265, %r262, %r264;
	cvt.u64.u32 	%rd462, %r263;
	cvt.u64.u32 	%rd463, %r265;
	bra.uni 	$L__BB114_77;
$L__BB114_76:
	div.u64 	%rd462, %rd460, %rd164;
	mul.lo.s64 	%rd359, %rd462, %rd164;
	sub.s64 	%rd463, %rd460, %rd359;
$L__BB114_77:
	add.s64 	%rd360, %rd163, %rd138;
	ld.global.u64 	%rd361, [%rd360];
	cvt.u32.u64 	%r266, %rd361;
	cvt.u32.u64 	%r267, %rd463;
	mad.lo.s32 	%r60, %r266, %r267, %r59;
	add.s32 	%r268, %r371, -2;
	mul.wide.u32 	%rd362, %r268, 8;
	add.s64 	%rd171, %rd1, %rd362;
	ld.global.u64 	%rd172, [%rd171];
	and.b64  	%rd363, %rd172, -4294967296;
	setp.ne.s64 	%p33, %rd363, 0;
	@%p33 bra 	$L__BB114_79;
	cvt.u32.u64 	%r269, %rd172;
	cvt.u32.u64 	%r270, %rd462;
	div.u32 	%r271, %r270, %r269;
	mul.lo.s32 	%r272, %r271, %r269;
	sub.s32 	%r273, %r270, %r272;
	cvt.u64.u32 	%rd464, %r271;
	cvt.u64.u32 	%rd465, %r273;
	bra.uni 	$L__BB114_80;
$L__BB114_79:
	div.u64 	%rd464, %rd462, %rd172;
	mul.lo.s64 	%rd364, %rd464, %rd172;
	sub.s64 	%rd465, %rd462, %rd364;
$L__BB114_80:
	add.s64 	%rd365, %rd171, %rd138;
	ld.global.u64 	%rd366, [%rd365];
	cvt.u32.u64 	%r274, %rd366;
	cvt.u32.u64 	%r275, %rd465;
	mad.lo.s32 	%r61, %r274, %r275, %r60;
	add.s32 	%r276, %r371, -3;
	mul.wide.u32 	%rd367, %r276, 8;
	add.s64 	%rd179, %rd1, %rd367;
	ld.global.u64 	%rd180, [%rd179];
	and.b64  	%rd368, %rd180, -4294967296;
	setp.ne.s64 	%p34, %rd368, 0;
	@%p34 bra 	$L__BB114_82;
	cvt.u32.u64 	%r277, %rd180;
	cvt.u32.u64 	%r278, %rd464;
	div.u32 	%r279, %r278, %r277;
	mul.lo.s32 	%r280, %r279, %r277;
	sub.s32 	%r281, %r278, %r280;
	cvt.u64.u32 	%rd466, %r279;
	cvt.u64.u32 	%rd467, %r281;
	bra.uni 	$L__BB114_83;
$L__BB114_82:
	div.u64 	%rd466, %rd464, %rd180;
	mul.lo.s64 	%rd369, %rd466, %rd180;
	sub.s64 	%rd467, %rd464, %rd369;
$L__BB114_83:
	add.s64 	%rd370, %rd179, %rd138;
	ld.global.u64 	%rd371, [%rd370];
	cvt.u32.u64 	%r282, %rd371;
	cvt.u32.u64 	%r283, %rd467;
	mad.lo.s32 	%r62, %r282, %r283, %r61;
	add.s32 	%r284, %r371, -4;
	mul.wide.u32 	%rd372, %r284, 8;
	add.s64 	%rd187, %rd1, %rd372;
	ld.global.u64 	%rd188, [%rd187];
	and.b64  	%rd373, %rd188, -4294967296;
	setp.ne.s64 	%p35, %rd373, 0;
	@%p35 bra 	$L__BB114_85;
	cvt.u32.u64 	%r285, %rd188;
	cvt.u32.u64 	%r286, %rd466;
	div.u32 	%r287, %r286, %r285;
	mul.lo.s32 	%r288, %r287, %r285;
	sub.s32 	%r289, %r286, %r288;
	cvt.u64.u32 	%rd468, %r287;
	cvt.u64.u32 	%rd469, %r289;
	bra.uni 	$L__BB114_86;
$L__BB114_85:
	div.u64 	%rd468, %rd466, %rd188;
	mul.lo.s64 	%rd374, %rd468, %rd188;
	sub.s64 	%rd469, %rd466, %rd374;
$L__BB114_86:
	add.s64 	%rd375, %rd187, %rd138;
	ld.global.u64 	%rd376, [%rd375];
	cvt.u32.u64 	%r290, %rd376;
	cvt.u32.u64 	%r291, %rd469;
	mad.lo.s32 	%r386, %r290, %r291, %r62;
	cvt.u32.u64 	%r376, %rd468;
	add.s32 	%r371, %r371, -8;
	add.s32 	%r370, %r370, 8;
	setp.ne.s32 	%p36, %r370, 0;
	@%p36 bra 	$L__BB114_39;
$L__BB114_87:
	setp.eq.s32 	%p37, %r33, 0;
	@%p37 bra 	$L__BB114_116;
	and.b32  	%r71, %r93, 3;
	setp.lt.u32 	%p38, %r33, 4;
	@%p38 bra 	$L__BB114_102;
	not.b32 	%r293, %r375;
	add.s32 	%r294, %r93, %r293;
	cvt.u64.u32 	%rd195, %r376;
	mul.wide.u32 	%rd377, %r294, 8;
	add.s64 	%rd196, %rd1, %rd377;
	ld.global.u64 	%rd197, [%rd196];
	and.b64  	%rd378, %rd197, -4294967296;
	setp.ne.s64 	%p39, %rd378, 0;
	@%p39 bra 	$L__BB114_91;
	cvt.u32.u64 	%r295, %rd197;
	cvt.u32.u64 	%r296, %rd195;
	div.u32 	%r297, %r296, %r295;
	mul.lo.s32 	%r298, %r297, %r295;
	sub.s32 	%r299, %r296, %r298;
	cvt.u64.u32 	%rd470, %r297;
	cvt.u64.u32 	%rd471, %r299;
	bra.uni 	$L__BB114_92;
$L__BB114_91:
	div.u64 	%rd470, %rd195, %rd197;
	mul.lo.s64 	%rd379, %rd470, %rd197;
	sub.s64 	%rd471, %rd195, %rd379;
$L__BB114_92:
	mul.wide.u32 	%rd204, %r2, 8;
	add.s64 	%rd380, %rd196, %rd204;
	ld.global.u64 	%rd381, [%rd380];
	cvt.u32.u64 	%r300, %rd381;
	cvt.u32.u64 	%r301, %rd471;
	mad.lo.s32 	%r72, %r300, %r301, %r386;
	sub.s32 	%r73, %r93, %r375;
	add.s32 	%r302, %r73, -2;
	mul.wide.u32 	%rd382, %r302, 8;
	add.s64 	%rd205, %rd1, %rd382;
	ld.global.u64 	%rd206, [%rd205];
	and.b64  	%rd383, %rd206, -4294967296;
	setp.ne.s64 	%p40, %rd383, 0;
	@%p40 bra 	$L__BB114_94;
	cvt.u32.u64 	%r303, %rd206;
	cvt.u32.u64 	%r304, %rd470;
	div.u32 	%r305, %r304, %r303;
	mul.lo.s32 	%r306, %r305, %r303;
	sub.s32 	%r307, %r304, %r306;
	cvt.u64.u32 	%rd472, %r305;
	cvt.u64.u32 	%rd473, %r307;
	bra.uni 	$L__BB114_95;
$L__BB114_94:
	div.u64 	%rd472, %rd470, %rd206;
	mul.lo.s64 	%rd384, %rd472, %rd206;
	sub.s64 	%rd473, %rd470, %rd384;
$L__BB114_95:
	add.s64 	%rd385, %rd205, %rd204;
	ld.global.u64 	%rd386, [%rd385];
	cvt.u32.u64 	%r308, %rd386;
	cvt.u32.u64 	%r309, %rd473;
	mad.lo.s32 	%r74, %r308, %r309, %r72;
	add.s32 	%r310, %r73, -3;
	mul.wide.u32 	%rd387, %r310, 8;
	add.s64 	%rd213, %rd1, %rd387;
	ld.global.u64 	%rd214, [%rd213];
	and.b64  	%rd388, %rd214, -4294967296;
	setp.ne.s64 	%p41, %rd388, 0;
	@%p41 bra 	$L__BB114_97;
	cvt.u32.u64 	%r311, %rd214;
	cvt.u32.u64 	%r312, %rd472;
	div.u32 	%r313, %r312, %r311;
	mul.lo.s32 	%r314, %r313, %r311;
	sub.s32 	%r315, %r312, %r314;
	cvt.u64.u32 	%rd474, %r313;
	cvt.u64.u32 	%rd475, %r315;
	bra.uni 	$L__BB114_98;
$L__BB114_97:
	div.u64 	%rd474, %rd472, %rd214;
	mul.lo.s64 	%rd389, %rd474, %rd214;
	sub.s64 	%rd475, %rd472, %rd389;
$L__BB114_98:
	add.s64 	%rd390, %rd213, %rd204;
	ld.global.u64 	%rd391, [%rd390];
	cvt.u32.u64 	%r316, %rd391;
	cvt.u32.u64 	%r317, %rd475;
	mad.lo.s32 	%r75, %r316, %r317, %r74;
	add.s32 	%r318, %r73, -4;
	mul.wide.u32 	%rd392, %r318, 8;
	add.s64 	%rd221, %rd1, %rd392;
	ld.global.u64 	%rd222, [%rd221];
	and.b64  	%rd393, %rd222, -4294967296;
	setp.ne.s64 	%p42, %rd393, 0;
	@%p42 bra 	$L__BB114_100;
	cvt.u32.u64 	%r319, %rd222;
	cvt.u32.u64 	%r320, %rd474;
	div.u32 	%r321, %r320, %r319;
	mul.lo.s32 	%r322, %r321, %r319;
	sub.s32 	%r323, %r320, %r322;
	cvt.u64.u32 	%rd476, %r321;
	cvt.u64.u32 	%rd477, %r323;
	bra.uni 	$L__BB114_101;
$L__BB114_100:
	div.u64 	%rd476, %rd474, %rd222;
	mul.lo.s64 	%rd394, %rd476, %rd222;
	sub.s64 	%rd477, %rd474, %rd394;
$L__BB114_101:
	add.s64 	%rd395, %rd221, %rd204;
	ld.global.u64 	%rd396, [%rd395];
	cvt.u32.u64 	%r324, %rd396;
	cvt.u32.u64 	%r325, %rd477;
	mad.lo.s32 	%r386, %r324, %r325, %r75;
	cvt.u32.u64 	%r376, %rd476;
	add.s32 	%r375, %r375, 4;
$L__BB114_102:
	setp.eq.s32 	%p43, %r71, 0;
	@%p43 bra 	$L__BB114_116;
	setp.eq.s32 	%p44, %r71, 1;
	@%p44 bra 	$L__BB114_111;
	not.b32 	%r327, %r375;
	add.s32 	%r328, %r93, %r327;
	cvt.u64.u32 	%rd229, %r376;
	mul.wide.u32 	%rd397, %r328, 8;
	add.s64 	%rd230, %rd1, %rd397;
	ld.global.u64 	%rd231, [%rd230];
	and.b64  	%rd398, %rd231, -4294967296;
	setp.ne.s64 	%p45, %rd398, 0;
	@%p45 bra 	$L__BB114_106;
	cvt.u32.u64 	%r329, %rd231;
	cvt.u32.u64 	%r330, %rd229;
	div.u32 	%r331, %r330, %r329;
	mul.lo.s32 	%r332, %r331, %r329;
	sub.s32 	%r333, %r330, %r332;
	cvt.u64.u32 	%rd478, %r331;
	cvt.u64.u32 	%rd479, %r333;
	bra.uni 	$L__BB114_107;
$L__BB114_106:
	div.u64 	%rd478, %rd229, %rd231;
	mul.lo.s64 	%rd399, %rd478, %rd231;
	sub.s64 	%rd479, %rd229, %rd399;
$L__BB114_107:
	mul.wide.u32 	%rd238, %r2, 8;
	add.s64 	%rd400, %rd230, %rd238;
	ld.global.u64 	%rd401, [%rd400];
	cvt.u32.u64 	%r334, %rd401;
	cvt.u32.u64 	%r335, %rd479;
	mad.lo.s32 	%r83, %r334, %r335, %r386;
	sub.s32 	%r336, %r93, %r375;
	add.s32 	%r337, %r336, -2;
	mul.wide.u32 	%rd402, %r337, 8;
	add.s64 	%rd239, %rd1, %rd402;
	ld.global.u64 	%rd240, [%rd239];
	and.b64  	%rd403, %rd240, -4294967296;
	setp.ne.s64 	%p46, %rd403, 0;
	@%p46 bra 	$L__BB114_109;
	cvt.u32.u64 	%r338, %rd240;
	cvt.u32.u64 	%r339, %rd478;
	div.u32 	%r340, %r339, %r338;
	mul.lo.s32 	%r341, %r340, %r338;
	sub.s32 	%r342, %r339, %r341;
	cvt.u64.u32 	%rd480, %r340;
	cvt.u64.u32 	%rd481, %r342;
	bra.uni 	$L__BB114_110;
$L__BB114_109:
	div.u64 	%rd480, %rd478, %rd240;
	mul.lo.s64 	%rd404, %rd480, %rd240;
	sub.s64 	%rd481, %rd478, %rd404;
$L__BB114_110:
	add.s64 	%rd405, %rd239, %rd238;
	ld.global.u64 	%rd406, [%rd405];
	cvt.u32.u64 	%r343, %rd406;
	cvt.u32.u64 	%r344, %rd481;
	mad.lo.s32 	%r386, %r343, %r344, %r83;
	cvt.u32.u64 	%r376, %rd480;
	add.s32 	%r375, %r375, 2;
$L__BB114_111:
	and.b32  	%r345, %r93, 1;
	setp.eq.b32 	%p47, %r345, 1;
	not.pred 	%p48, %p47;
	@%p48 bra 	$L__BB114_116;
	not.b32 	%r346, %r375;
	add.s32 	%r347, %r93, %r346;
	cvt.u64.u32 	%rd247, %r376;
	mul.wide.u32 	%rd407, %r347, 8;
	add.s64 	%rd248, %rd1, %rd407;
	ld.global.u64 	%rd249, [%rd248];
	and.b64  	%rd408, %rd249, -4294967296;
	setp.ne.s64 	%p49, %rd408, 0;
	@%p49 bra 	$L__BB114_114;
	cvt.u32.u64 	%r348, %rd249;
	cvt.u32.u64 	%r349, %rd247;
	rem.u32 	%r350, %r349, %r348;
	cvt.u64.u32 	%rd482, %r350;
	bra.uni 	$L__BB114_115;
$L__BB114_114:
	rem.u64 	%rd482, %rd247, %rd249;
$L__BB114_115:
	mul.wide.u32 	%rd409, %r2, 8;
	add.s64 	%rd410, %rd248, %rd409;
	ld.global.u64 	%rd411, [%rd410];
	cvt.u32.u64 	%r351, %rd411;
	cvt.u32.u64 	%r352, %rd482;
	mad.lo.s32 	%r386, %r351, %r352, %r386;
$L__BB114_116:
	cvt.u64.u32 	%rd483, %r386;
$L__BB114_117:
	cvta.to.global.u64 	%rd412, %rd255;
	shl.b64 	%rd413, %rd437, 3;
	add.s64 	%rd414, %rd412, %rd413;
	ld.global.u64 	%rd415, [%rd414];
	cvta.to.global.u64 	%rd416, %rd256;
	shl.b64 	%rd417, %rd483, 3;
	add.s64 	%rd418, %rd416, %rd417;
	ld.global.u64 	%rd419, [%rd418];
	sub.s64 	%rd420, %rd415, %rd419;
	cvta.to.global.u64 	%rd421, %rd257;
	shl.b64 	%rd422, %rd2, 3;
	add.s64 	%rd423, %rd421, %rd422;
	st.global.u64 	[%rd423], %rd420;
$L__BB114_118:
	ret;

}
	// .globl	broadcast_sub_contiguous_i64
.visible .entry broadcast_sub_contiguous_i64(
	.param .u64 broadcast_sub_contiguous_i64_param_0,
	.param .u64 .ptr .align 1 broadcast_sub_contiguous_i64_param_1,
	.param .u64 .ptr .align 1 broadcast_sub_contiguous_i64_param_2,
	.param .u64 .ptr .align 1 broadcast_sub_contiguous_i64_param_3
)
{
	.reg .pred 	%p<2>;
	.reg .b32 	%r<5>;
	.reg .b64 	%rd<16>;

	ld.param.u64 	%rd5, [broadcast_sub_contiguous_i64_param_0];
	ld.param.u64 	%rd2, [broadcast_sub_contiguous_i64_param_1];
	ld.param.u64 	%rd3, [broadcast_sub_contiguous_i64_param_2];
	ld.param.u64 	%rd4, [broadcast_sub_contiguous_i64_param_3];
	mov.u32 	%r1, %ctaid.x;
	mov.u32 	%r2, %ntid.x;
	mov.u32 	%r3, %tid.x;
	mad.lo.s32 	%r4, %r1, %r2, %r3;
	cvt.s64.s32 	%rd1, %r4;
	setp.le.u64 	%p1, %rd5, %rd1;
	@%p1 bra 	$L__BB115_2;
	cvta.to.global.u64 	%rd6, %rd2;
	cvta.to.global.u64 	%rd7, %rd3;
	cvta.to.global.u64 	%rd8, %rd4;
	shl.b64 	%rd9, %rd1, 3;
	add.s64 	%rd10, %rd6, %rd9;
	ld.global.u64 	%rd11, [%rd10];
	add.s64 	%rd12, %rd7, %rd9;
	ld.global.u64 	%rd13, [%rd12];
	sub.s64 	%rd14, %rd11, %rd13;
	add.s64 	%rd15, %rd8, %rd9;
	st.global.u64 	[%rd15], %rd14;
$L__BB115_2:
	ret;

}
	// .globl	broadcast_sub_rhs_row_i64
.visible .entry broadcast_sub_rhs_row_i64(
	.param .u64 broadcast_sub_rhs_row_i64_param_0,
	.param .u64 broadcast_sub_rhs_row_i64_param_1,
	.param .u64 .ptr .align 1 broadcast_sub_rhs_row_i64_param_2,
	.param .u64 .ptr .align 1 broadcast_sub_rhs_row_i64_param_3,
	.param .u64 .ptr .align 1 broadcast_sub_rhs_row_i64_param_4
)
{
	.reg .pred 	%p<3>;
	.reg .b32 	%r<8>;
	.reg .b64 	%rd<25>;

	ld.param.u64 	%rd9, [broadcast_sub_rhs_row_i64_param_0];
	ld.param.u64 	%rd5, [broadcast_sub_rhs_row_i64_param_1];
	ld.param.u64 	%rd6, [broadcast_sub_rhs_row_i64_param_2];
	ld.param.u64 	%rd7, [broadcast_sub_rhs_row_i64_param_3];
	ld.param.u64 	%rd8, [broadcast_sub_rhs_row_i64_param_4];
	mov.u32 	%r1, %ctaid.x;
	mov.u32 	%r2, %ntid.x;
	mov.u32 	%r3, %tid.x;
	mad.lo.s32 	%r4, %r1, %r2, %r3;
	cvt.s64.s32 	%rd1, %r4;
	setp.le.u64 	%p1, %rd9, %rd1;
	@%p1 bra 	$L__BB116_5;
	or.b64  	%rd10, %rd1, %rd5;
	and.b64  	%rd11, %rd10, -4294967296;
	setp.ne.s64 	%p2, %rd11, 0;
	@%p2 bra 	$L__BB116_3;
	cvt.u32.u64 	%r5, %rd5;
	cvt.u32.u64 	%r6, %rd1;
	rem.u32 	%r7, %r6, %r5;
	cvt.u64.u32 	%rd24, %r7;
	bra.uni 	$L__BB116_4;
$L__BB116_3:
	rem.u64 	%rd24, %rd1, %rd5;
$L__BB116_4:
	cvta.to.global.u64 	%rd12, %rd6;
	shl.b64 	%rd13, %rd1, 3;
	add.s64 	%rd14, %rd12, %rd13;
	ld.global.u64 	%rd15, [%rd14];
	cvta.to.global.u64 	%rd16, %rd7;
	shl.b64 	%rd17, %rd24, 3;
	and.b64  	%rd18, %rd17, 34359738360;
	add.s64 	%rd19, %rd16, %rd18;
	ld.global.u64 	%rd20, [%rd19];
	sub.s64 	%rd21, %rd15, %rd20;
	cvta.to.global.u64 	%rd22, %rd8;
	add.s64 	%rd23, %rd22, %rd13;
	st.global.u64 	[%rd23], %rd21;
$L__BB116_5:
	ret;

}
	// .globl	broadcast_sub_rhs_col_i64
.visible .entry broadcast_sub_rhs_col_i64(
	.param .u64 broadcast_sub_rhs_col_i64_param_0,
	.param .u64 broadcast_sub_rhs_col_i64_param_1,
	.param .u64 .ptr .align 1 broadcast_sub_rhs_col_i64_param_2,
	.param .u64 .ptr .align 1 broadcast_sub_rhs_col_i64_param_3,
	.param .u64 .ptr .align 1 broadcast_sub_rhs_col_i64_param_4
)
{
	.reg .pred 	%p<3>;
	.reg .b32 	%r<8>;
	.reg .b64 	%rd<25>;

	ld.param.u64 	%rd9, [broadcast_sub_rhs_col_i64_param_0];
	ld.param.u64 	%rd5, [broadcast_sub_rhs_col_i64_param_1];
	ld.param.u64 	%rd6, [broadcast_sub_rhs_col_i64_param_2];
	ld.param.u64 	%rd7, [broadcast_sub_rhs_col_i64_param_3];
	ld.param.u64 	%rd8, [broadcast_sub_rhs_col_i64_param_4];
	mov.u32 	%r1, %ctaid.x;
	mov.u32 	%r2, %ntid.x;
	mov.u32 	%r3, %tid.x;
	mad.lo.s32 	%r4, %r1, %r2, %r3;
	cvt.s64.s32 	%rd1, %r4;
	setp.le.u64 	%p1, %rd9, %rd1;
	@%p1 bra 	$L__BB117_5;
	or.b64  	%rd10, %rd1, %rd5;
	and.b64  	%rd11, %rd10, -4294967296;
	setp.ne.s64 	%p2, %rd11, 0;
	@%p2 bra 	$L__BB117_3;
	cvt.u32.u64 	%r5, %rd5;
	cvt.u32.u64 	%r6, %rd1;
	div.u32 	%r7, %r6, %r5;
	cvt.u64.u32 	%rd24, %r7;
	bra.uni 	$L__BB117_4;
$L__BB117_3:
	div.u64 	%rd24, %rd1, %rd5;
$L__BB117_4:
	cvta.to.global.u64 	%rd12, %rd6;
	shl.b64 	%rd13, %rd1, 3;
	add.s64 	%rd14, %rd12, %rd13;
	ld.global.u64 	%rd15, [%rd14];
	cvta.to.global.u64 	%rd16, %rd7;
	shl.b64 	%rd17, %rd24, 3;
	and.b64  	%rd18, %rd17, 34359738360;
	add.s64 	%rd19, %rd16, %rd18;
	ld.global.u64 	%rd20, [%rd19];
	sub.s64 	%rd21, %rd15, %rd20;
	cvta.to.global.u64 	%rd22, %rd8;
	add.s64 	%rd23, %rd22, %rd13;
	st.global.u64 	[%rd23], %rd21;
$L__BB117_5:
	ret;

}
	// .globl	broadcast_sub_lhs_row_i64
.visible .entry broadcast_sub_lhs_row_i64(
	.param .u64 broadcast_sub_lhs_row_i64_param_0,
	.param .u64 broadcast_sub_lhs_row_i64_param_1,
	.param .u64 .ptr .align 1 broadcast_sub_lhs_row_i64_param_2,
	.param .u64 .ptr .align 1 broadcast_sub_lhs_row_i64_param_3,
	.param .u64 .ptr .align 1 broadcast_sub_lhs_row_i64_param_4
)
{
	.reg .pred 	%p<3>;
	.reg .b32 	%r<8>;
	.reg .b64 	%rd<25>;

	ld.param.u64 	%rd9, [broadcast_sub_lhs_row_i64_param_0];
	ld.param.u64 	%rd5, [broadcast_sub_lhs_row_i64_param_1];
	ld.param.u64 	%rd6, [broadcast_sub_lhs_row_i64_param_2];
	ld.param.u64 	%rd7, [broadcast_sub_lhs_row_i64_param_3];
	ld.param.u64 	%rd8, [broadcast_sub_lhs_row_i64_param_4];
	mov.u32 	%r1, %ctaid.x;
	mov.u32 	%r2, %ntid.x;
	mov.u32 	%r3, %tid.x;
	mad.lo.s32 	%r4, %r1, %r2, %r3;
	cvt.s64.s32 	%rd1, %r4;
	setp.le.u64 	%p1, %rd9, %rd1;
	@%p1 bra 	$L__BB118_5;
	or.b64  	%rd10, %rd1, %rd5;
	and.b64  	%rd11, %rd10, -4294967296;
	setp.ne.s64 	%p2, %rd11, 0;
	@%p2 bra 	$L__BB118_3;
	cvt.u32.u64 	%r5, %rd5;
	cvt.u32.u64 	%r6, %rd1;
	rem.u32 	%r7, %r6, %r5;
	cvt.u64.u32 	%rd24, %r7;
	bra.uni 	$L__BB118_4;
$L__BB118_3:
	rem.u64 	%rd24, %rd1, %rd5;
$L__BB118_4:
	cvta.to.global.u64 	%rd12, %rd6;
	shl.b64 	%rd13, %rd24, 3;
	and.b64  	%rd14, %rd13, 34359738360;
	add.s64 	%rd15, %rd12, %rd14;
	ld.global.u64 	%rd16, [%rd15];
	cvta.to.global.u64 	%rd17, %rd7;
	shl.b64 	%rd18, %rd1, 3;
	add.s64 	%rd19, %rd17, %rd18;
	ld.global.u64 	%rd20, [%rd19];
	sub.s64 	%rd21, %rd16, %rd20;
	cvta.to.global.u64 	%rd22, %rd8;
	add.s64 	%rd23, %rd22, %rd18;
	st.global.u64 	[%rd23], %rd21;
$L__BB118_5:
	ret;

}
	// .globl	broadcast_sub_lhs_col_i64
.visible .entry broadcast_sub_lhs_col_i64(
	.param .u64 broadcast_sub_lhs_col_i64_param_0,
	.param .u64 broadcast_sub_lhs_col_i64_param_1,
	.param .u64 .ptr .align 1 broadcast_sub_lhs_col_i64_param_2,
	.param .u64 .ptr .align 1 broadcast_sub_lhs_col_i64_param_3,
	.param .u64 .ptr .align 1 broadcast_sub_lhs_col_i64_param_4
)
{
	.reg .pred 	%p<3>;
	.reg .b32 	%r<8>;
	.reg .b64 	%rd<25>;

	ld.param.u64 	%rd9, [broadcast_sub_lhs_col_i64_param_0];
	ld.param.u64 	%rd5, [broadcast_sub_lhs_col_i64_param_1];
	ld.param.u64 	%rd6, [broadcast_sub_lhs_col_i64_param_2];
	ld.param.u64 	%rd7, [broadcast_sub_lhs_col_i64_param_3];
	ld.param.u64 	%rd8, [broadcast_sub_lhs_col_i64_param_4];
	mov.u32 	%r1, %ctaid.x;
	mov.u32 	%r2, %ntid.x;
	mov.u32 	%r3, %tid.x;
	mad.lo.s32 	%r4, %r1, %r2, %r3;
	cvt.s64.s32 	%rd1, %r4;
	setp.le.u64 	%p1, %rd9, %rd1;
	@%p1 bra 	$L__BB119_5;
	or.b64  	%rd10, %rd1, %rd5;
	and.b64  	%rd11, %rd10, -4294967296;
	setp.ne.s64 	%p2, %rd11, 0;
	@%p2 bra 	$L__BB119_3;
	cvt.u32.u64 	%r5, %rd5;
	cvt.u32.u64 	%r6, %rd1;
	div.u32 	%r7, %r6, %r5;
	cvt.u64.u32 	%rd24, %r7;
	bra.uni 	$L__BB119_4;
$L__BB119_3:
	div.u64 	%rd24, %rd1, %rd5;
$L__BB119_4:
	cvta.to.global.u64 	%rd12, %rd6;
	shl.b64 	%rd13, %rd24, 3;
	and.b64  	%rd14, %rd13, 34359738360;
	add.s64 	%rd15, %rd12, %rd14;
	ld.global.u64 	%rd16, [%rd15];
	cvta.to.global.u64 	%rd17, %rd7;
	shl.b64 	%rd18, %rd1, 3;
	add.s64 	%rd19, %rd17, %rd18;
	ld.global.u64 	%rd20, [%rd19];
	sub.s64 	%rd21, %rd16, %rd20;
	cvta.to.global.u64 	%rd22, %rd8;
	add.s64 	%rd23, %rd22, %rd18;
	st.global.u64 	[%rd23], %rd21;
$L__BB119_5:
	ret;

}
	// .globl	broadcast_mul_strided_i64
.visible .entry broadcast_mul_strided_i64(
	.param .u64 broadcast_mul_strided_i64_param_0,
	.param .u32 broadcast_mul_strided_i64_param_1,
	.param .u64 .ptr .align 1 broadcast_mul_strided_i64_param_2,
	.param .u64 .ptr .align 1 broadcast_mul_strided_i64_param_3,
	.param .u64 .ptr .align 1 broadcast_mul_strided_i64_param_4,
	.param .u64 .ptr .align 1 broadcast_mul_strided_i64_param_5
)
{
	.reg .pred 	%p<50>;
	.reg .b32 	%r<387>;
	.reg .b64 	%rd<484>;

	ld.param.u64 	%rd258, [broadcast_mul_strided_i64_param_0];
	ld.param.u32 	%r93, [broadcast_mul_strided_i64_param_1];
	ld.param.u64 	%rd259, [broadcast_mul_strided_i64_param_2];
	ld.param.u64 	%rd255, [broadcast_mul_strided_i64_param_3];
	ld.param.u64 	%rd256, [broadcast_mul_strided_i64_param_4];
	ld.param.u64 	%rd257, [broadcast_mul_strided_i64_param_5];
	cvta.to.global.u64 	%rd1, %rd259;
	mov.u32 	%r94, %ctaid.x;
	mov.u32 	%r95, %ntid.x;
	mov.u32 	%r96, %tid.x;
	mad.lo.s32 	%r376, %r94, %r95, %r96;
	cvt.s64.s32 	%rd2, %r376;
	setp.le.u64 	%p1, %rd258, %rd2;
	@%p1 bra 	$L__BB120_118;
	shl.b32 	%r2, %r93, 1;
	setp.eq.s32 	%p2, %r93, 0;
	mov.b64 	%rd437, 0;
	@%p2 bra 	$L__BB120_36;
	add.s32 	%r99, %r93, -1;
	and.b32  	%r3, %r93, 7;
	setp.lt.u32 	%p3, %r99, 7;
	mov.b32 	%r354, 0;
	mov.u32 	%r368, %r376;
	mov.u32 	%r365, %r354;
	@%p3 bra 	$L__BB120_6;
	and.b32  	%r354, %r93, -8;
	add.s32 	%r367, %r93, -4;
	neg.s32 	%r366, %r354;
	mov.b32 	%r365, 0;
	mul.wide.u32 	%rd72, %r93, 8;
	mov.u32 	%r368, %r376;
$L__BB120_4:
	.pragma "nounroll";
	add.s32 	%r101, %r367, 3;
	cvt.u64.u32 	%rd63, %r368;
	mul.wide.u32 	%rd261, %r101, 8;
	add.s64 	%rd64, %rd1, %rd261;
	ld.global.u64 	%rd65, [%rd64];
	and.b64  	%rd262, %rd65, -4294967296;
	setp.ne.s64 	%p4, %rd262, 0;
	@%p4 bra 	$L__BB120_41;
	cvt.u32.u64 	%r102, %rd65;
	cvt.u32.u64 	%r103, %rd63;
	div.u32 	%r104, %r103, %r102;
	mul.lo.s32 	%r105, %r104, %r102;
	sub.s32 	%r106, %r103, %r105;
	cvt.u64.u32 	%rd438, %r104;
	cvt.u64.u32 	%rd439, %r106;
	bra.uni 	$L__BB120_42;
$L__BB120_6:
	setp.eq.s32 	%p13, %r3, 0;
	@%p13 bra 	$L__BB120_35;
	and.b32  	%r11, %r93, 3;
	setp.lt.u32 	%p14, %r3, 4;
	@%p14 bra 	$L__BB120_21;
	not.b32 	%r165, %r354;
	add.s32 	%r166, %r93, %r165;
	cvt.u64.u32 	%rd3, %r368;
	mul.wide.u32 	%rd301, %r166, 8;
	add.s64 	%rd4, %rd1, %rd301;
	ld.global.u64 	%rd5, [%rd4];
	and.b64  	%rd302, %rd5, -4294967296;
	setp.ne.s64 	%p15, %rd302, 0;
	@%p15 bra 	$L__BB120_10;
	cvt.u32.u64 	%r167, %rd5;
	cvt.u32.u64 	%r168, %rd3;
	div.u32 	%r169, %r168, %r167;
	mul.lo.s32 	%r170, %r169, %r167;
	sub.s32 	%r171, %r168, %r170;
	cvt.u64.u32 	%rd424, %r169;
	cvt.u64.u32 	%rd425, %r171;
	bra.uni 	$L__BB120_11;
$L__BB120_10:
	div.u64 	%rd424, %rd3, %rd5;
	mul.lo.s64 	%rd303, %rd424, %rd5;
	sub.s64 	%rd425, %rd3, %rd303;
$L__BB120_11:
	mul.wide.u32 	%rd12, %r93, 8;
	add.s64 	%rd304, %rd4, %rd12;
	ld.global.u64 	%rd305, [%rd304];
	cvt.u32.u64 	%r172, %rd305;
	cvt.u32.u64 	%r173, %rd425;
	mad.lo.s32 	%r12, %r172, %r173, %r365;
	sub.s32 	%r13, %r93, %r354;
	add.s32 	%r174, %r13, -2;
	mul.wide.u32 	%rd306, %r174, 8;
	add.s64 	%rd13, %rd1, %rd306;
	ld.global.u64 	%rd14, [%rd13];
	and.b64  	%rd307, %rd14, -4294967296;
	setp.ne.s64 	%p16, %rd307, 0;
	@%p16 bra 	$L__BB120_13;
	cvt.u32.u64 	%r175, %rd14;
	cvt.u32.u64 	%r176, %rd424;
	div.u32 	%r177, %r176, %r175;
	mul.lo.s32 	%r178, %r177, %r175;
	sub.s32 	%r179, %r176, %r178;
	cvt.u64.u32 	%rd426, %r177;
	cvt.u64.u32 	%rd427, %r179;
	bra.uni 	$L__BB120_14;
$L__BB120_13:
	div.u64 	%rd426, %rd424, %rd14;
	mul.lo.s64 	%rd308, %rd426, %rd14;
	sub.s64 	%rd427, %rd424, %rd308;
$L__BB120_14:
	add.s64 	%rd309, %rd13, %rd12;
	ld.global.u64 	%rd310, [%rd309];
	cvt.u32.u64 	%r180, %rd310;
	cvt.u32.u64 	%r181, %rd427;
	mad.lo.s32 	%r14, %r180, %r181, %r12;
	add.s32 	%r182, %r13, -3;
	mul.wide.u32 	%rd311, %r182, 8;
	add.s64 	%rd21, %rd1, %rd311;
	ld.global.u64 	%rd22, [%rd21];
	and.b64  	%rd312, %rd22, -4294967296;
	setp.ne.s64 	%p17, %rd312, 0;
	@%p17 bra 	$L__BB120_16;
	cvt.u32.u64 	%r183, %rd22;
	cvt.u32.u64 	%r184, %rd426;
	div.u32 	%r185, %r184, %r183;
	mul.lo.s32 	%r186, %r185, %r183;
	sub.s32 	%r187, %r184, %r186;
	cvt.u64.u32 	%rd428, %r185;
	cvt.u64.u32 	%rd429, %r187;
	bra.uni 	$L__BB120_17;
$L__BB120_16:
	div.u64 	%rd428, %rd426, %rd22;
	mul.lo.s64 	%rd313, %rd428, %rd22;
	sub.s64 	%rd429, %rd426, %rd313;
$L__BB120_17:
	add.s64 	%rd314, %rd21, %rd12;
	ld.global.u64 	%rd315, [%rd314];
	cvt.u32.u64 	%r188, %rd315;
	cvt.u32.u64 	%r189, %rd429;
	mad.lo.s32 	%r15, %r188, %r189, %r14;
	add.s32 	%r190, %r13, -4;
	mul.wide.u32 	%rd316, %r190, 8;
	add.s64 	%rd29, %rd1, %rd316;
	ld.global.u64 	%rd30, [%rd29];
	and.b64  	%rd317, %rd30, -4294967296;
	setp.ne.s64 	%p18, %rd317, 0;
	@%p18 bra 	$L__BB120_19;
	cvt.u32.u64 	%r191, %rd30;
	cvt.u32.u64 	%r192, %rd428;
	div.u32 	%r193, %r192, %r191;
	mul.lo.s32 	%r194, %r193, %r191;
	sub.s32 	%r195, %r192, %r194;
	cvt.u64.u32 	%rd430, %r193;
	cvt.u64.u32 	%rd431, %r195;
	bra.uni 	$L__BB120_20;
$L__BB120_19:
	div.u64 	%rd430, %rd428, %rd30;
	mul.lo.s64 	%rd318, %rd430, %rd30;
	sub.s64 	%rd431, %rd428, %rd318;
$L__BB120_20:
	add.s64 	%rd319, %rd29, %rd12;
	ld.global.u64 	%rd320, [%rd319];
	cvt.u32.u64 	%r196, %rd320;
	cvt.u32.u64 	%r197, %rd431;
	mad.lo.s32 	%r365, %r196, %r197, %r15;
	cvt.u32.u64 	%r368, %rd430;
	add.s32 	%r354, %r354, 4;
$L__BB120_21:
	setp.eq.s32 	%p19, %r11, 0;
	@%p19 bra 	$L__BB120_35;
	setp.eq.s32 	%p20, %r11, 1;
	@%p20 bra 	$L__BB120_30;
	not.b32 	%r199, %r354;
	add.s32 	%r200, %r93, %r199;
	cvt.u64.u32 	%rd37, %r368;
	mul.wide.u32 	%rd321, %r200, 8;
	add.s64 	%rd38, %rd1, %rd321;
	ld.global.u64 	%rd39, [%rd38];
	and.b64  	%rd322, %rd39, -4294967296;
	setp.ne.s64 	%p21, %rd322, 0;
	@%p21 bra 	$L__BB120_25;
	cvt.u32.u64 	%r201, %rd39;
	cvt.u32.u64 	%r202, %rd37;
	div.u32 	%r203, %r202, %r201;
	mul.lo.s32 	%r204, %r203, %r201;
	sub.s32 	%r205, %r202, %r204;
	cvt.u64.u32 	%rd432, %r203;
	cvt.u64.u32 	%rd433, %r205;
	bra.uni 	$L__BB120_26;
$L__BB120_25:
	div.u64 	%rd432, %rd37, %rd39;
	mul.lo.s64 	%rd323, %rd432, %rd39;
	sub.s64 	%rd433, %rd37, %rd323;
$L__BB120_26:
	mul.wide.u32 	%rd46, %r93, 8;
	add.s64 	%rd324, %rd38, %rd46;
	ld.global.u64 	%rd325, [%rd324];
	cvt.u32.u64 	%r206, %rd325;
	cvt.u32.u64 	%r207, %rd433;
	mad.lo.s32 	%r23, %r206, %r207, %r365;
	sub.s32 	%r208, %r93, %r354;
	add.s32 	%r209, %r208, -2;
	mul.wide.u32 	%rd326, %r209, 8;
	add.s64 	%rd47, %rd1, %rd326;
	ld.global.u64 	%rd48, [%rd47];
	and.b64  	%rd327, %rd48, -4294967296;
	setp.ne.s64 	%p22, %rd327, 0;
	@%p22 bra 	$L__BB120_28;
	cvt.u32.u64 	%r210, %rd48;
	cvt.u32.u64 	%r211, %rd432;
	div.u32 	%r212, %r211, %r210;
	mul.lo.s32 	%r213, %r212, %r210;
	sub.s32 	%r214, %r211, %r213;
	cvt.u64.u32 	%rd434, %r212;
	cvt.u64.u32 	%rd435, %r214;
	bra.uni 	$L__BB120_29;
$L__BB120_28:
	div.u64 	%rd434, %rd432, %rd48;
	mul.lo.s64 	%rd328, %rd434, %rd48;
	sub.s64 	%rd435, %rd432, %rd328;
$L__BB120_29:
	add.s64 	%rd329, %rd47, %rd46;
	ld.global.u64 	%rd330, [%rd329];
	cvt.u32.u64 	%r215, %rd330;
	cvt.u32.u64 	%r216, %rd435;
	mad.lo.s32 	%r365, %r215, %r216, %r23;
	cvt.u32.u64 	%r368, %rd434;
	add.s32 	%r354, %r354, 2;
$L__BB120_30:
	and.b32  	%r217, %r93, 1;
	setp.eq.b32 	%p23, %r217, 1;
	not.pred 	%p24, %p23;
	@%p24 bra 	$L__BB120_35;
	not.b32 	%r218, %r354;
	add.s32 	%r219, %r93, %r218;
	cvt.u64.u32 	%rd55, %r368;
	mul.wide.u32 	%rd331, %r219, 8;
	add.s64 	%rd56, %rd1, %rd331;
	ld.global.u64 	%rd57, [%rd56];
	and.b64  	%rd332, %rd57, -4294967296;
	setp.ne.s64 	%p25, %rd332, 0;
	@%p25 bra 	$L__BB120_33;
	cvt.u32.u64 	%r220, %rd57;
	cvt.u32.u64 	%r221, %rd55;
	rem.u32 	%r222, %r221, %r220;
	cvt.u64.u32 	%rd436, %r222;
	bra.uni 	$L__BB120_34;
$L__BB120_33:
	rem.u64 	%rd436, %rd55, %rd57;
$L__BB120_34:
	mul.wide.u32 	%rd333, %r93, 8;
	add.s64 	%rd334, %rd56, %rd333;
	ld.global.u64 	%rd335, [%rd334];
	cvt.u32.u64 	%r223, %rd335;
	cvt.u32.u64 	%r224, %rd436;
	mad.lo.s32 	%r365, %r223, %r224, %r365;
$L__BB120_35:
	cvt.u64.u32 	%rd437, %r365;
$L__BB120_36:
	setp.eq.s32 	%p26, %r93, 0;
	mov.b64 	%rd483, 0;
	@%p26 bra 	$L__BB120_117;
	add.s32 	%r227, %r93, -1;
	and.b32  	%r33, %r93, 7;
	setp.lt.u32 	%p27, %r227, 7;
	mov.b32 	%r375, 0;
	mov.u32 	%r386, %r375;
	@%p27 bra 	$L__BB120_87;
	and.b32  	%r375, %r93, -8;
	add.s32 	%r371, %r93, -4;
	neg.s32 	%r370, %r375;
	mov.b32 	%r386, 0;
	mul.wide.u32 	%rd138, %r2, 8;
$L__BB120_39:
	.pragma "nounroll";
	add.s32 	%r229, %r371, 3;
	cvt.u64.u32 	%rd129, %r376;
	mul.wide.u32 	%rd337, %r229, 8;
	add.s64 	%rd130, %rd1, %rd337;
	ld.global.u64 	%rd131, [%rd130];
	and.b64  	%rd338, %rd131, -4294967296;
	setp.ne.s64 	%p28, %rd338, 0;
	@%p28 bra 	$L__BB120_64;
	cvt.u32.u64 	%r230, %rd131;
	cvt.u32.u64 	%r231, %rd129;
	div.u32 	%r232, %r231, %r230;
	mul.lo.s32 	%r233, %r232, %r230;
	sub.s32 	%r234, %r231, %r233;
	cvt.u64.u32 	%rd454, %r232;
	cvt.u64.u32 	%rd455, %r234;
	bra.uni 	$L__BB120_65;
$L__BB120_41:
	div.u64 	%rd438, %rd63, %rd65;
	mul.lo.s64 	%rd263, %rd438, %rd65;
	sub.s64 	%rd439, %rd63, %rd263;
$L__BB120_42:
	add.s64 	%rd264, %rd64, %rd72;
	ld.global.u64 	%rd265, [%rd264];
	cvt.u32.u64 	%r107, %rd265;
	cvt.u32.u64 	%r108, %rd439;
	mad.lo.s32 	%r41, %r107, %r108, %r365;
	add.s32 	%r109, %r367, 2;
	mul.wide.u32 	%rd266, %r109, 8;
	add.s64 	%rd73, %rd1, %rd266;
	ld.global.u64 	%rd74, [%rd73];
	and.b64  	%rd267, %rd74, -4294967296;
	setp.ne.s64 	%p5, %rd267, 0;
	@%p5 bra 	$L__BB120_44;
	cvt.u32.u64 	%r110, %rd74;
	cvt.u32.u64 	%r111, %rd438;
	div.u32 	%r112, %r111, %r110;
	mul.lo.s32 	%r113, %r112, %r110;
	sub.s32 	%r114, %r111, %r113;
	cvt.u64.u32 	%rd440, %r112;
	cvt.u64.u32 	%rd441, %r114;
	bra.uni 	$L__BB120_45;
$L__BB120_44:
	div.u64 	%rd440, %rd438, %rd74;
	mul.lo.s64 	%rd268, %rd440, %rd74;
	sub.s64 	%rd441, %rd438, %rd268;
$L__BB120_45:
	add.s64 	%rd269, %rd73, %rd72;
	ld.global.u64 	%rd270, [%rd269];
	cvt.u32.u64 	%r115, %rd270;
	cvt.u32.u64 	%r116, %rd441;
	mad.lo.s32 	%r42, %r115, %r116, %r41;
	add.s32 	%r117, %r367, 1;
	mul.wide.u32 	%rd271, %r117, 8;
	add.s64 	%rd81, %rd1, %rd271;
	ld.global.u64 	%rd82, [%rd81];
	and.b64  	%rd272, %rd82, -4294967296;
	setp.ne.s64 	%p6, %rd272, 0;
	@%p6 bra 	$L__BB120_47;
	cvt.u32.u64 	%r118, %rd82;
	cvt.u32.u64 	%r119, %rd440;
	div.u32 	%r120, %r119, %r118;
	mul.lo.s32 	%r121, %r120, %r118;
	sub.s32 	%r122, %r119, %r121;
	cvt.u64.u32 	%rd442, %r120;
	cvt.u64.u32 	%rd443, %r122;
	bra.uni 	$L__BB120_48;
$L__BB120_47:
	div.u64 	%rd442, %rd440, %rd82;
	mul.lo.s64 	%rd273, %rd442, %rd82;
	sub.s64 	%rd443, %rd440, %rd273;
$L__BB120_48:
	add.s64 	%rd274, %rd81, %rd72;
	ld.global.u64 	%rd275, [%rd274];
	cvt.u32.u64 	%r123, %rd275;
	cvt.u32.u64 	%r124, %rd443;
	mad.lo.s32 	%r43, %r123, %r124, %r42;
	mul.wide.u32 	%rd276, %r367, 8;
	add.s64 	%rd89, %rd1, %rd276;
	ld.global.u64 	%rd90, [%rd89];
	and.b64  	%rd277, %rd90, -4294967296;
	setp.ne.s64 	%p7, %rd277, 0;
	@%p7 bra 	$L__BB120_50;
	cvt.u32.u64 	%r125, %rd90;
	cvt.u32.u64 	%r126, %rd442;
	div.u32 	%r127, %r126, %r125;
	mul.lo.s32 	%r128, %r127, %r125;
	sub.s32 	%r129, %r126, %r128;
	cvt.u64.u32 	%rd444, %r127;
	cvt.u64.u32 	%rd445, %r129;
	bra.uni 	$L__BB120_51;
$L__BB120_50:
	div.u64 	%rd444, %rd442, %rd90;
	mul.lo.s64 	%rd278, %rd444, %rd90;
	sub.s64 	%rd445, %rd442, %rd278;
$L__BB120_51:
	add.s64 	%rd279, %rd89, %rd72;
	ld.global.u64 	%rd280, [%rd279];
	cvt.u32.u64 	%r130, %rd280;
	cvt.u32.u64 	%r131, %rd445;
	mad.lo.s32 	%r44, %r130, %r131, %r43;
	add.s32 	%r132, %r367, -1;
	mul.wide.u32 	%rd281, %r132, 8;
	add.s64 	%rd97, %rd1, %rd281;
	ld.global.u64 	%rd98, [%rd97];
	and.b64  	%rd282, %rd98, -4294967296;
	setp.ne.s64 	%p8, %rd282, 0;
	@%p8 bra 	$L__BB120_53;
	cvt.u32.u64 	%r133, %rd98;
	cvt.u32.u64 	%r134, %rd444;
	div.u32 	%r135, %r134, %r133;
	mul.lo.s32 	%r136, %r135, %r133;
	sub.s32 	%r137, %r134, %r136;
	cvt.u64.u32 	%rd446, %r135;
	cvt.u64.u32 	%rd447, %r137;
	bra.uni 	$L__BB120_54;
$L__BB120_53:
	div.u64 	%rd446, %rd444, %rd98;
	mul.lo.s64 	%rd283, %rd446, %rd98;
	sub.s64 	%rd447, %rd444, %rd283;
$L__BB120_54:
	add.s64 	%rd284, %rd97, %rd72;
	ld.global.u64 	%rd285, [%rd284];
	cvt.u32.u64 	%r138, %rd285;
	cvt.u32.u64 	%r139, %rd447;
	mad.lo.s32 	%r45, %r138, %r139, %r44;
	add.s32 	%r140, %r367, -2;
	mul.wide.u32 	%rd286, %r140, 8;
	add.s64 	%rd105, %rd1, %rd286;
	ld.global.u64 	%rd106, [%rd105];
	and.b64  	%rd287, %rd106, -4294967296;
	setp.ne.s64 	%p9, %rd287, 0;
	@%p9 bra 	$L__BB120_56;
	cvt.u32.u64 	%r141, %rd106;
	cvt.u32.u64 	%r142, %rd446;
	div.u32 	%r143, %r142, %r141;
	mul.lo.s32 	%r144, %r143, %r141;
	sub.s32 	%r145, %r142, %r144;
	cvt.u64.u32 	%rd448, %r143;
	cvt.u64.u32 	%rd449, %r145;
	bra.uni 	$L__BB120_57;
$L__BB120_56:
	div.u64 	%rd448, %rd446, %rd106;
	mul.lo.s64 	%rd288, %rd448, %rd106;
	sub.s64 	%rd449, %rd446, %rd288;
$L__BB120_57:
	add.s64 	%rd289, %rd105, %rd72;
	ld.global.u64 	%rd290, [%rd289];
	cvt.u32.u64 	%r146, %rd290;
	cvt.u32.u64 	%r147, %rd449;
	mad.lo.s32 	%r46, %r146, %r147, %r45;
	add.s32 	%r148, %r367, -3;
	mul.wide.u32 	%rd291, %r148, 8;
	add.s64 	%rd113, %rd1, %rd291;
	ld.global.u64 	%rd114, [%rd113];
	and.b64  	%rd292, %rd114, -4294967296;
	setp.ne.s64 	%p10, %rd292, 0;
	@%p10 bra 	$L__BB120_59;
	cvt.u32.u64 	%r149, %rd114;
	cvt.u32.u64 	%r150, %rd448;
	div.u32 	%r151, %r150, %r149;
	mul.lo.s32 	%r152, %r151, %r149;
	sub.s32 	%r153, %r150, %r152;
	cvt.u64.u32 	%rd450, %r151;
	cvt.u64.u32 	%rd451, %r153;
	bra.uni 	$L__BB120_60;
$L__BB120_59:
	div.u64 	%rd450, %rd448, %rd114;
	mul.lo.s64 	%rd293, %rd450, %rd114;
	sub.s64 	%rd451, %rd448, %rd293;
$L__BB120_60:
	add.s64 	%rd294, %rd113, %rd72;
	ld.global.u64 	%rd295, [%rd294];
	cvt.u32.u64 	%r154, %rd295;
	cvt.u32.u64 	%r155, %rd451;
	mad.lo.s32 	%r47, %r154, %r155, %r46;
	add.s32 	%r156, %r367, -4;
	mul.wide.u32 	%rd296, %r156, 8;
	add.s64 	%rd121, %rd1, %rd296;
	ld.global.u64 	%rd122, [%rd121];
	and.b64  	%rd297, %rd122, -4294967296;
	setp.ne.s64 	%p11, %rd297, 0;
	@%p11 bra 	$L__BB120_62;
	cvt.u32.u64 	%r157, %rd122;
	cvt.u32.u64 	%r158, %rd450;
	div.u32 	%r159, %r158, %r157;
	mul.lo.s32 	%r160, %r159, %r157;
	sub.s32 	%r161, %r158, %r160;
	cvt.u64.u32 	%rd452, %r159;
	cvt.u64.u32 	%rd453, %r161;
	bra.uni 	$L__BB120_63;
$L__BB120_62:
	div.u64 	%rd452, %rd450, %rd122;
	mul.lo.s64 	%rd298, %rd452, %rd122;
	sub.s64 	%rd453, %rd450, %rd298;
$L__BB120_63:
	add.s64 	%rd299, %rd121, %rd72;
	ld.global.u64 	%rd300, [%rd299];
	cvt.u32.u64 	%r162, %rd300;
	cvt.u32.u64 	%r163, %rd453;
	mad.lo.s32 	%r365, %r162, %r163, %r47;
	cvt.u32.u64 	%r368, %rd452;
	add.s32 	%r367, %r367, -8;
	add.s32 	%r366, %r366, 8;
	setp.eq.s32 	%p12, %r366, 0;
	@%p12 bra 	$L__BB120_6;
	bra.uni 	$L__BB120_4;
$L__BB120_64:
	div.u64 	%rd454, %rd129, %rd131;
	mul.lo.s64 	%rd339, %rd454, %rd131;
	sub.s64 	%rd455, %rd129, %rd339;
$L__BB120_65:
	add.s64 	%rd340, %rd130, %rd138;
	ld.global.u64 	%rd341, [%rd340];
	cvt.u32.u64 	%r235, %rd341;
	cvt.u32.u64 	%r236, %rd455;
	mad.lo.s32 	%r56, %r235, %r236, %r386;
	add.s32 	%r237, %r371, 2;
	mul.wide.u32 	%rd342, %r237, 8;
	add.s64 	%rd139, %rd1, %rd342;
	ld.global.u64 	%rd140, [%rd139];
	and.b64  	%rd343, %rd140, -4294967296;
	setp.ne.s64 	%p29, %rd343, 0;
	@%p29 bra 	$L__BB120_67;
	cvt.u32.u64 	%r238, %rd140;
	cvt.u32.u64 	%r239, %rd454;
	div.u32 	%r240, %r239, %r238;
	mul.lo.s32 	%r241, %r240, %r238;
	sub.s32 	%r242, %r239, %r241;
	cvt.u64.u32 	%rd456, %r240;
	cvt.u64.u32 	%rd457, %r242;
	bra.uni 	$L__BB120_68;
$L__BB120_67:
	div.u64 	%rd456, %rd454, %rd140;
	mul.lo.s64 	%rd344, %rd456, %rd140;
	sub.s64 	%rd457, %rd454, %rd344;
$L__BB120_68:
	add.s64 	%rd345, %rd139, %rd138;
	ld.global.u64 	%rd346, [%rd345];
	cvt.u32.u64 	%r243, %rd346;
	cvt.u32.u64 	%r244, %rd457;
	mad.lo.s32 	%r57, %r243, %r244, %r56;
	add.s32 	%r245, %r371, 1;
	mul.wide.u32 	%rd347, %r245, 8;
	add.s64 	%rd147, %rd1, %rd347;
	ld.global.u64 	%rd148, [%rd147];
	and.b64  	%rd348, %rd148, -4294967296;
	setp.ne.s64 	%p30, %rd348, 0;
	@%p30 bra 	$L__BB120_70;
	cvt.u32.u64 	%r246, %rd148;
	cvt.u32.u64 	%r247, %rd456;
	div.u32 	%r248, %r247, %r246;
	mul.lo.s32 	%r249, %r248, %r246;
	sub.s32 	%r250, %r247, %r249;
	cvt.u64.u32 	%rd458, %r248;
	cvt.u64.u32 	%rd459, %r250;
	bra.uni 	$L__BB120_71;
$L__BB120_70:
	div.u64 	%rd458, %rd456, %rd148;
	mul.lo.s64 	%rd349, %rd458, %rd148;
	sub.s64 	%rd459, %rd456, %rd349;
$L__BB120_71:
	add.s64 	%rd350, %rd147, %rd138;
	ld.global.u64 	%rd351, [%rd350];
	cvt.u32.u64 	%r251, %rd351;
	cvt.u32.u64 	%r252, %rd459;
	mad.lo.s32 	%r58, %r251, %r252, %r57;
	mul.wide.u32 	%rd352, %r371, 8;
	add.s64 	%rd155, %rd1, %rd352;
	ld.global.u64 	%rd156, [%rd155];
	and.b64  	%rd353, %rd156, -4294967296;
	setp.ne.s64 	%p31, %rd353, 0;
	@%p31 bra 	$L__BB120_73;
	cvt.u32.u64 	%r253, %rd156;
	cvt.u32.u64 	%r254, %rd458;
	div.u32 	%r255, %r254, %r253;
	mul.lo.s32 	%r256, %r255, %r253;
	sub.s32 	%r257, %r254, %r256;
	cvt.u64.u32 	%rd460, %r255;
	cvt.u64.u32 	%rd461, %r257;
	bra.uni 	$L__BB120_74;
$L__BB120_73:
	div.u64 	%rd460, %rd458, %rd156;
	mul.lo.s64 	%rd354, %rd460, %rd156;
	sub.s64 	%rd461, %rd458, %rd354;
$L__BB120_74:
	add.s64 	%rd355, %rd155, %rd138;
	ld.global.u64 	%rd356, [%rd355];
	cvt.u32.u64 	%r258, %rd356;
	cvt.u32.u64 	%r259, %rd461;
	mad.lo.s32 	%r59, %r258, %r259, %r58;
	add.s32 	%r260, %r371, -1;
	mul.wide.u32 	%rd357, %r260, 8;
	add.s64 	%rd163, %rd1, %rd357;
	ld.global.u64 	%rd164, [%rd163];
	and.b64  	%rd358, %rd164, -4294967296;
	setp.ne.s64 	%p32, %rd358, 0;
	@%p32 bra 	$L__BB120_76;
	cvt.u32.u64 	%r261, %rd164;
	cvt.u32.u64 	%r262, %rd460;
	div.u32 	%r263, %r262, %r261;
	mul.lo.s32 	%r264, %r263, %r261;
	sub.s32 	%r265, %r262, %r264;
	cvt.u64.u32 	%rd462, %r263;
	cvt.u64.u32 	%rd463, %r265;
	bra.uni 	$L__BB120_77;
$L__BB120_76:
	div.u64 	%rd462, %rd460, %rd164;
	mul.lo.s64 	%rd359, %rd462, %rd164;
	sub.s64 	%rd463, %rd460, %rd359;
$L__BB120_77:
	add.s64 	%rd360, %rd163, %rd138;
	ld.global.u64 	%rd361, [%rd360];
	cvt.u32.u64 	%r266, %rd361;
	cvt.u32.u64 	%r267, %rd463;
	mad.lo.s32 	%r60, %r266, %r267, %r59;
	add.s32 	%r268, %r371, -2;
	mul.wide.u32 	%rd362, %r268, 8;
	add.s64 	%rd171, %rd1, %rd362;
	ld.global.u64 	%rd172, [%rd171];
	and.b64  	%rd363, %rd172, -4294967296;
	setp.ne.s64 	%p33, %rd363, 0;
	@%p33 bra 	$L__BB120_79;
	cvt.u32.u64 	%r269, %rd172;
	cvt.u32.u64 	%r270, %rd462;
	div.u32 	%r271, %r270, %r269;
	mul.lo.s32 	%r272, %r271, %r269;
	sub.s32 	%r273, %r270, %r272;
	cvt.u64.u32 	%rd464, %r271;
	cvt.u64.u32 	%rd465, %r273;
	bra.uni 	$L__BB120_80;
$L__BB120_79:
	div.u64 	%rd464, %rd462, %rd172;
	mul.lo.s64 	%rd364, %rd464, %rd172;
	sub.s64 	%rd465, %rd462, %rd364;
$L__BB120_80:
	add.s64 	%rd365, %rd171, %rd138;
	ld.global.u64 	%rd366, [%rd365];
	cvt.u32.u64 	%r274, %rd366;
	cvt.u32.u64 	%r275, %rd465;
	mad.lo.s32 	%r61, %r274, %r275, %r60;
	add.s32 	%r276, %r371, -3;
	mul.wide.u32 	%rd367, %r276, 8;
	add.s64 	%rd179, %rd1, %rd367;
	ld.global.u64 	%rd180, [%rd179];
	and.b64  	%rd368, %rd180, -4294967296;
	setp.ne.s64 	%p34, %rd368, 0;
	@%p34 bra 	$L__BB120_82;
	cvt.u32.u64 	%r277, %rd180;
	cvt.u32.u64 	%r278, %rd464;
	div.u32 	%r279, %r278, %r277;
	mul.lo.s32 	%r280, %r279, %r277;
	sub.s32 	%r281, %r278, %r280;
	cvt.u64.u32 	%rd466, %r279;
	cvt.u64.u32 	%rd467, %r281;
	bra.uni 	$L__BB120_83;
$L__BB120_82:
	div.u64 	%rd466, %rd464, %rd180;
	mul.lo.s64 	%rd369, %rd466, %rd180;
	sub.s64 	%rd467, %rd464, %rd369;
$L__BB120_83:
	add.s64 	%rd370, %rd179, %rd138;
	ld.global.u64 	%rd371, [%rd370];
	cvt.u32.u64 	%r282, %rd371;
	cvt.u32.u64 	%r283, %rd467;
	mad.lo.s32 	%r62, %r282, %r283, %r61;
	add.s32 	%r284, %r371, -4;
	mul.wide.u32 	%rd372, %r284, 8;
	add.s64 	%rd187, %rd1, %rd372;
	ld.global.u64 	%rd188, [%rd187];
	and.b64  	%rd373, %rd188, -4294967296;
	setp.ne.s64 	%p35, %rd373, 0;
	@%p35 bra 	$L__BB120_85;
	cvt.u32.u64 	%r285, %rd188;
	cvt.u32.u64 	%r286, %rd466;
	div.u32 	%r287, %r286, %r285;
	mul.lo.s32 	%r288, %r287, %r285;
	sub.s32 	%r289, %r286, %r288;
	cvt.u64.u32 	%rd468, %r287;
	cvt.u64.u32 	%rd469, %r289;
	bra.uni 	$L__BB120_86;
$L__BB120_85:
	div.u64 	%rd468, %rd466, %rd188;
	mul.lo.s64 	%rd374, %rd468, %rd188;
	sub.s64 	%rd469, %rd466, %rd374;
$L__BB120_86:
	add.s64 	%rd375, %rd187, %rd138;
	ld.global.u64 	%rd376, [%rd375];
	cvt.u32.u64 	%r290, %rd376;
	cvt.u32.u64 	%r291, %rd469;
	mad.lo.s32 	%r386, %r290, %r291, %r62;
	cvt.u32.u64 	%r376, %rd468;
	add.s32 	%r371, %r371, -8;
	add.s32 	%r370, %r370, 8;
	setp.ne.s32 	%p36, %r370, 0;
	@%p36 bra 	$L__BB120_39;
$L__BB120_87:
	setp.eq.s32 	%p37, %r33, 0;
	@%p37 bra 	$L__BB120_116;
	and.b32  	%r71, %r93, 3;
	setp.lt.u32 	%p38, %r33, 4;
	@%p38 bra 	$L__BB120_102;
	not.b32 	%r293, %r375;
	add.s32 	%r294, %r93, %r293;
	cvt.u64.u32 	%rd195, %r376;
	mul.wide.u32 	%rd377, %r294, 8;
	add.s64 	%rd196, %rd1, %rd377;
	ld.global.u64 	%rd197, [%rd196];
	and.b64  	%rd378, %rd197, -4294967296;
	setp.ne.s64 	%p39, %rd378, 0;
	@%p39 bra 	$L__BB120_91;
	cvt.u32.u64 	%r295, %rd197;
	cvt.u32.u64 	%r296, %rd195;
	div.u32 	%r297, %r296, %r295;
	mul.lo.s32 	%r298, %r297, %r295;
	sub.s32 	%r299, %r296, %r298;
	cvt.u64.u32 	%rd470, %r297;
	cvt.u64.u32 	%rd471, %r299;
	bra.uni 	$L__BB120_92;
$L__BB120_91:
	div.u64 	%rd470, %rd195, %rd197;
	mul.lo.s64 	%rd379, %rd470, %rd197;
	sub.s64 	%rd471, %rd195, %rd379;
$L__BB120_92:
	mul.wide.u32 	%rd204, %r2, 8;
	add.s64 	%rd380, %rd196, %rd204;
	ld.global.u64 	%rd381, [%rd380];
	cvt.u32.u64 	%r300, %rd381;
	cvt.u32.u64 	%r301, %rd471;
	mad.lo.s32 	%r72, %r300, %r301, %r386;
	sub.s32 	%r73, %r93, %r375;
	add.s32 	%r302, %r73, -2;
	mul.wide.u32 	%rd382, %r302, 8;
	add.s64 	%rd205, %rd1, %rd382;
	ld.global.u64 	%rd206, [%rd205];
	and.b64  	%rd383, %rd206, -4294967296;
	setp.ne.s64 	%p40, %rd383, 0;
	@%p40 bra 	$L__BB120_94;
	cvt.u32.u64 	%r303, %rd206;
	cvt.u32.u64 	%r304, %rd470;
	div.u32 	%r305, %r304, %r303;
	mul.lo.s32 	%r306, %r305, %r303;
	sub.s32 	%r307, %r304, %r306;
	cvt.u64.u32 	%rd472, %r305;
	cvt.u64.u32 	%rd473, %r307;
	bra.uni 	$L__BB120_95;
$L__BB120_94:
	div.u64 	%rd472, %rd470, %rd206;
	mul.lo.s64 	%rd384, %rd472, %rd206;
	sub.s64 	%rd473, %rd470, %rd384;
$L__BB120_95:
	add.s64 	%rd385, %rd205, %rd204;
	ld.global.u64 	%rd386, [%rd385];
	cvt.u32.u64 	%r308, %rd386;
	cvt.u32.u64 	%r309, %rd473;
	mad.lo.s32 	%r74, %r308, %r309, %r72;
	add.s32 	%r310, %r73, -3;
	mul.wide.u32 	%rd387, %r310, 8;
	add.s64 	%rd213, %rd1, %rd387;
	ld.global.u64 	%rd214, [%rd213];
	and.b64  	%rd388, %rd214, -4294967296;
	setp.ne.s64 	%p41, %rd388, 0;
	@%p41 bra 	$L__BB120_97;
	cvt.u32.u64 	%r311, %rd214;
	cvt.u32.u64 	%r312, %rd472;
	div.u32 	%r313, %r312, %r311;
	mul.lo.s32 	%r314, %r313, %r311;
	sub.s32 	%r315, %r312, %r314;
	cvt.u64.u32 	%rd474, %r313;
	cvt.u64.u32 	%rd475, %r315;
	bra.uni 	$L__BB120_98;
$L__BB120_97:
	div.u64 	%rd474, %rd472, %rd214;
	mul.lo.s64 	%rd389, %rd474, %rd214;
	sub.s64 	%rd475, %rd472, %rd389;
$L__BB120_98:
	add.s64 	%rd390, %rd213, %rd204;
	ld.global.u64 	%rd391, [%rd390];
	cvt.u32.u64 	%r316, %rd391;
	cvt.u32.u64 	%r317, %rd475;
	mad.lo.s32 	%r75, %r316, %r317, %r74;
	add.s32 	%r318, %r73, -4;
	mul.wide.u32 	%rd392, %r318, 8;
	add.s64 	%rd221, %rd1, %rd392;
	ld.global.u64 	%rd222, [%rd221];
	and.b64  	%rd393, %rd222, -4294967296;
	setp.ne.s64 	%p42, %rd393, 0;
	@%p42 bra 	$L__BB120_100;
	cvt.u32.u64 	%r319, %rd222;
	cvt.u32.u64 	%r320, %rd474;
	div.u32 	%r321, %r320, %r319;
	mul.lo.s32 	%r322, %r321, %r319;
	sub.s32 	%r323, %r320, %r322;
	cvt.u64.u32 	%rd476, %r321;
	cvt.u64.u32 	%rd477, %r323;
	bra.uni 	$L__BB120_101;
$L__BB120_100:
	div.u64 	%rd476, %rd474, %rd222;
	mul.lo.s64 	%rd394, %rd476, %rd222;
	sub.s64 	%rd477, %rd474, %rd394;
$L__BB120_101:
	add.s64 	%rd395, %rd221, %rd204;
	ld.global.u64 	%rd396, [%rd395];
	cvt.u32.u64 	%r324, %rd396;
	cvt.u32.u64 	%r325, %rd477;
	mad.lo.s32 	%r386, %r324, %r325, %r75;
	cvt.u32.u64 	%r376, %rd476;
	add.s32 	%r375, %r375, 4;
$L__BB120_102:
	setp.eq.s32 	%p43, %r71, 0;
	@%p43 bra 	$L__BB120_116;
	setp.eq.s32 	%p44, %r71, 1;
	@%p44 bra 	$L__BB120_111;
	not.b32 	%r327, %r375;
	add.s32 	%r328, %r93, %r327;
	cvt.u64.u32 	%rd229, %r376;
	mul.wide.u32 	%rd397, %r328, 8;
	add.s64 	%rd230, %rd1, %rd397;
	ld.global.u64 	%rd231, [%rd230];
	and.b64  	%rd398, %rd231, -4294967296;
	setp.ne.s64 	%p45, %rd398, 0;
	@%p45 bra 	$L__BB120_106;
	cvt.u32.u64 	%r329, %rd231;
	cvt.u32.u64 	%r330, %rd229;
	div.u32 	%r331, %r330, %r329;
	mul.lo.s32 	%r332, %r331, %r329;
	sub.s32 	%r333, %r330, %r332;
	cvt.u64.u32 	%rd478, %r331;
	cvt.u64.u32 	%rd479, %r333;
	bra.uni 	$L__BB120_107;
$L__BB120_106:
	div.u64 	%rd478, %rd229, %rd231;
	mul.lo.s64 	%rd399, %rd478, %rd231;
	sub.s64 	%rd479, %rd229, %rd399;
$L__BB120_107:
	mul.wide.u32 	%rd238, %r2, 8;
	add.s64 	%rd400, %rd230, %rd238;
	ld.global.u64 	%rd401, [%rd400];
	cvt.u32.u64 	%r334, %rd401;
	cvt.u32.u64 	%r335, %rd479;
	mad.lo.s32 	%r83, %r334, %r335, %r386;
	sub.s32 	%r336, %r93, %r375;
	add.s32 	%r337, %r336, -2;
	mul.wide.u32 	%rd402, %r337, 8;
	add.s64 	%rd239, %rd1, %rd402;
	ld.global.u64 	%rd240, [%rd239];
	and.b64  	%rd403, %rd240, -4294967296;
	setp.ne.s64 	%p46, %rd403, 0;
	@%p46 bra 	$L__BB120_109;
	cvt.u32.u64 	%r338, %rd240;
	cvt.u32.u64 	%r339, %rd478;
	div.u32 	%r340, %r339, %r338;
	mul.lo.s32 	%r341, %r340, %r338;
	sub.s32 	%r342, %r339, %r341;
	cvt.u64.u32 	%rd480, %r340;
	cvt.u64.u32 	%rd481, %r342;
	bra.uni 	$L__BB120_110;
$L__BB120_109:
	div.u64 	%rd480, %rd478, %rd240;
	mul.lo.s64 	%rd404, %rd480, %rd240;
	sub.s64 	%rd481, %rd478, %rd404;
$L__BB120_110:
	add.s64 	%rd405, %rd239, %rd238;
	ld.global.u64 	%rd406, [%rd405];
	cvt.u32.u64 	%r343, %rd406;
	cvt.u32.u64 	%r344, %rd481;
	mad.lo.s32 	%r386, %r343, %r344, %r83;
	cvt.u32.u64 	%r376, %rd480;
	add.s32 	%r375, %r375, 2;
$L__BB120_111:
	and.b32  	%r345, %r93, 1;
	setp.eq.b32 	%p47, %r345, 1;
	not.pred 	%p48, %p47;
	@%p48 bra 	$L__BB120_116;
	not.b32 	%r346, %r375;
	add.s32 	%r347, %r93, %r346;
	cvt.u64.u32 	%rd247, %r376;
	mul.wide.u32 	%rd407, %r347, 8;
	add.s64 	%rd248, %rd1, %rd407;
	ld.global.u64 	%rd249, [%rd248];
	and.b64  	%rd408, %rd249, -4294967296;
	setp.ne.s64 	%p49, %rd408, 0;
	@%p49 bra 	$L__BB120_114;
	cvt.u32.u64 	%r348, %rd249;
	cvt.u32.u64 	%r349, %rd247;
	rem.u32 	%r350, %r349, %r348;
	cvt.u64.u32 	%rd482, %r350;
	bra.uni 	$L__BB120_115;
$L__BB120_114:
	rem.u64 	%rd482, %rd247, %rd249;
$L__BB120_115:
	mul.wide.u32 	%rd409, %r2, 8;
	add.s64 	%rd410, %rd248, %rd409;
	ld.global.u64 	%rd411, [%rd410];
	cvt.u32.u64 	%r351, %rd411;
	cvt.u32.u64 	%r352, %rd482;
	mad.lo.s32 	%r386, %r351, %r352, %r386;
$L__BB120_116:
	cvt.u64.u32 	%rd483, %r386;
$L__BB120_117:
	cvta.to.global.u64 	%rd412, %rd255;
	shl.b64 	%rd413, %rd437, 3;
	add.s64 	%rd414, %rd412, %rd413;
	ld.global.u64 	%rd415, [%rd414];
	cvta.to.global.u64 	%rd416, %rd256;
	shl.b64 	%rd417, %rd483, 3;
	add.s64 	%rd418, %rd416, %rd417;
	ld.global.u64 	%rd419, [%rd418];
	mul.lo.s64 	%rd420, %rd419, %rd415;
	cvta.to.global.u64 	%rd421, %rd257;
	shl.b64 	%rd422, %rd2, 3;
	add.s64 	%rd423, %rd421, %rd422;
	st.global.u64 	[%rd423], %rd420;
$L__BB120_118:
	ret;

}
	// .globl	broadcast_mul_contiguous_i64
.visible .entry broadcast_mul_contiguous_i64(
	.param .u64 broadcast_mul_contiguous_i64_param_0,
	.param .u64 .ptr .align 1 broadcast_mul_contiguous_i64_param_1,
	.param .u64 .ptr .align 1 broadcast_mul_contiguous_i64_param_2,
	.param .u64 .ptr .align 1 broadcast_mul_contiguous_i64_param_3
)
{
	.reg .pred 	%p<2>;
	.reg .b32 	%r<5>;
	.reg .b64 	%rd<16>;

	ld.param.u64 	%rd5, [broadcast_mul_contiguous_i64_param_0];
	ld.param.u64 	%rd2, [broadcast_mul_contiguous_i64_param_1];
	ld.param.u64 	%rd3, [broadcast_mul_contiguous_i64_param_2];
	ld.param.u64 	%rd4, [broadcast_mul_contiguous_i64_param_3];
	mov.u32 	%r1, %ctaid.x;
	mov.u32 	%r2, %ntid.x;
	mov.u32 	%r3, %tid.x;
	mad.lo.s32 	%r4, %r1, %r2, %r3;
	cvt.s64.s32 	%rd1, %r4;
	setp.le.u64 	%p1, %rd5, %rd1;
	@%p1 bra 	$L__BB121_2;
	cvta.to.global.u64 	%rd6, %rd2;
	cvta.to.global.u64 	%rd7, %rd3;
	cvta.to.global.u64 	%rd8, %rd4;
	shl.b64 	%rd9, %rd1, 3;
	add.s64 	%rd10, %rd6, %rd9;
	ld.global.u64 	%rd11, [%rd10];
	add.s64 	%rd12, %rd7, %rd9;
	ld.global.u64 	%rd13, [%rd12];
	mul.lo.s64 	%rd14, %rd13, %rd11;
	add.s64 	%rd15, %rd8, %rd9;
	st.global.u64 	[%rd15], %rd14;
$L__BB121_2:
	ret;

}
	// .globl	broadcast_mul_rhs_row_i64
.visible .entry broadcast_mul_rhs_row_i64(
	.param .u64 broadcast_mul_rhs_row_i64_param_0,
	.param .u64 broadcast_mul_rhs_row_i64_param_1,
	.param .u64 .ptr .align 1 broadcast_mul_rhs_row_i64_param_2,
	.param .u64 .ptr .align 1 broadcast_mul_rhs_row_i64_param_3,
	.param .u64 .ptr .align 1 broadcast_mul_rhs_row_i64_param_4
)
{
	.reg .pred 	%p<3>;
	.reg .b32 	%r<8>;
	.reg .b64 	%rd<25>;

	ld.param.u64 	%rd9, [broadcast_mul_rhs_row_i64_param_0];
	ld.param.u64 	%rd5, [broadcast_mul_rhs_row_i64_param_1];
	ld.param.u64 	%rd6, [broadcast_mul_rhs_row_i64_param_2];
	ld.param.u64 	%rd7, [broadcast_mul_rhs_row_i64_param_3];
	ld.param.u64 	%rd8, [broadcast_mul_rhs_row_i64_param_4];
	mov.u32 	%r1, %ctaid.x;
	mov.u32 	%r2, %ntid.x;
	mov.u32 	%r3, %tid.x;
	mad.lo.s32 	%r4, %r1, %r2, %r3;
	cvt.s64.s32 	%rd1, %r4;
	setp.le.u64 	%p1, %rd9, %rd1;
	@%p1 bra 	$L__BB122_5;
	or.b64  	%rd10, %rd1, %rd5;
	and.b64  	%rd11, %rd10, -4294967296;
	setp.ne.s64 	%p2, %rd11, 0;
	@%p2 bra 	$L__BB122_3;
	cvt.u32.u64 	%r5, %rd5;
	cvt.u32.u64 	%r6, %rd1;
	rem.u32 	%r7, %r6, %r5;
	cvt.u64.u32 	%rd24, %r7;
	bra.uni 	$L__BB122_4;
$L__BB122_3:
	rem.u64 	%rd24, %rd1, %rd5;
$L__BB122_4:
	cvta.to.global.u64 	%rd12, %rd6;
	shl.b64 	%rd13, %rd1, 3;
	add.s64 	%rd14, %rd12, %rd13;
	ld.global.u64 	%rd15, [%rd14];
	cvta.to.global.u64 	%rd16, %rd7;
	shl.b64 	%rd17, %rd24, 3;
	and.b64  	%rd18, %rd17, 34359738360;
	add.s64 	%rd19, %rd16, %rd18;
	ld.global.u64 	%rd20, [%rd19];
	mul.lo.s64 	%rd21, %rd20, %rd15;
	cvta.to.global.u64 	%rd22, %rd8;
	add.s64 	%rd23, %rd22, %rd13;
	st.global.u64 	[%rd23], %rd21;
$L__BB122_5:
	ret;

}
	// .globl	broadcast_mul_rhs_col_i64
.visible .entry broadcast_mul_rhs_col_i64(
	.param .u64 broadcast_mul_rhs_col_i64_param_0,
	.param .u64 broadcast_mul_rhs_col_i64_param_1,
	.param .u64 .ptr .align 1 broadcast_mul_rhs_col_i64_param_2,
	.param .u64 .ptr .align 1 broadcast_mul_rhs_col_i64_param_3,
	.param .u64 .ptr .align 1 broadcast_mul_rhs_col_i64_param_4
)
{
	.reg .pred 	%p<3>;
	.reg .b32 	%r<8>;
	.reg .b64 	%rd<25>;

	ld.param.u64 	%rd9, [broadcast_mul_rhs_col_i64_param_0];
	ld.param.u64 	%rd5, [broadcast_mul_rhs_col_i64_param_1];
	ld.param.u64 	%rd6, [broadcast_mul_rhs_col_i64_param_2];
	ld.param.u64 	%rd7, [broadcast_mul_rhs_col_i64_param_3];
	ld.param.u64 	%rd8, [broadcast_mul_rhs_col_i64_param_4];
	mov.u32 	%r1, %ctaid.x;
	mov.u32 	%r2, %ntid.x;
	mov.u32 	%r3, %tid.x;
	mad.lo.s32 	%r4, %r1, %r2, %r3;
	cvt.s64.s32 	%rd1, %r4;
	setp.le.u64 	%p1, %rd9, %rd1;
	@%p1 bra 	$L__BB123_5;
	or.b64  	%rd10, %rd1, %rd5;
	and.b64  	%rd11, %rd10, -4294967296;
	setp.ne.s64 	%p2, %rd11, 0;
	@%p2 bra 	$L__BB123_3;
	cvt.u32.u64 	%r5, %rd5;
	cvt.u32.u64 	%r6, %rd1;
	div.u32 	%r7, %r6, %r5;
	cvt.u64.u32 	%rd24, %r7;
	bra.uni 	$L__BB123_4;
$L__BB123_3:
	div.u64 	%rd24, %rd1, %rd5;
$L__BB123_4:
	cvta.to.global.u64 	%rd12, %rd6;
	shl.b64 	%rd13, %rd1, 3;
	add.s64 	%rd14, %rd12, %rd13;
	ld.global.u64 	%rd15, [%rd14];
	cvta.to.global.u64 	%rd16, %rd7;
	shl.b64 	%rd17, %rd24, 3;
	and.b64  	%rd18, %rd17, 34359738360;
	add.s64 	%rd19, %rd16, %rd18;
	ld.global.u64 	%rd20, [%rd19];
	mul.lo.s64 	%rd21, %rd20, %rd15;
	cvta.to.global.u64 	%rd22, %rd8;
	add.s64 	%rd23, %rd22, %rd13;
	st.global.u64 	[%rd23], %rd21;
$L__BB123_5:
	ret;

}
	// .globl	broadcast_mul_lhs_row_i64
.visible .entry broadcast_mul_lhs_row_i64(
	.param .u64 broadcast_mul_lhs_row_i64_param_0,
	.param .u64 broadcast_mul_lhs_row_i64_param_1,
	.param .u64 .ptr .align 1 broadcast_mul_lhs_row_i64_param_2,
	.param .u64 .ptr .align 1 broadcast_mul_lhs_row_i64_param_3,
	.param .u64 .ptr .align 1 broadcast_mul_lhs_row_i64_param_4
)
{
	.reg .pred 	%p<3>;
	.reg .b32 	%r<8>;
	.reg .b64 	%rd<25>;

	ld.param.u64 	%rd9, [broadcast_mul_lhs_row_i64_param_0];
	ld.param.u64 	%rd5, [broadcast_mul_lhs_row_i64_param_1];
	ld.param.u64 	%rd6, [broadcast_mul_lhs_row_i64_param_2];
	ld.param.u64 	%rd7, [broadcast_mul_lhs_row_i64_param_3];
	ld.param.u64 	%rd8, [broadcast_mul_lhs_row_i64_param_4];
	mov.u32 	%r1, %ctaid.x;
	mov.u32 	%r2, %ntid.x;
	mov.u32 	%r3, %tid.x;
	mad.lo.s32 	%r4, %r1, %r2, %r3;
	cvt.s64.s32 	%rd1, %r4;
	setp.le.u64 	%p1, %rd9, %rd1;
	@%p1 bra 	$L__BB124_5;
	or.b64  	%rd10, %rd1, %rd5;
	and.b64  	%rd11, %rd10, -4294967296;
	setp.ne.s64 	%p2, %rd11, 0;
	@%p2 bra 	$L__BB124_3;
	cvt.u32.u64 	%r5, %rd5;
	cvt.u32.u64 	%r6, %rd1;
	rem.u32 	%r7, %r6, %r5;
	cvt.u64.u32 	%rd24, %r7;
	bra.uni 	$L__BB124_4;
$L__BB124_3:
	rem.u64 	%rd24, %rd1, %rd5;
$L__BB124_4:
	cvta.to.global.u64 	%rd12, %rd6;
	shl.b64 	%rd13, %rd24, 3;
	and.b64  	%rd14, %rd13, 34359738360;
	add.s64 	%rd15, %rd12, %rd14;
	ld.global.u64 	%rd16, [%rd15];
	cvta.to.global.u64 	%rd17, %rd7;
	shl.b64 	%rd18, %rd1, 3;
	add.s64 	%rd19, %rd17, %rd18;
	ld.global.u64 	%rd20, [%rd19];
	mul.lo.s64 	%rd21, %rd20, %rd16;
	cvta.to.global.u64 	%rd22, %rd8;
	add.s64 	%rd23, %rd22, %rd18;
	st.global.u64 	[%rd23], %rd21;
$L__BB124_5:
	ret;

}
	// .globl	broadcast_mul_lhs_col_i64
.visible .entry broadcast_mul_lhs_col_i64(
	.param .u64 broadcast_mul_lhs_col_i64_param_0,
	.param .u64 broadcast_mul_lhs_col_i64_param_1,
	.param .u64 .ptr .align 1 broadcast_mul_lhs_col_i64_param_2,
	.param .u64 .ptr .align 1 broadcast_mul_lhs_col_i64_param_3,
	.param .u64 .ptr .align 1 broadcast_mul_lhs_col_i64_param_4
)
{
	.reg .pred 	%p<3>;
	.reg .b32 	%r<8>;
	.reg .b64 	%rd<25>;

	ld.param.u64 	%rd9, [broadcast_mul_lhs_col_i64_param_0];
	ld.param.u64 	%rd5, [broadcast_mul_lhs_col_i64_param_1];
	ld.param.u64 	%rd6, [broadcast_mul_lhs_col_i64_param_2];
	ld.param.u64 	%rd7, [broadcast_mul_lhs_col_i64_param_3];
	ld.param.u64 	%rd8, [broadcast_mul_lhs_col_i64_param_4];
	mov.u32 	%r1, %ctaid.x;
	mov.u32 	%r2, %ntid.x;
	mov.u32 	%r3, %tid.x;
	mad.lo.s32 	%r4, %r1, %r2, %r3;
	cvt.s64.s32 	%rd1, %r4;
	setp.le.u64 	%p1, %rd9, %rd1;
	@%p1 bra 	$L__BB125_5;
	or.b64  	%rd10, %rd1, %rd5;
	and.b64  	%rd11, %rd10, -4294967296;
	setp.ne.s64 	%p2, %rd11, 0;
	@%p2 bra 	$L__BB125_3;
	cvt.u32.u64 	%r5, %rd5;
	cvt.u32.u64 	%r6, %rd1;
	div.u32 	%r7, %r6, %r5;
	cvt.u64.u32 	%rd24, %r7;
	bra.uni 	$L__BB125_4;
$L__BB125_3:
	div.u64 	%rd24, %rd1, %rd5;
$L__BB125_4:
	cvta.to.global.u64 	%rd12, %rd6;
	shl.b64 	%rd13, %rd24, 3;
	and.b64  	%rd14, %rd13, 34359738360;
	add.s64 	%rd15, %rd12, %rd14;
	ld.global.u64 	%rd16, [%rd15];
	cvta.to.global.u64 	%rd17, %rd7;
	shl.b64 	%rd18, %rd1, 3;
	add.s64 	%rd19, %rd17, %rd18;
	ld.global.u64 	%rd20, [%rd19];
	mul.lo.s64 	%rd21, %rd20, %rd16;
	cvta.to.global.u64 	%rd22, %rd8;
	add.s64 	%rd23, %rd22, %rd18;
	st.global.u64 	[%rd23], %rd21;
$L__BB125_5:
	ret;

}
	// .globl	broadcast_div_strided_i64
.visible .entry broadcast_div_strided_i64(
	.param .u64 broadcast_div_strided_i64_param_0,
	.param .u32 broadcast_div_strided_i64_param_1,
	.param .u64 .ptr .align 1 broadcast_div_strided_i64_param_2,
	.param .u64 .ptr .align 1 broadcast_div_strided_i64_param_3,
	.param .u64 .ptr .align 1 broadcast_div_strided_i64_param_4,
	.param .u64 .ptr .align 1 broadcast_div_strided_i64_param_5
)
{
	.reg .pred 	%p<51>;
	.reg .b32 	%r<390>;
	.reg .b64 	%rd<489>;

	ld.param.u64 	%rd263, [broadcast_div_strided_i64_param_0];
	ld.param.u32 	%r93, [broadcast_div_strided_i64_param_1];
	ld.param.u64 	%rd264, [broadcast_div_strided_i64_param_2];
	ld.param.u64 	%rd260, [broadcast_div_strided_i64_param_3];
	ld.param.u64 	%rd261, [broadcast_div_strided_i64_param_4];
	ld.param.u64 	%rd262, [broadcast_div_strided_i64_param_5];
	cvta.to.global.u64 	%rd1, %rd264;
	mov.u32 	%r94, %ctaid.x;
	mov.u32 	%r95, %ntid.x;
	mov.u32 	%r96, %tid.x;
	mad.lo.s32 	%r379, %r94, %r95, %r96;
	cvt.s64.s32 	%rd2, %r379;
	setp.le.u64 	%p1, %rd263, %rd2;
	@%p1 bra 	$L__BB126_121;
	shl.b32 	%r2, %r93, 1;
	setp.eq.s32 	%p2, %r93, 0;
	mov.b64 	%rd441, 0;
	@%p2 bra 	$L__BB126_36;
	add.s32 	%r99, %r93, -1;
	and.b32  	%r3, %r93, 7;
	setp.lt.u32 	%p3, %r99, 7;
	mov.b32 	%r357, 0;
	mov.u32 	%r371, %r379;
	mov.u32 	%r368, %r357;
	@%p3 bra 	$L__BB126_6;
	and.b32  	%r357, %r93, -8;
	add.s32 	%r370, %r93, -4;
	neg.s32 	%r369, %r357;
	mov.b32 	%r368, 0;
	mul.wide.u32 	%rd72, %r93, 8;
	mov.u32 	%r371, %r379;
$L__BB126_4:
	.pragma "nounroll";
	add.s32 	%r101, %r370, 3;
	cvt.u64.u32 	%rd63, %r371;
	mul.wide.u32 	%rd266, %r101, 8;
	add.s64 	%rd64, %rd1, %rd266;
	ld.global.u64 	%rd65, [%rd64];
	and.b64  	%rd267, %rd65, -4294967296;
	setp.ne.s64 	%p4, %rd267, 0;
	@%p4 bra 	$L__BB126_41;
	cvt.u32.u64 	%r102, %rd65;
	cvt.u32.u64 	%r103, %rd63;
	div.u32 	%r104, %r103, %r102;
	mul.lo.s32 	%r105, %r104, %r102;
	sub.s32 	%r106, %r103, %r105;
	cvt.u64.u32 	%rd442, %r104;
	cvt.u64.u32 	%rd443, %r106;
	bra.uni 	$L__BB126_42;
$L__BB126_6:
	setp.eq.s32 	%p13, %r3, 0;
	@%p13 bra 	$L__BB126_35;
	and.b32  	%r11, %r93, 3;
	setp.lt.u32 	%p14, %r3, 4;
	@%p14 bra 	$L__BB126_21;
	not.b32 	%r165, %r357;
	add.s32 	%r166, %r93, %r165;
	cvt.u64.u32 	%rd3, %r371;
	mul.wide.u32 	%rd306, %r166, 8;
	add.s64 	%rd4, %rd1, %rd306;
	ld.global.u64 	%rd5, [%rd4];
	and.b64  	%rd307, %rd5, -4294967296;
	setp.ne.s64 	%p15, %rd307, 0;
	@%p15 bra 	$L__BB126_10;
	cvt.u32.u64 	%r167, %rd5;
	cvt.u32.u64 	%r168, %rd3;
	div.u32 	%r169, %r168, %r167;
	mul.lo.s32 	%r170, %r169, %r167;
	sub.s32 	%r171, %r168, %r170;
	cvt.u64.u32 	%rd428, %r169;
	cvt.u64.u32 	%rd429, %r171;
	bra.uni 	$L__BB126_11;
$L__BB126_10:
	div.u64 	%rd428, %rd3, %rd5;
	mul.lo.s64 	%rd308, %rd428, %rd5;
	sub.s64 	%rd429, %rd3, %rd308;
$L__BB126_11:
	mul.wide.u32 	%rd12, %r93, 8;
	add.s64 	%rd309, %rd4, %rd12;
	ld.global.u64 	%rd310, [%rd309];
	cvt.u32.u64 	%r172, %rd310;
	cvt.u32.u64 	%r173, %rd429;
	mad.lo.s32 	%r12, %r172, %r173, %r368;
	sub.s32 	%r13, %r93, %r357;
	add.s32 	%r174, %r13, -2;
	mul.wide.u32 	%rd311, %r174, 8;
	add.s64 	%rd13, %rd1, %rd311;
	ld.global.u64 	%rd14, [%rd13];
	and.b64  	%rd312, %rd14, -4294967296;
	setp.ne.s64 	%p16, %rd312, 0;
	@%p16 bra 	$L__BB126_13;
	cvt.u32.u64 	%r175, %rd14;
	cvt.u32.u64 	%r176, %rd428;
	div.u32 	%r177, %r176, %r175;
	mul.lo.s32 	%r178, %r177, %r175;
	sub.s32 	%r179, %r176, %r178;
	cvt.u64.u32 	%rd430, %r177;
	cvt.u64.u32 	%rd431, %r179;
	bra.uni 	$L__BB126_14;
$L__BB126_13:
	div.u64 	%rd430, %rd428, %rd14;
	mul.lo.s64 	%rd313, %rd430, %rd14;
	sub.s64 	%rd431, %rd428, %rd313;
$L__BB126_14:
	add.s64 	%rd314, %rd13, %rd12;
	ld.global.u64 	%rd315, [%rd314];
	cvt.u32.u64 	%r180, %rd315;
	cvt.u32.u64 	%r181, %rd431;
	mad.lo.s32 	%r14, %r180, %r181, %r12;
	add.s32 	%r182, %r13, -3;
	mul.wide.u32 	%rd316, %r182, 8;
	add.s64 	%rd21, %rd1, %rd316;
	ld.global.u64 	%rd22, [%rd21];
	and.b64  	%rd317, %rd22, -4294967296;
	setp.ne.s64 	%p17, %rd317, 0;
	@%p17 bra 	$L__BB126_16;
	cvt.u32.u64 	%r183, %rd22;
	cvt.u32.u64 	%r184, %rd430;
	div.u32 	%r185, %r184, %r183;
	mul.lo.s32 	%r186, %r185, %r183;
	sub.s32 	%r187, %r184, %r186;
	cvt.u64.u32 	%rd432, %r185;
	cvt.u64.u32 	%rd433, %r187;
	bra.uni 	$L__BB126_17;
$L__BB126_16:
	div.u64 	%rd432, %rd430, %rd22;
	mul.lo.s64 	%rd318, %rd432, %rd22;
	sub.s64 	%rd433, %rd430, %rd318;
$L__BB126_17:
	add.s64 	%rd319, %rd21, %rd12;
	ld.global.u64 	%rd320, [%rd319];
	cvt.u32.u64 	%r188, %rd320;
	cvt.u32.u64 	%r189, %rd433;
	mad.lo.s32 	%r15, %r188, %r189, %r14;
	add.s32 	%r190, %r13, -4;
	mul.wide.u32 	%rd321, %r190, 8;
	add.s64 	%rd29, %rd1, %rd321;
	ld.global.u64 	%rd30, [%rd29];
	and.b64  	%rd322, %rd30, -4294967296;
	setp.ne.s64 	%p18, %rd322, 0;
	@%p18 bra 	$L__BB126_19;
	cvt.u32.u64 	%r191, %rd30;
	cvt.u32.u64 	%r192, %rd432;
	div.u32 	%r193, %r192, %r191;
	mul.lo.s32 	%r194, %r193, %r191;
	sub.s32 	%r195, %r192, %r194;
	cvt.u64.u32 	%rd434, %r193;
	cvt.u64.u32 	%rd435, %r195;
	bra.uni 	$L__BB126_20;
$L__BB126_19:
	div.u64 	%rd434, %rd432, %rd30;
	mul.lo.s64 	%rd323, %rd434, %rd30;
	sub.s64 	%rd435, %rd432, %rd323;
$L__BB126_20:
	add.s64 	%rd324, %rd29, %rd12;
	ld.global.u64 	%rd325, [%rd324];
	cvt.u32.u64 	%r196, %rd325;
	cvt.u32.u64 	%r197, %rd435;
	mad.lo.s32 	%r368, %r196, %r197, %r15;
	cvt.u32.u64 	%r371, %rd434;
	add.s32 	%r357, %r357, 4;
$L__BB126_21:
	setp.eq.s32 	%p19, %r11, 0;
	@%p19 bra 	$L__BB126_35;
	setp.eq.s32 	%p20, %r11, 1;
	@%p20 bra 	$L__BB126_30;
	not.b32 	%r199, %r357;
	add.s32 	%r200, %r93, %r199;
	cvt.u64.u32 	%rd37, %r371;
	mul.wide.u32 	%rd326, %r200, 8;
	add.s64 	%rd38, %rd1, %rd326;
	ld.global.u64 	%rd39, [%rd38];
	and.b64  	%rd327, %rd39, -4294967296;
	setp.ne.s64 	%p21, %rd327, 0;
	@%p21 bra 	$L__BB126_25;
	cvt.u32.u64 	%r201, %rd39;
	cvt.u32.u64 	%r202, %rd37;
	div.u32 	%r203, %r202, %r201;
	mul.lo.s32 	%r204, %r203, %r201;
	sub.s32 	%r205, %r202, %r204;
	cvt.u64.u32 	%rd436, %r203;
	cvt.u64.u32 	%rd437, %r205;
	bra.uni 	$L__BB126_26;
$L__BB126_25:
	div.u64 	%rd436, %rd37, %rd39;
	mul.lo.s64 	%rd328, %rd436, %rd39;
	sub.s64 	%rd437, %rd37, %rd328;
$L__BB126_26:
	mul.wide.u32 	%rd46, %r93, 8;
	add.s64 	%rd329, %rd38, %rd46;
	ld.global.u64 	%rd330, [%rd329];
	cvt.u32.u64 	%r206, %rd330;
	cvt.u32.u64 	%r207, %rd437;
	mad.lo.s32 	%r23, %r206, %r207, %r368;
	sub.s32 	%r208, %r93, %r357;
	add.s32 	%r209, %r208, -2;
	mul.wide.u32 	%rd331, %r209, 8;
	add.s64 	%rd47, %rd1, %rd331;
	ld.global.u64 	%rd48, [%rd47];
	and.b64  	%rd332, %rd48, -4294967296;
	setp.ne.s64 	%p22, %rd332, 0;
	@%p22 bra 	$L__BB126_28;
	cvt.u32.u64 	%r210, %rd48;
	cvt.u32.u64 	%r211, %rd436;
	div.u32 	%r212, %r211, %r210;
	mul.lo.s32 	%r213, %r212, %r210;
	sub.s32 	%r214, %r211, %r213;
	cvt.u64.u32 	%rd438, %r212;
	cvt.u64.u32 	%rd439, %r214;
	bra.uni 	$L__BB126_29;
$L__BB126_28:
	div.u64 	%rd438, %rd436, %rd48;
	mul.lo.s64 	%rd333, %rd438, %rd48;
	sub.s64 	%rd439, %rd436, %rd333;
$L__BB126_29:
	add.s64 	%rd334, %rd47, %rd46;
	ld.global.u64 	%rd335, [%rd334];
	cvt.u32.u64 	%r215, %rd335;
	cvt.u32.u64 	%r216, %rd439;
	mad.lo.s32 	%r368, %r215, %r216, %r23;
	cvt.u32.u64 	%r371, %rd438;
	add.s32 	%r357, %r357, 2;
$L__BB126_30:
	and.b32  	%r217, %r93, 1;
	setp.eq.b32 	%p23, %r217, 1;
	not.pred 	%p24, %p23;
	@%p24 bra 	$L__BB126_35;
	not.b32 	%r218, %r357;
	add.s32 	%r219, %r93, %r218;
	cvt.u64.u32 	%rd55, %r371;
	mul.wide.u32 	%rd336, %r219, 8;
	add.s64 	%rd56, %rd1, %rd336;
	ld.global.u64 	%rd57, [%rd56];
	and.b64  	%rd337, %rd57, -4294967296;
	setp.ne.s64 	%p25, %rd337, 0;
	@%p25 bra 	$L__BB126_33;
	cvt.u32.u64 	%r220, %rd57;
	cvt.u32.u64 	%r221, %rd55;
	rem.u32 	%r222, %r221, %r220;
	cvt.u64.u32 	%rd440, %r222;
	bra.uni 	$L__BB126_34;
$L__BB126_33:
	rem.u64 	%rd440, %rd55, %rd57;
$L__BB126_34:
	mul.wide.u32 	%rd338, %r93, 8;
	add.s64 	%rd339, %rd56, %rd338;
	ld.global.u64 	%rd340, [%rd339];
	cvt.u32.u64 	%r223, %rd340;
	cvt.u32.u64 	%r224, %rd440;
	mad.lo.s32 	%r368, %r223, %r224, %r368;
$L__BB126_35:
	cvt.u64.u32 	%rd441, %r368;
$L__BB126_36:
	setp.eq.s32 	%p26, %r93, 0;
	mov.b64 	%rd487, 0;
	@%p26 bra 	$L__BB126_117;
	add.s32 	%r227, %r93, -1;
	and.b32  	%r33, %r93, 7;
	setp.lt.u32 	%p27, %r227, 7;
	mov.b32 	%r378, 0;
	mov.u32 	%r389, %r378;
	@%p27 bra 	$L__BB126_87;
	and.b32  	%r378, %r93, -8;
	add.s32 	%r374, %r93, -4;
	neg.s32 	%r373, %r378;
	mov.b32 	%r389, 0;
	mul.wide.u32 	%rd138, %r2, 8;
$L__BB126_39:
	.pragma "nounroll";
	add.s32 	%r229, %r374, 3;
	cvt.u64.u32 	%rd129, %r379;
	mul.wide.u32 	%rd342, %r229, 8;
	add.s64 	%rd130, %rd1, %rd342;
	ld.global.u64 	%rd131, [%rd130];
	and.b64  	%rd343, %rd131, -4294967296;
	setp.ne.s64 	%p28, %rd343, 0;
	@%p28 bra 	$L__BB126_64;
	cvt.u32.u64 	%r230, %rd131;
	cvt.u32.u64 	%r231, %rd129;
	div.u32 	%r232, %r231, %r230;
	mul.lo.s32 	%r233, %r232, %r230;
	sub.s32 	%r234, %r231, %r233;
	cvt.u64.u32 	%rd458, %r232;
	cvt.u64.u32 	%rd459, %r234;
	bra.uni 	$L__BB126_65;
$L__BB126_41:
	div.u64 	%rd442, %rd63, %rd65;
	mul.lo.s64 	%rd268, %rd442, %rd65;
	sub.s64 	%rd443, %rd63, %rd268;
$L__BB126_42:
	add.s64 	%rd269, %rd64, %rd72;
	ld.global.u64 	%rd270, [%rd269];
	cvt.u32.u64 	%r107, %rd270;
	cvt.u32.u64 	%r108, %rd443;
	mad.lo.s32 	%r41, %r107, %r108, %r368;
	add.s32 	%r109, %r370, 2;
	mul.wide.u32 	%rd271, %r109, 8;
	add.s64 	%rd73, %rd1, %rd271;
	ld.global.u64 	%rd74, [%rd73];
	and.b64  	%rd272, %rd74, -4294967296;
	setp.ne.s64 	%p5, %rd272, 0;
	@%p5 bra 	$L__BB126_44;
	cvt.u32.u64 	%r110, %rd74;
	cvt.u32.u64 	%r111, %rd442;
	div.u32 	%r112, %r111, %r110;
	mul.lo.s32 	%r113, %r112, %r110;
	sub.s32 	%r114, %r111, %r113;
	cvt.u64.u32 	%rd444, %r112;
	cvt.u64.u32 	%rd445, %r114;
	bra.uni 	$L__BB126_45;
$L__BB126_44:
	div.u64 	%rd444, %rd442, %rd74;
	mul.lo.s64 	%rd273, %rd444, %rd74;
	sub.s64 	%rd445, %rd442, %rd273;
$L__BB126_45:
	add.s64 	%rd274, %rd73, %rd72;
	ld.global.u64 	%rd275, [%rd274];
	cvt.u32.u64 	%r115, %rd275;
	cvt.u32.u64 	%r116, %rd445;
	mad.lo.s32 	%r42, %r115, %r116, %r41;
	add.s32 	%r117, %r370, 1;
	mul.wide.u32 	%rd276, %r117, 8;
	add.s64 	%rd81, %rd1, %rd276;
	ld.global.u64 	%rd82, [%rd81];
	and.b64  	%rd277, %rd82, -4294967296;
	setp.ne.s64 	%p6, %rd277, 0;
	@%p6 bra 	$L__BB126_47;
	cvt.u32.u64 	%r118, %rd82;
	cvt.u32.u64 	%r119, %rd444;
	div.u32 	%r120, %r119, %r118;
	mul.lo.s32 	%r121, %r120, %r118;
	sub.s32 	%r122, %r119, %r121;
	cvt.u64.u32 	%rd446, %r120;
	cvt.u64.u32 	%rd447, %r122;
	bra.uni 	$L__BB126_48;
$L__BB126_47:
	div.u64 	%rd446, %rd444, %rd82;
	mul.lo.s64 	%rd278, %rd446, %rd82;
	sub.s64 	%rd447, %rd444, %rd278;
$L__BB126_48:
	add.s64 	%rd279, %rd81, %rd72;
	ld.global.u64 	%rd280, [%rd279];
	cvt.u32.u64 	%r123, %rd280;
	cvt.u32.u64 	%r124, %rd447;
	mad.lo.s32 	%r43, %r123, %r124, %r42;
	mul.wide.u32 	%rd281, %r370, 8;
	add.s64 	%rd89, %rd1, %rd281;
	ld.global.u64 	%rd90, [%rd89];
	and.b64  	%rd282, %rd90, -4294967296;
	setp.ne.s64 	%p7, %rd282, 0;
	@%p7 bra 	$L__BB126_50;
	cvt.u32.u64 	%r125, %rd90;
	cvt.u32.u64 	%r126, %rd446;
	div.u32 	%r127, %r126, %r125;
	mul.lo.s32 	%r128, %r127, %r125;
	sub.s32 	%r129, %r126, %r128;
	cvt.u64.u32 	%rd448, %r127;
	cvt.u64.u32 	%rd449, %r129;
	bra.uni 	$L__BB126_51;
$L__BB126_50:
	div.u64 	%rd448, %rd446, %rd90;
	mul.lo.s64 	%rd283, %rd448, %rd90;
	sub.s64 	%rd449, %rd446, %rd283;
$L__BB126_51:
	add.s64 	%rd284, %rd89, %rd72;
	ld.global.u64 	%rd285, [%rd284];
	cvt.u32.u64 	%r130, %rd285;
	cvt.u32.u64 	%r131, %rd449;
	mad.lo.s32 	%r44, %r130, %r131, %r43;
	add.s32 	%r132, %r370, -1;
	mul.wide.u32 	%rd286, %r132, 8;
	add.s64 	%rd97, %rd1, %rd286;
	ld.global.u64 	%rd98, [%rd97];
	and.b64  	%rd287, %rd98, -4294967296;
	setp.ne.s64 	%p8, %rd287, 0;
	@%p8 bra 	$L__BB126_53;
	cvt.u32.u64 	%r133, %rd98;
	cvt.u32.u64 	%r134, %rd448;
	div.u32 	%r135, %r134, %r133;
	mul.lo.s32 	%r136, %r135, %r133;
	sub.s32 	%r137, %r134, %r136;
	cvt.u64.u32 	%rd450, %r135;
	cvt.u64.u32 	%rd451, %r137;
	bra.uni 	$L__BB126_54;
$L__BB126_53:
	div.u64 	%rd450, %rd448, %rd98;
	mul.lo.s64 	%rd288, %rd450, %rd98;
	sub.s64 	%rd451, %rd448, %rd288;
$L__BB126_54:
	add.s64 	%rd289, %rd97, %rd72;
	ld.global.u64 	%rd290, [%rd289];
	cvt.u32.u64 	%r138, %rd290;
	cvt.u32.u64 	%r139, %rd451;
	mad.lo.s32 	%r45, %r138, %r139, %r44;
	add.s32 	%r140, %r370, -2;
	mul.wide.u32 	%rd291, %r140, 8;
	add.s64 	%rd105, %rd1, %rd291;
	ld.global.u64 	%rd106, [%rd105];
	and.b64  	%rd292, %rd106, -4294967296;
	setp.ne.s64 	%p9, %rd292, 0;
	@%p9 bra 	$L__BB126_56;
	cvt.u32.u64 	%r141, %rd106;
	cvt.u32.u64 	%r142, %rd450;
	div.u32 	%r143, %r142, %r141;
	mul.lo.s32 	%r144, %r143, %r141;
	sub.s32 	%r145, %r142, %r144;
	cvt.u64.u32 	%rd452, %r143;
	cvt.u64.u32 	%rd453, %r145;
	bra.uni 	$L__BB126_57;
$L__BB126_56:
	div.u64 	%rd452, %rd450, %rd106;
	mul.lo.s64 	%rd293, %rd452, %rd106;
	sub.s64 	%rd453, %rd450, %rd293;
$L__BB126_57:
	add.s64 	%rd294, %rd105, %rd72;
	ld.global.u64 	%rd295, [%rd294];
	cvt.u32.u64 	%r146, %rd295;
	cvt.u32.u64 	%r147, %rd453;
	mad.lo.s32 	%r46, %r146, %r147, %r45;
	add.s32 	%r148, %r370, -3;
	mul.wide.u32 	%rd296, %r148, 8;
	add.s64 	%rd113, %rd1, %rd296;
	ld.global.u64 	%rd114, [%rd113];
	and.b64  	%rd297, %rd114, -4294967296;
	setp.ne.s64 	%p10, %rd297, 0;
	@%p10 bra 	$L__BB126_59;
	cvt.u32.u64 	%r149, %rd114;
	cvt.u32.u64 	%r150, %rd452;
	div.u32 	%r151, %r150, %r149;
	mul.lo.s32 	%r152, %r151, %r149;
	sub.s32 	%r153, %r150, %r152;
	cvt.u64.u32 	%rd454, %r151;
	cvt.u64.u32 	%rd455, %r153;
	bra.uni 	$L__BB126_60;
$L__BB126_59:
	div.u64 	%rd454, %rd452, %rd114;
	mul.lo.s64 	%rd298, %rd454, %rd114;
	sub.s64 	%rd455, %rd452, %rd298;
$L__BB126_60:
	add.s64 	%rd299, %rd113, %rd72;
	ld.global.u64 	%rd300, [%rd299];
	cvt.u32.u64 	%r154, %rd300;
	cvt.u32.u64 	%r155, %rd455;
	mad.lo.s32 	%r47, %r154, %r155, %r46;
	add.s32 	%r156, %r370, -4;
	mul.wide.u32 	%rd301, %r156, 8;
	add.s64 	%rd121, %rd1, %rd301;
	ld.global.u64 	%rd122, [%rd121];
	and.b64  	%rd302, %rd122, -4294967296;
	setp.ne.s64 	%p11, %rd302, 0;
	@%p11 bra 	$L__BB126_62;
	cvt.u32.u64 	%r157, %rd122;
	cvt.u32.u64 	%r158, %rd454;
	div.u32 	%r159, %r158, %r157;
	mul.lo.s32 	%r160, %r159, %r157;
	sub.s32 	%r161, %r158, %r160;
	cvt.u64.u32 	%rd456, %r159;
	cvt.u64.u32 	%rd457, %r161;
	bra.uni 	$L__BB126_63;
$L__BB126_62:
	div.u64 	%rd456, %rd454, %rd122;
	mul.lo.s64 	%rd303, %rd456, %rd122;
	sub.s64 	%rd457, %rd454, %rd303;
$L__BB126_63:
	add.s64 	%rd304, %rd121, %rd72;
	ld.global.u64 	%rd305, [%rd304];
	cvt.u32.u64 	%r162, %rd305;
	cvt.u32.u64 	%r163, %rd457;
	mad.lo.s32 	%r368, %r162, %r163, %r47;
	cvt.u32.u64 	%r371, %rd456;
	add.s32 	%r370, %r370, -8;
	add.s32 	%r369, %r369, 8;
	setp.eq.s32 	%p12, %r369, 0;
	@%p12 bra 	$L__BB126_6;
	bra.uni 	$L__BB126_4;
$L__BB126_64:
	div.u64 	%rd458, %rd129, %rd131;
	mul.lo.s64 	%rd344, %rd458, %rd131;
	sub.s64 	%rd459, %rd129, %rd344;
$L__BB126_65:
	add.s64 	%rd345, %rd130, %rd138;
	ld.global.u64 	%rd346, [%rd345];
	cvt.u32.u64 	%r235, %rd346;
	cvt.u32.u64 	%r236, %rd459;
	mad.lo.s32 	%r56, %r235, %r236, %r389;
	add.s32 	%r237, %r374, 2;
	mul.wide.u32 	%rd347, %r237, 8;
	add.s64 	%rd139, %rd1, %rd347;
	ld.global.u64 	%rd140, [%rd139];
	and.b64  	%rd348, %rd140, -4294967296;
	setp.ne.s64 	%p29, %rd348, 0;
	@%p29 bra 	$L__BB126_67;
	cvt.u32.u64 	%r238, %rd140;
	cvt.u32.u64 	%r239, %rd458;
	div.u32 	%r240, %r239, %r238;
	mul.lo.s32 	%r241, %r240, %r238;
	sub.s32 	%r242, %r239, %r241;
	cvt.u64.u32 	%rd460, %r240;
	cvt.u64.u32 	%rd461, %r242;
	bra.uni 	$L__BB126_68;
$L__BB126_67:
	div.u64 	%rd460, %rd458, %rd140;
	mul.lo.s64 	%rd349, %rd460, %rd140;
	sub.s64 	%rd461, %rd458, %rd349;
$L__BB126_68:
	add.s64 	%rd350, %rd139, %rd138;
	ld.global.u64 	%rd351, [%rd350];
	cvt.u32.u64 	%r243, %rd351;
	cvt.u32.u64 	%r244, %rd461;
	mad.lo.s32 	%r57, %r243, %r244, %r56;
	add.s32 	%r245, %r374, 1;
	mul.wide.u32 	%rd352, %r245, 8;
	add.s64 	%rd147, %rd1, %rd352;
	ld.global.u64 	%rd148, [%rd147];
	and.b64  	%rd353, %rd148, -4294967296;
	setp.ne.s64 	%p30, %rd353, 0;
	@%p30 bra 	$L__BB126_70;
	cvt.u32.u64 	%r246, %rd148;
	cvt.u32.u64 	%r247, %rd460;
	div.u32 	%r248, %r247, %r246;
	mul.lo.s32 	%r249, %r248, %r246;
	sub.s32 	%r250, %r247, %r249;
	cvt.u64.u32 	%rd462, %r248;
	cvt.u64.u32 	%rd463, %r250;
	bra.uni 	$L__BB126_71;
$L__BB126_70:
	div.u64 	%rd462, %rd460, %rd148;
	mul.lo.s64 	%rd354, %rd462, %rd148;
	sub.s64 	%rd463, %rd460, %rd354;
$L__BB126_71:
	add.s64 	%rd355, %rd147, %rd138;
	ld.global.u64 	%rd356, [%rd355];
	cvt.u32.u64 	%r251, %rd356;
	cvt.u32.u64 	%r252, %rd463;
	mad.lo.s32 	%r58, %r251, %r252, %r57;
	mul.wide.u32 	%rd357, %r374, 8;
	add.s64 	%rd155, %rd1, %rd357;
	ld.global.u64 	%rd156, [%rd155];
	and.b64  	%rd358, %rd156, -4294967296;
	setp.ne.s64 	%p31, %rd358, 0;
	@%p31 bra 	$L__BB126_73;
	cvt.u32.u64 	%r253, %rd156;
	cvt.u32.u64 	%r254, %rd462;
	div.u32 	%r255, %r254, %r253;
	mul.lo.s32 	%r256, %r255, %r253;
	sub.s32 	%r257, %r254, %r256;
	cvt.u64.u32 	%rd464, %r255;
	cvt.u64.u32 	%rd465, %r257;
	bra.uni 	$L__BB126_74;
$L__BB126_73:
	div.u64 	%rd464, %rd462, %rd156;
	mul.lo.s64 	%rd359, %rd464, %rd156;
	sub.s64 	%rd465, %rd462, %rd359;
$L__BB126_74:
	add.s64 	%rd360, %rd155, %rd138;
	ld.global.u64 	%rd361, [%rd360];
	cvt.u32.u64 	%r258, %rd361;
	cvt.u32.u64 	%r259, %rd465;
	mad.lo.s32 	%r59, %r258, %r259, %r58;
	add.s32 	%r260, %r374, -1;
	mul.wide.u32 	%rd362, %r260, 8;
	add.s64 	%rd163, %rd1, %rd362;
	ld.global.u64 	%rd164, [%rd163];
	and.b64  	%rd363, %rd164, -4294967296;
	setp.ne.s64 	%p32, %rd363, 0;
	@%p32 bra 	$L__BB126_76;
	cvt.u32.u64 	%r261, %rd164;
	cvt.u32.u64 	%r262, %rd464;
	div.u32 	%r263, %r262, %r261;
	mul.lo.s32 	%r264, %r263, %r261;
	sub.s32 	%r265, %r262, %r264;
	cvt.u64.u32 	%rd466, %r263;
	cvt.u64.u32 	%rd467, %r265;
	bra.uni 	$L__BB126_77;
$L__BB126_76:
	div.u64 	%rd466, %rd464, %rd164;
	mul.lo.s64 	%rd364, %rd466, %rd164;
	sub.s64 	%rd467, %rd464, %rd364;
$L__BB126_77:
	add.s64 	%rd365, %rd163, %rd138;
	ld.global.u64 	%rd366, [%rd365];
	cvt.u32.u64 	%r266, %rd366;
	cvt.u32.u64 	%r267, %rd467;
	mad.lo.s32 	%r60, %r266, %r267, %r59;
	add.s32 	%r268, %r374, -2;
	mul.wide.u32 	%rd367, %r268, 8;
	add.s64 	%rd171, %rd1, %rd367;
	ld.global.u64 	%rd172, [%rd171];
	and.b64  	%rd368, %rd172, -4294967296;
	setp.ne.s64 	%p33, %rd368, 0;
	@%p33 bra 	$L__BB126_79;
	cvt.u32.u64 	%r269, %rd172;
	cvt.u32.u64 	%r270, %rd466;
	div.u32 	%r271, %r270, %r269;
	mul.lo.s32 	%r272, %r271, %r269;
	sub.s32 	%r273, %r270, %r272;
	cvt.u64.u32 	%rd468, %r271;
	cvt.u64.u32 	%rd469, %r273;
	bra.uni 	$L__BB126_80;
$L__BB126_79:
	div.u64 	%rd468, %rd466, %rd172;
	mul.lo.s64 	%rd369, %rd468, %rd172;
	sub.s64 	%rd469, %rd466, %rd369;
$L__BB126_80:
	add.s64 	%rd370, %rd171, %rd138;
	ld.global.u64 	%rd371, [%rd370];
	cvt.u32.u64 	%r274, %rd371;
	cvt.u32.u64 	%r275, %rd469;
	mad.lo.s32 	%r61, %r274, %r275, %r60;
	add.s32 	%r276, %r374, -3;
	mul.wide.u32 	%rd372, %r276, 8;
	add.s64 	%rd179, %rd1, %rd372;
	ld.global.u64 	%rd180, [%rd179];
	and.b64  	%rd373, %rd180, -4294967296;
	setp.ne.s64 	%p34, %rd373, 0;
	@%p34 bra 	$L__BB126_82;
	cvt.u32.u64 	%r277, %rd180;
	cvt.u32.u64 	%r278, %rd468;
	div.u32 	%r279, %r278, %r277;
	mul.lo.s32 	%r280, %r279, %r277;
	sub.s32 	%r281, %r278, %r280;
	cvt.u64.u32 	%rd470, %r279;
	cvt.u64.u32 	%rd471, %r281;
	bra.uni 	$L__BB126_83;
$L__BB126_82:
	div.u64 	%rd470, %rd468, %rd180;
	mul.lo.s64 	%rd374, %rd470, %rd180;
	sub.s64 	%rd471, %rd468, %rd374;
$L__BB126_83:
	add.s64 	%rd375, %rd179, %rd138;
	ld.global.u64 	%rd376, [%rd375];
	cvt.u32.u64 	%r282, %rd376;
	cvt.u32.u64 	%r283, %rd471;
	mad.lo.s32 	%r62, %r282, %r283, %r61;
	add.s32 	%r284, %r374, -4;
	mul.wide.u32 	%rd377, %r284, 8;
	add.s64 	%rd187, %rd1, %rd377;
	ld.global.u64 	%rd188, [%rd187];
	and.b64  	%rd378, %rd188, -4294967296;
	setp.ne.s64 	%p35, %rd378, 0;
	@%p35 bra 	$L__BB126_85;
	cvt.u32.u64 	%r285, %rd188;
	cvt.u32.u64 	%r286, %rd470;
	div.u32 	%r287, %r286, %r285;
	mul.lo.s32 	%r288, %r287, %r285;
	sub.s32 	%r289, %r286, %r288;
	cvt.u64.u32 	%rd472, %r287;
	cvt.u64.u32 	%rd473, %r289;
	bra.uni 	$L__BB126_86;
$L__BB126_85:
	div.u64 	%rd472, %rd470, %rd188;
	mul.lo.s64 	%rd379, %rd472, %rd188;
	sub.s64 	%rd473, %rd470, %rd379;
$L__BB126_86:
	add.s64 	%rd380, %rd187, %rd138;
	ld.global.u64 	%rd381, [%rd380];
	cvt.u32.u64 	%r290, %rd381;
	cvt.u32.u64 	%r291, %rd473;
	mad.lo.s32 	%r389, %r290, %r291, %r62;
	cvt.u32.u64 	%r379, %rd472;
	add.s32 	%r374, %r374, -8;
	add.s32 	%r373, %r373, 8;
	setp.ne.s32 	%p36, %r373, 0;
	@%p36 bra 	$L__BB126_39;
$L__BB126_87:
	setp.eq.s32 	%p37, %r33, 0;
	@%p37 bra 	$L__BB126_116;
	and.b32  	%r71, %r93, 3;
	setp.lt.u32 	%p38, %r33, 4;
	@%p38 bra 	$L__BB126_102;
	not.b32 	%r293, %r378;
	add.s32 	%r294, %r93, %r293;
	cvt.u64.u32 	%rd195, %r379;
	mul.wide.u32 	%rd382, %r294, 8;
	add.s64 	%rd196, %rd1, %rd382;
	ld.global.u64 	%rd197, [%rd196];
	and.b64  	%rd383, %rd197, -4294967296;
	setp.ne.s64 	%p39, %rd383, 0;
	@%p39 bra 	$L__BB126_91;
	cvt.u32.u64 	%r295, %rd197;
	cvt.u32.u64 	%r296, %rd195;
	div.u32 	%r297, %r296, %r295;
	mul.lo.s32 	%r298, %r297, %r295;
	sub.s32 	%r299, %r296, %r298;
	cvt.u64.u32 	%rd474, %r297;
	cvt.u64.u32 	%rd475, %r299;
	bra.uni 	$L__BB126_92;
$L__BB126_91:
	div.u64 	%rd474, %rd195, %rd197;
	mul.lo.s64 	%rd384, %rd474, %rd197;
	sub.s64 	%rd475, %rd195, %rd384;
$L__BB126_92:
	mul.wide.u32 	%rd204, %r2, 8;
	add.s64 	%rd385, %rd196, %rd204;
	ld.global.u64 	%rd386, [%rd385];
	cvt.u32.u64 	%r300, %rd386;
	cvt.u32.u64 	%r301, %rd475;
	mad.lo.s32 	%r72, %r300, %r301, %r389;
	sub.s32 	%r73, %r93, %r378;
	add.s32 	%r302, %r73, -2;
	mul.wide.u32 	%rd387, %r302, 8;
	add.s64 	%rd205, %rd1, %rd387;
	ld.global.u64 	%rd206, [%rd205];
	and.b64  	%rd388, %rd206, -4294967296;
	setp.ne.s64 	%p40, %rd388, 0;
	@%p40 bra 	$L__BB126_94;
	cvt.u32.u64 	%r303, %rd206;
	cvt.u32.u64 	%r304, %rd474;
	div.u32 	%r305, %r304, %r303;
	mul.lo.s32 	%r306, %r305, %r303;
	sub.s32 	%r307, %r304, %r306;
	cvt.u64.u32 	%rd476, %r305;
	cvt.u64.u32 	%rd477, %r307;
	bra.uni 	$L__BB126_95;
$L__BB126_94:
	div.u64 	%rd476, %rd474, %rd206;
	mul.lo.s64 	%rd389, %rd476, %rd206;
	sub.s64 	%rd477, %rd474, %rd389;
$L__BB126_95:
	add.s64 	%rd390, %rd205, %rd204;
	ld.global.u64 	%rd391, [%rd390];
	cvt.u32.u64 	%r308, %rd391;
	cvt.u32.u64 	%r309, %rd477;
	mad.lo.s32 	%r74, %r308, %r309, %r72;
	add.s32 	%r310, %r73, -3;
	mul.wide.u32 	%rd392, %r310, 8;
	add.s64 	%rd213, %rd1, %rd392;
	ld.global.u64 	%rd214, [%rd213];
	and.b64  	%rd393, %rd214, -4294967296;
	setp.ne.s64 	%p41, %rd393, 0;
	@%p41 bra 	$L__BB126_97;
	cvt.u32.u64 	%r311, %rd214;
	cvt.u32.u64 	%r312, %rd476;
	div.u32 	%r313, %r312, %r311;
	mul.lo.s32 	%r314, %r313, %r311;
	sub.s32 	%r315, %r312, %r314;
	cvt.u64.u32 	%rd478, %r313;
	cvt.u64.u32 	%rd479, %r315;
	bra.uni 	$L__BB126_98;
$L__BB126_97:
	div.u64 	%rd478, %rd476, %rd214;
	mul.lo.s64 	%rd394, %rd478, %rd214;
	sub.s64 	%rd479, %rd476, %rd394;
$L__BB126_98:
	add.s64 	%rd395, %rd213, %rd204;
	ld.global.u64 	%rd396, [%rd395];
	cvt.u32.u64 	%r316, %rd396;
	cvt.u32.u64 	%r317, %rd479;
	mad.lo.s32 	%r75, %r316, %r317, %r74;
	add.s32 	%r318, %r73, -4;
	mul.wide.u32 	%rd397, %r318, 8;
	add.s64 	%rd221, %rd1, %rd397;
	ld.global.u64 	%rd222, [%rd221];
	and.b64  	%rd398, %rd222, -4294967296;
	setp.ne.s64 	%p42, %rd398, 0;
	@%p42 bra 	$L__BB126_100;
	cvt.u32.u64 	%r319, %rd222;
	cvt.u32.u64 	%r320, %rd478;
	div.u32 	%r321, %r320, %r319;
	mul.lo.s32 	%r322, %r321, %r319;
	sub.s32 	%r323, %r320, %r322;
	cvt.u64.u32 	%rd480, %r321;
	cvt.u64.u32 	%rd481, %r323;
	bra.uni 	$L__BB126_101;
$L__BB126_100:
	div.u64 	%rd480, %rd478, %rd222;
	mul.lo.s64 	%rd399, %rd480, %rd222;
	sub.s64 	%rd481, %rd478, %rd399;
$L__BB126_101:
	add.s64 	%rd400, %rd221, %rd204;
	ld.global.u64 	%rd401, [%rd400];
	cvt.u32.u64 	%r324, %rd401;
	cvt.u32.u64 	%r325, %rd481;
	mad.lo.s32 	%r389, %r324, %r325, %r75;
	cvt.u32.u64 	%r379, %rd480;
	add.s32 	%r378, %r378, 4;
$L__BB126_102:
	setp.eq.s32 	%p43, %r71, 0;
	@%p43 bra 	$L__BB126_116;
	setp.eq.s32 	%p44, %r71, 1;
	@%p44 bra 	$L__BB126_111;
	not.b32 	%r327, %r378;
	add.s32 	%r328, %r93, %r327;
	cvt.u64.u32 	%rd229, %r379;
	mul.wide.u32 	%rd402, %r328, 8;
	add.s64 	%rd230, %rd1, %rd402;
	ld.global.u64 	%rd231, [%rd230];
	and.b64  	%rd403, %rd231, -4294967296;
	setp.ne.s64 	%p45, %rd403, 0;
	@%p45 bra 	$L__BB126_106;
	cvt.u32.u64 	%r329, %rd231;
	cvt.u32.u64 	%r330, %rd229;
	div.u32 	%r331, %r330, %r329;
	mul.lo.s32 	%r332, %r331, %r329;
	sub.s32 	%r333, %r330, %r332;
	cvt.u64.u32 	%rd482, %r331;
	cvt.u64.u32 	%rd483, %r333;
	bra.uni 	$L__BB126_107;
$L__BB126_106:
	div.u64 	%rd482, %rd229, %rd231;
	mul.lo.s64 	%rd404, %rd482, %rd231;
	sub.s64 	%rd483, %rd229, %rd404;
$L__BB126_107:
	mul.wide.u32 	%rd238, %r2, 8;
	add.s64 	%rd405, %rd230, %rd238;
	ld.global.u64 	%rd406, [%rd405];
	cvt.u32.u64 	%r334, %rd406;
	cvt.u32.u64 	%r335, %rd483;
	mad.lo.s32 	%r83, %r334, %r335, %r389;
	sub.s32 	%r336, %r93, %r378;
	add.s32 	%r337, %r336, -2;
	mul.wide.u32 	%rd407, %r337, 8;
	add.s64 	%rd239, %rd1, %rd407;
	ld.global.u64 	%rd240, [%rd239];
	and.b64  	%rd408, %rd240, -4294967296;
	setp.ne.s64 	%p46, %rd408, 0;
	@%p46 bra 	$L__BB126_109;
	cvt.u32.u64 	%r338, %rd240;
	cvt.u32.u64 	%r339, %rd482;
	div.u32 	%r340, %r339, %r338;
	mul.lo.s32 	%r341, %r340, %r338;
	sub.s32 	%r342, %r339, %r341;
	cvt.u64.u32 	%rd484, %r340;
	cvt.u64.u32 	%rd485, %r342;
	bra.uni 	$L__BB126_110;
$L__BB126_109:
	div.u64 	%rd484, %rd482, %rd240;
	mul.lo.s64 	%rd409, %rd484, %rd240;
	sub.s64 	%rd485, %rd482, %rd409;
$L__BB126_110:
	add.s64 	%rd410, %rd239, %rd238;
	ld.global.u64 	%rd411, [%rd410];
	cvt.u32.u64 	%r343, %rd411;
	cvt.u32.u64 	%r344, %rd485;
	mad.lo.s32 	%r389, %r343, %r344, %r83;
	cvt.u32.u64 	%r379, %rd484;
	add.s32 	%r378, %r378, 2;
$L__BB126_111:
	and.b32  	%r345, %r93, 1;
	setp.eq.b32 	%p47, %r345, 1;
	not.pred 	%p48, %p47;
	@%p48 bra 	$L__BB126_116;
	not.b32 	%r346, %r378;
	add.s32 	%r347, %r93, %r346;
	cvt.u64.u32 	%rd247, %r379;
	mul.wide.u32 	%rd412, %r347, 8;
	add.s64 	%rd248, %rd1, %rd412;
	ld.global.u64 	%rd249, [%rd248];
	and.b64  	%rd413, %rd249, -4294967296;
	setp.ne.s64 	%p49, %rd413, 0;
	@%p49 bra 	$L__BB126_114;
	cvt.u32.u64 	%r348, %rd249;
	cvt.u32.u64 	%r349, %rd247;
	rem.u32 	%r350, %r349, %r348;
	cvt.u64.u32 	%rd486, %r350;
	bra.uni 	$L__BB126_115;
$L__BB126_114:
	rem.u64 	%rd486, %rd247, %rd249;
$L__BB126_115:
	mul.wide.u32 	%rd414, %r2, 8;
	add.s64 	%rd415, %rd248, %rd414;
	ld.global.u64 	%rd416, [%rd415];
	cvt.u32.u64 	%r351, %rd416;
	cvt.u32.u64 	%r352, %rd486;
	mad.lo.s32 	%r389, %r351, %r352, %r389;
$L__BB126_116:
	cvt.u64.u32 	%rd487, %r389;
$L__BB126_117:
	cvta.to.global.u64 	%rd417, %rd260;
	shl.b64 	%rd418, %rd441, 3;
	add.s64 	%rd419, %rd417, %rd418;
	ld.global.u64 	%rd255, [%rd419];
	cvta.to.global.u64 	%rd420, %rd261;
	shl.b64 	%rd421, %rd487, 3;
	add.s64 	%rd422, %rd420, %rd421;
	ld.global.u64 	%rd256, [%rd422];
	or.b64  	%rd423, %rd255, %rd256;
	and.b64  	%rd424, %rd423, -4294967296;
	setp.ne.s64 	%p50, %rd424, 0;
	@%p50 bra 	$L__BB126_119;
	cvt.u32.u64 	%r353, %rd256;
	cvt.u32.u64 	%r354, %rd255;
	div.u32 	%r355, %r354, %r353;
	cvt.u64.u32 	%rd488, %r355;
	bra.uni 	$L__BB126_120;
$L__BB126_119:
	div.s64 	%rd488, %rd255, %rd256;
$L__BB126_120:
	cvta.to.global.u64 	%rd425, %rd262;
	shl.b64 	%rd426, %rd2, 3;
	add.s64 	%rd427, %rd425, %rd426;
	st.global.u64 	[%rd427], %rd488;
$L__BB126_121:
	ret;

}
	// .globl	broadcast_div_contiguous_i64
.visible .entry broadcast_div_contiguous_i64(
	.param .u64 broadcast_div_contiguous_i64_param_0,
	.param .u64 .ptr .align 1 broadcast_div_contiguous_i64_param_1,
	.param .u64 .ptr .align 1 broadcast_div_contiguous_i64_param_2,
	.param .u64 .ptr .align 1 broadcast_div_contiguous_i64_param_3
)
{
	.reg .pred 	%p<3>;
	.reg .b32 	%r<8>;
	.reg .b64 	%rd<22>;

	ld.param.u64 	%rd10, [broadcast_div_contiguous_i64_param_0];
	ld.param.u64 	%rd7, [broadcast_div_contiguous_i64_param_1];
	ld.param.u64 	%rd8, [broadcast_div_contiguous_i64_param_2];
	ld.param.u64 	%rd9, [broadcast_div_contiguous_i64_param_3];
	mov.u32 	%r1, %ctaid.x;
	mov.u32 	%r2, %ntid.x;
	mov.u32 	%r3, %tid.x;
	mad.lo.s32 	%r4, %r1, %r2, %r3;
	cvt.s64.s32 	%rd1, %r4;
	setp.le.u64 	%p1, %rd10, %rd1;
	@%p1 bra 	$L__BB127_5;
	cvta.to.global.u64 	%rd11, %rd7;
	cvta.to.global.u64 	%rd12, %rd8;
	shl.b64 	%rd13, %rd1, 3;
	add.s64 	%rd14, %rd11, %rd13;
	ld.global.u64 	%rd2, [%rd14];
	add.s64 	%rd15, %rd12, %rd13;
	ld.global.u64 	%rd3, [%rd15];
	or.b64  	%rd16, %rd2, %rd3;
	and.b64  	%rd17, %rd16, -4294967296;
	setp.ne.s64 	%p2, %rd17, 0;
	@%p2 bra 	$L__BB127_3;
	cvt.u32.u64 	%r5, %rd3;
	cvt.u32.u64 	%r6, %rd2;
	div.u32 	%r7, %r6, %r5;
	cvt.u64.u32 	%rd21, %r7;
	bra.uni 	$L__BB127_4;
$L__BB127_3:
	div.s64 	%rd21, %rd2, %rd3;
$L__BB127_4:
	cvta.to.global.u64 	%rd18, %rd9;
	add.s64 	%rd20, %rd18, %rd13;
	st.global.u64 	[%rd20], %rd21;
$L__BB127_5:
	ret;

}
	// .globl	broadcast_div_rhs_row_i64
.visible .entry broadcast_div_rhs_row_i64(
	.param .u64 broadcast_div_rhs_row_i64_param_0,
	.param .u64 broadcast_div_rhs_row_i64_param_1,
	.param .u64 .ptr .align 1 broadcast_div_rhs_row_i64_param_2,
	.param .u64 .ptr .align 1 broadcast_div_rhs_row_i64_param_3,
	.param .u64 .ptr .align 1 broadcast_div_rhs_row_i64_param_4
)
{
	.reg .pred 	%p<4>;
	.reg .b32 	%r<11>;
	.reg .b64 	%rd<31>;

	ld.param.u64 	%rd14, [broadcast_div_rhs_row_i64_param_0];
	ld.param.u64 	%rd10, [broadcast_div_rhs_row_i64_param_1];
	ld.param.u64 	%rd11, [broadcast_div_rhs_row_i64_param_2];
	ld.param.u64 	%rd12, [broadcast_div_rhs_row_i64_param_3];
	ld.param.u64 	%rd13, [broadcast_div_rhs_row_i64_param_4];
	mov.u32 	%r1, %ctaid.x;
	mov.u32 	%r2, %ntid.x;
	mov.u32 	%r3, %tid.x;
	mad.lo.s32 	%r4, %r1, %r2, %r3;
	cvt.s64.s32 	%rd1, %r4;
	setp.le.u64 	%p1, %rd14, %rd1;
	@%p1 bra 	$L__BB128_8;
	or.b64  	%rd15, %rd1, %rd10;
	and.b64  	%rd16, %rd15, -4294967296;
	setp.ne.s64 	%p2, %rd16, 0;
	@%p2 bra 	$L__BB128_3;
	cvt.u32.u64 	%r5, %rd10;
	cvt.u32.u64 	%r6, %rd1;
	rem.u32 	%r7, %r6, %r5;
	cvt.u64.u32 	%rd29, %r7;
	bra.uni 	$L__BB128_4;
$L__BB128_3:
	rem.u64 	%rd29, %rd1, %rd10;
$L__BB128_4:
	cvta.to.global.u64 	%rd17, %rd11;
	shl.b64 	%rd18, %rd1, 3;
	add.s64 	%rd19, %rd17, %rd18;
	ld.global.u64 	%rd5, [%rd19];
	cvta.to.global.u64 	%rd20, %rd12;
	shl.b64 	%rd21, %rd29, 3;
	and.b64  	%rd22, %rd21, 34359738360;
	add.s64 	%rd23, %rd20, %rd22;
	ld.global.u64 	%rd6, [%rd23];
	or.b64  	%rd24, %rd5, %rd6;
	and.b64  	%rd25, %rd24, -4294967296;
	setp.ne.s64 	%p3, %rd25, 0;
	@%p3 bra 	$L__BB128_6;
	cvt.u32.u64 	%r8, %rd6;
	cvt.u32.u64 	%r9, %rd5;
	div.u32 	%r10, %r9, %r8;
	cvt.u64.u32 	%rd30, %r10;
	bra.uni 	$L__BB128_7;
$L__BB128_6:
	div.s64 	%rd30, %rd5, %rd6;
$L__BB128_7:
	cvta.to.global.u64 	%rd26, %rd13;
	add.s64 	%rd28, %rd26, %rd18;
	st.global.u64 	[%rd28], %rd30;
$L__BB128_8:
	ret;

}
	// .globl	broadcast_div_rhs_col_i64
.visible .entry broadcast_div_rhs_col_i64(
	.param .u64 broadcast_div_rhs_col_i64_param_0,
	.param .u64 broadcast_div_rhs_col_i64_param_1,
	.param .u64 .ptr .align 1 broadcast_div_rhs_col_i64_param_2,
	.param .u64 .ptr .align 1 broadcast_div_rhs_col_i64_param_3,
	.param .u64 .ptr .align 1 broadcast_div_rhs_col_i64_param_4
)
{
	.reg .pred 	%p<4>;
	.reg .b32 	%r<11>;
	.reg .b64 	%rd<31>;

	ld.param.u64 	%rd14, [broadcast_div_rhs_col_i64_param_0];
	ld.param.u64 	%rd10, [broadcast_div_rhs_col_i64_param_1];
	ld.param.u64 	%rd11, [broadcast_div_rhs_col_i64_param_2];
	ld.param.u64 	%rd12, [broadcast_div_rhs_col_i64_param_3];
	ld.param.u64 	%rd13, [broadcast_div_rhs_col_i64_param_4];
	mov.u32 	%r1, %ctaid.x;
	mov.u32 	%r2, %ntid.x;
	mov.u32 	%r3, %tid.x;
	mad.lo.s32 	%r4, %r1, %r2, %r3;
	cvt.s64.s32 	%rd1, %r4;
	setp.le.u64 	%p1, %rd14, %rd1;
	@%p1 bra 	$L__BB129_8;
	or.b64  	%rd15, %rd1, %rd10;
	and.b64  	%rd16, %rd15, -4294967296;
	setp.ne.s64 	%p2, %rd16, 0;
	@%p2 bra 	$L__BB129_3;
	cvt.u32.u64 	%r5, %rd10;
	cvt.u32.u64 	%r6, %rd1;
	div.u32 	%r7, %r6, %r5;
	cvt.u64.u32 	%rd29, %r7;
	bra.uni 	$L__BB129_4;
$L__BB129_3:
	div.u64 	%rd29, %rd1, %rd10;
$L__BB129_4:
	cvta.to.global.u64 	%rd17, %rd11;
	shl.b64 	%rd18, %rd1, 3;
	add.s64 	%rd19, %rd17, %rd18;
	ld.global.u64 	%rd5, [%rd19];
	cvta.to.global.u64 	%rd20, %rd12;
	shl.b64 	%rd21, %rd29, 3;
	and.b64  	%rd22, %rd21, 34359738360;
	add.s64 	%rd23, %rd20, %rd22;
	ld.global.u64 	%rd6, [%rd23];
	or.b64  	%rd24, %rd5, %rd6;
	and.b64  	%rd25, %rd24, -4294967296;
	setp.ne.s64 	%p3, %rd25, 0;
	@%p3 bra 	$L__BB129_6;
	cvt.u32.u64 	%r8, %rd6;
	cvt.u32.u64 	%r9, %rd5;
	div.u32 	%r10, %r9, %r8;
	cvt.u64.u32 	%rd30, %r10;
	bra.uni 	$L__BB129_7;
$L__BB129_6:
	div.s64 	%rd30, %rd5, %rd6;
$L__BB129_7:
	cvta.to.global.u64 	%rd26, %rd13;
	add.s64 	%rd28, %rd26, %rd18;
	st.global.u64 	[%rd28], %rd30;
$L__BB129_8:
	ret;

}
	// .globl	broadcast_div_lhs_row_i64
.visible .entry broadcast_div_lhs_row_i64(
	.param .u64 broadcast_div_lhs_row_i64_param_0,
	.param .u64 broadcast_div_lhs_row_i64_param_1,
	.param .u64 .ptr .align 1 broadcast_div_lhs_row_i64_param_2,
	.param .u64 .ptr .align 1 broadcast_div_lhs_row_i64_param_3,
	.param .u64 .ptr .align 1 broadcast_div_lhs_row_i64_param_4
)
{
	.reg .pred 	%p<4>;
	.reg .b32 	%r<11>;
	.reg .b64 	%rd<31>;

	ld.param.u64 	%rd14, [broadcast_div_lhs_row_i64_param_0];
	ld.param.u64 	%rd10, [broadcast_div_lhs_row_i64_param_1];
	ld.param.u64 	%rd11, [broadcast_div_lhs_row_i64_param_2];
	ld.param.u64 	%rd12, [broadcast_div_lhs_row_i64_param_3];
	ld.param.u64 	%rd13, [broadcast_div_lhs_row_i64_param_4];
	mov.u32 	%r1, %ctaid.x;
	mov.u32 	%r2, %ntid.x;
	mov.u32 	%r3, %tid.x;
	mad.lo.s32 	%r4, %r1, %r2, %r3;
	cvt.s64.s32 	%rd1, %r4;
	setp.le.u64 	%p1, %rd14, %rd1;
	@%p1 bra 	$L__BB130_8;
	or.b64  	%rd15, %rd1, %rd10;
	and.b64  	%rd16, %rd15, -4294967296;
	setp.ne.s64 	%p2, %rd16, 0;
	@%p2 bra 	$L__BB130_3;
	cvt.u32.u64 	%r5, %rd10;
	cvt.u32.u64 	%r6, %rd1;
	rem.u32 	%r7, %r6, %r5;
	cvt.u64.u32 	%rd29, %r7;
	bra.uni 	$L__BB130_4;
$L__BB130_3:
	rem.u64 	%rd29, %rd1, %rd10;
$L__BB130_4:
	cvta.to.global.u64 	%rd17, %rd11;
	shl.b64 	%rd18, %rd29, 3;
	and.b64  	%rd19, %rd18, 34359738360;
	add.s64 	%rd20, %rd17, %rd19;
	ld.global.u64 	%rd5, [%rd20];
	cvta.to.global.u64 	%rd21, %rd12;
	shl.b64 	%rd22, %rd1, 3;
	add.s64 	%rd23, %rd21, %rd22;
	ld.global.u64 	%rd6, [%rd23];
	or.b64  	%rd24, %rd5, %rd6;
	and.b64  	%rd25, %rd24, -4294967296;
	setp.ne.s64 	%p3, %rd25, 0;
	@%p3 bra 	$L__BB130_6;
	cvt.u32.u64 	%r8, %rd6;
	cvt.u32.u64 	%r9, %rd5;
	div.u32 	%r10, %r9, %r8;
	cvt.u64.u32 	%rd30, %r10;
	bra.uni 	$L__BB130_7;
$L__BB130_6:
	div.s64 	%rd30, %rd5, %rd6;
$L__BB130_7:
	cvta.to.global.u64 	%rd26, %rd13;
	add.s64 	%rd28, %rd26, %rd22;
	st.global.u64 	[%rd28], %rd30;
$L__BB130_8:
	ret;

}
	// .globl	broadcast_div_lhs_col_i64
.visible .entry broadcast_div_lhs_col_i64(
	.param .u64 broadcast_div_lhs_col_i64_param_0,
	.param .u64 broadcast_div_lhs_col_i64_param_1,
	.param .u64 .ptr .align 1 broadcast_div_lhs_col_i64_param_2,
	.param .u64 .ptr .align 1 broadcast_div_lhs_col_i64_param_3,
	.param .u64 .ptr .align 1 broadcast_div_lhs_col_i64_param_4
)
{
	.reg .pred 	%p<4>;
	.reg .b32 	%r<11>;
	.reg .b64 	%rd<31>;

	ld.param.u64 	%rd14, [broadcast_div_lhs_col_i64_param_0];
	ld.param.u64 	%rd10, [broadcast_div_lhs_col_i64_param_1];
	ld.param.u64 	%rd11, [broadcast_div_lhs_col_i64_param_2];
	ld.param.u64 	%rd12, [broadcast_div_lhs_col_i64_param_3];
	ld.param.u64 	%rd13, [broadcast_div_lhs_col_i64_param_4];
	mov.u32 	%r1, %ctaid.x;
	mov.u32 	%r2, %ntid.x;
	mov.u32 	%r3, %tid.x;
	mad.lo.s32 	%r4, %r1, %r2, %r3;
	cvt.s64.s32 	%rd1, %r4;
	setp.le.u64 	%p1, %rd14, %rd1;
	@%p1 bra 	$L__BB131_8;
	or.b64  	%rd15, %rd1, %rd10;
	and.b64  	%rd16, %rd15, -4294967296;
	setp.ne.s64 	%p2, %rd16, 0;
	@%p2 bra 	$L__BB131_3;
	cvt.u32.u64 	%r5, %rd10;
	cvt.u32.u64 	%r6, %rd1;
	div.u32 	%r7, %r6, %r5;
	cvt.u64.u32 	%rd29, %r7;
	bra.uni 	$L__BB131_4;
$L__BB131_3:
	div.u64 	%rd29, %rd1, %rd10;
$L__BB131_4:
	cvta.to.global.u64 	%rd17, %rd11;
	shl.b64 	%rd18, %rd29, 3;
	and.b64  	%rd19, %rd18, 34359738360;
	add.s64 	%rd20, %rd17, %rd19;
	ld.global.u64 	%rd5, [%rd20];
	cvta.to.global.u64 	%rd21, %rd12;
	shl.b64 	%rd22, %rd1, 3;
	add.s64 	%rd23, %rd21, %rd22;
	ld.global.u64 	%rd6, [%rd23];
	or.b64  	%rd24, %rd5, %rd6;
	and.b64  	%rd25, %rd24, -4294967296;
	setp.ne.s64 	%p3, %rd25, 0;
	@%p3 bra 	$L__BB131_6;
	cvt.u32.u64 	%r8, %rd6;
	cvt.u32.u64 	%r9, %rd5;
	div.u32 	%r10, %r9, %r8;
	cvt.u64.u32 	%rd30, %r10;
	bra.uni 	$L__BB131_7;
$L__BB131_6:
	div.s64 	%rd30, %rd5, %rd6;
$L__BB131_7:
	cvta.to.global.u64 	%rd26, %rd13;
	add.s64 	%rd28, %rd26, %rd22;
	st.global.u64 	[%rd28], %rd30;
$L__BB131_8:
	ret;

}
	// .globl	broadcast_max_strided_i64
.visible .entry broadcast_max_strided_i64(
	.param .u64 broadcast_max_strided_i64_param_0,
	.param .u32 broadcast_max_strided_i64_param_1,
	.param .u64 .ptr .align 1 broadcast_max_strided_i64_param_2,
	.param .u64 .ptr .align 1 broadcast_max_strided_i64_param_3,
	.param .u64 .ptr .align 1 broadcast_max_strided_i64_param_4,
	.param .u64 .ptr .align 1 broadcast_max_strided_i64_param_5
)
{
	.reg .pred 	%p<50>;
	.reg .b32 	%r<387>;
	.reg .b64 	%rd<484>;

	ld.param.u64 	%rd258, [broadcast_max_strided_i64_param_0];
	ld.param.u32 	%r93, [broadcast_max_strided_i64_param_1];
	ld.param.u64 	%rd259, [broadcast_max_strided_i64_param_2];
	ld.param.u64 	%rd255, [broadcast_max_strided_i64_param_3];
	ld.param.u64 	%rd256, [broadcast_max_strided_i64_param_4];
	ld.param.u64 	%rd257, [broadcast_max_strided_i64_param_5];
	cvta.to.global.u64 	%rd1, %rd259;
	mov.u32 	%r94, %ctaid.x;
	mov.u32 	%r95, %ntid.x;
	mov.u32 	%r96, %tid.x;
	mad.lo.s32 	%r376, %r94, %r95, %r96;
	cvt.s64.s32 	%rd2, %r376;
	setp.le.u64 	%p1, %rd258, %rd2;
	@%p1 bra 	$L__BB132_118;
	shl.b32 	%r2, %r93, 1;
	setp.eq.s32 	%p2, %r93, 0;
	mov.b64 	%rd437, 0;
	@%p2 bra 	$L__BB132_36;
	add.s32 	%r99, %r93, -1;
	and.b32  	%r3, %r93, 7;
	setp.lt.u32 	%p3, %r99, 7;
	mov.b32 	%r354, 0;
	mov.u32 	%r368, %r376;
	mov.u32 	%r365, %r354;
	@%p3 bra 	$L__BB132_6;
	and.b32  	%r354, %r93, -8;
	add.s32 	%r367, %r93, -4;
	neg.s32 	%r366, %r354;
	mov.b32 	%r365, 0;
	mul.wide.u32 	%rd72, %r93, 8;
	mov.u32 	%r368, %r376;
$L__BB132_4:
	.pragma "nounroll";
	add.s32 	%r101, %r367, 3;
	cvt.u64.u32 	%rd63, %r368;
	mul.wide.u32 	%rd261, %r101, 8;
	add.s64 	%rd64, %rd1, %rd261;
	ld.global.u64 	%rd65, [%rd64];
	and.b64  	%rd262, %rd65, -4294967296;
	setp.ne.s64 	%p4, %rd262, 0;
	@%p4 bra 	$L__BB132_41;
	cvt.u32.u64 	%r102, %rd65;
	cvt.u32.u64 	%r103, %rd63;
	div.u32 	%r104, %r103, %r102;
	mul.lo.s32 	%r105, %r104, %r102;
	sub.s32 	%r106, %r103, %r105;
	cvt.u64.u32 	%rd438, %r104;
	cvt.u64.u32 	%rd439, %r106;
	bra.uni 	$L__BB132_42;
$L__BB132_6:
	setp.eq.s32 	%p13, %r3, 0;
	@%p13 bra 	$L__BB132_35;
	and.b32  	%r11, %r93, 3;
	setp.lt.u32 	%p14, %r3, 4;
	@%p14 bra 	$L__BB132_21;
	not.b32 	%r165, %r354;
	add.s32 	%r166, %r93, %r165;
	cvt.u64.u32 	%rd3, %r368;
	mul.wide.u32 	%rd301, %r166, 8;
	add.s64 	%rd4, %rd1, %rd301;
	ld.global.u64 	%rd5, [%rd4];
	and.b64  	%rd302, %rd5, -4294967296;
	setp.ne.s64 	%p15, %rd302, 0;
	@%p15 bra 	$L__BB132_10;
	cvt.u32.u64 	%r167, %rd5;
	cvt.u32.u64 	%r168, %rd3;
	div.u32 	%r169, %r168, %r167;
	mul.lo.s32 	%r170, %r169, %r167;
	sub.s32 	%r171, %r168, %r170;
	cvt.u64.u32 	%rd424, %r169;
	cvt.u64.u32 	%rd425, %r171;
	bra.uni 	$L__BB132_11;
$L__BB132_10:
	div.u64 	%rd424, %rd3, %rd5;
	mul.lo.s64 	%rd303, %rd424, %rd5;
	sub.s64 	%rd425, %rd3, %rd303;
$L__BB132_11:
	mul.wide.u32 	%rd12, %r93, 8;
	add.s64 	%rd304, %rd4, %rd12;
	ld.global.u64 	%rd305, [%rd304];
	cvt.u32.u64 	%r172, %rd305;
	cvt.u32.u64 	%r173, %rd425;
	mad.lo.s32 	%r12, %r172, %r173, %r365;
	sub.s32 	%r13, %r93, %r354;
	add.s32 	%r174, %r13, -2;
	mul.wide.u32 	%rd306, %r174, 8;
	add.s64 	%rd13, %rd1, %rd306;
	ld.global.u64 	%rd14, [%rd13];
	and.b64  	%rd307, %rd14, -4294967296;
	setp.ne.s64 	%p16, %rd307, 0;
	@%p16 bra 	$L__BB132_13;
	cvt.u32.u64 	%r175, %rd14;
	cvt.u32.u64 	%r176, %rd424;
	div.u32 	%r177, %r176, %r175;
	mul.lo.s32 	%r178, %r177, %r175;
	sub.s32 	%r179, %r176, %r178;
	cvt.u64.u32 	%rd426, %r177;
	cvt.u64.u32 	%rd427, %r179;
	bra.uni 	$L__BB132_14;
$L__BB132_13:
	div.u64 	%rd426, %rd424, %rd14;
	mul.lo.s64 	%rd308, %rd426, %rd14;
	sub.s64 	%rd427, %rd424, %rd308;
$L__BB132_14:
	add.s64 	%rd309, %rd13, %rd12;
	ld.global.u64 	%rd310, [%rd309];
	cvt.u32.u64 	%r180, %rd310;
	cvt.u32.u64 	%r181, %rd427;
	mad.lo.s32 	%r14, %r180, %r181, %r12;
	add.s32 	%r182, %r13, -3;
	mul.wide.u32 	%rd311, %r182, 8;
	add.s64 	%rd21, %rd1, %rd311;
	ld.global.u64 	%rd22, [%rd21];
	and.b64  	%rd312, %rd22, -4294967296;
	setp.ne.s64 	%p17, %rd312, 0;
	@%p17 bra 	$L__BB132_16;
	cvt.u32.u64 	%r183, %rd22;
	cvt.u32.u64 	%r184, %rd426;
	div.u32 	%r185, %r184, %r183;
	mul.lo.s32 	%r186, %r185, %r183;
	sub.s32 	%r187, %r184, %r186;
	cvt.u64.u32 	%rd428, %r185;
	cvt.u64.u32 	%rd429, %r187;
	bra.uni 	$L__BB132_17;
$L__BB132_16:
	div.u64 	%rd428, %rd426, %rd22;
	mul.lo.s64 	%rd313, %rd428, %rd22;
	sub.s64 	%rd429, %rd426, %rd313;
$L__BB132_17:
	add.s64 	%rd314, %rd21, %rd12;
	ld.global.u64 	%rd315, [%rd314];
	cvt.u32.u64 	%r188, %rd315;
	cvt.u32.u64 	%r189, %rd429;
	mad.lo.s32 	%r15, %r188, %r189, %r14;
	add.s32 	%r190, %r13, -4;
	mul.wide.u32 	%rd316, %r190, 8;
	add.s64 	%rd29, %rd1, %rd316;
	ld.global.u64 	%rd30, [%rd29];
	and.b64  	%rd317, %rd30, -4294967296;
	setp.ne.s64 	%p18, %rd317, 0;
	@%p18 bra 	$L__BB132_19;
	cvt.u32.u64 	%r191, %rd30;
	cvt.u32.u64 	%r192, %rd428;
	div.u32 	%r193, %r192, %r191;
	mul.lo.s32 	%r194, %r193, %r191;
	sub.s32 	%r195, %r192, %r194;
	cvt.u64.u32 	%rd430, %r193;
	cvt.u64.u32 	%rd431, %r195;
	bra.uni 	$L__BB132_20;
$L__BB132_19:
	div.u64 	%rd430, %rd428, %rd30;
	mul.lo.s64 	%rd318, %rd430, %rd30;
	sub.s64 	%rd431, %rd428, %rd318;
$L__BB132_20:
	add.s64 	%rd319, %rd29, %rd12;
	ld.global.u64 	%rd320, [%rd319];
	cvt.u32.u64 	%r196, %rd320;
	cvt.u32.u64 	%r197, %rd431;
	mad.lo.s32 	%r365, %r196, %r197, %r15;
	cvt.u32.u64 	%r368, %rd430;
	add.s32 	%r354, %r354, 4;
$L__BB132_21:
	setp.eq.s32 	%p19, %r11, 0;
	@%p19 bra 	$L__BB132_35;
	setp.eq.s32 	%p20, %r11, 1;
	@%p20 bra 	$L__BB132_30;
	not.b32 	%r199, %r354;
	add.s32 	%r200, %r93, %r199;
	cvt.u64.u32 	%rd37, %r368;
	mul.wide.u32 	%rd321, %r200, 8;
	add.s64 	%rd38, %rd1, %rd321;
	ld.global.u64 	%rd39, [%rd38];
	and.b64  	%rd322, %rd39, -4294967296;
	setp.ne.s64 	%p21, %rd322, 0;
	@%p21 bra 	$L__BB132_25;
	cvt.u32.u64 	%r201, %rd39;
	cvt.u32.u64 	%r202, %rd37;
	div.u32 	%r203, %r202, %r201;
	mul.lo.s32 	%r204, %r203, %r201;
	sub.s32 	%r205, %r202, %r204;
	cvt.u64.u32 	%rd432, %r203;
	cvt.u64.u32 	%rd433, %r205;
	bra.uni 	$L__BB132_26;
$L__BB132_25:
	div.u64 	%rd432, %rd37, %rd39;
	mul.lo.s64 	%rd323, %rd432, %rd39;
	sub.s64 	%rd433, %rd37, %rd323;
$L__BB132_26:
	mul.wide.u32 	%rd46, %r93, 8;
	add.s64 	%rd324, %rd38, %rd46;
	ld.global.u64 	%rd325, [%rd324];
	cvt.u32.u64 	%r206, %rd325;
	cvt.u32.u64 	%r207, %rd433;
	mad.lo.s32 	%r23, %r206, %r207, %r365;
	sub.s32 	%r208, %r93, %r354;
	add.s32 	%r209, %r208, -2;
	mul.wide.u32 	%rd326, %r209, 8;
	add.s64 	%rd47, %rd1, %rd326;
	ld.global.u64 	%rd48, [%rd47];
	and.b64  	%rd327, %rd48, -4294967296;
	setp.ne.s64 	%p22, %rd327, 0;
	@%p22 bra 	$L__BB132_28;
	cvt.u32.u64 	%r210, %rd48;
	cvt.u32.u64 	%r211, %rd432;
	div.u32 	%r212, %r211, %r210;
	mul.lo.s32 	%r213, %r212, %r210;
	sub.s32 	%r214, %r211, %r213;
	cvt.u64.u32 	%rd434, %r212;
	cvt.u64.u32 	%rd435, %r214;
	bra.uni 	$L__BB132_29;
$L__BB132_28:
	div.u64 	%rd434, %rd432, %rd48;
	mul.lo.s64 	%rd328, %rd434, %rd48;
	sub.s64 	%rd435, %rd432, %rd328;
$L__BB132_29:
	add.s64 	%rd329, %rd47, %rd46;
	ld.global.u64 	%rd330, [%rd329];
	cvt.u32.u64 	%r215, %rd330;
	cvt.u32.u64 	%r216, %rd435;
	mad.lo.s32 	%r365, %r215, %r216, %r23;
	cvt.u32.u64 	%r368, %rd434;
	add.s32 	%r354, %r354, 2;
$L__BB132_30:
	and.b32  	%r217, %r93, 1;
	setp.eq.b32 	%p23, %r217, 1;
	not.pred 	%p24, %p23;
	@%p24 bra 	$L__BB132_35;
	not.b32 	%r218, %r354;
	add.s32 	%r219, %r93, %r218;
	cvt.u64.u32 	%rd55, %r368;
	mul.wide.u32 	%rd331, %r219, 8;
	add.s64 	%rd56, %rd1, %rd331;
	ld.global.u64 	%rd57, [%rd56];
	and.b64  	%rd332, %rd57, -4294967296;
	setp.ne.s64 	%p25, %rd332, 0;
	@%p25 bra 	$L__BB132_33;
	cvt.u32.u64 	%r220, %rd57;
	cvt.u32.u64 	%r221, %rd55;
	rem.u32 	%r222, %r221, %r220;
	cvt.u64.u32 	%rd436, %r222;
	bra.uni 	$L__BB132_34;
$L__BB132_33:
	rem.u64 	%rd436, %rd55, %rd57;
$L__BB132_34:
	mul.wide.u32 	%rd333, %r93, 8;
	add.s64 	%rd334, %rd56, %rd333;
	ld.global.u64 	%rd335, [%rd334];
	cvt.u32.u64 	%r223, %rd335;
	cvt.u32.u64 	%r224, %rd436;
	mad.lo.s32 	%r365, %r223, %r224, %r365;
$L__BB132_35:
	cvt.u64.u32 	%rd437, %r365;
$L__BB132_36:
	setp.eq.s32 	%p26, %r93, 0;
	mov.b64 	%rd483, 0;
	@%p26 bra 	$L__BB132_117;
	add.s32 	%r227, %r93, -1;
	and.b32  	%r33, %r93, 7;
	setp.lt.u32 	%p27, %r227, 7;
	mov.b32 	%r375, 0;
	mov.u32 	%r386, %r375;
	@%p27 bra 	$L__BB132_87;
	and.b32  	%r375, %r93, -8;
	add.s32 	%r371, %r93, -4;
	neg.s32 	%r370, %r375;
	mov.b32 	%r386, 0;
	mul.wide.u32 	%rd138, %r2, 8;
$L__BB132_39:
	.pragma "nounroll";
	add.s32 	%r229, %r371, 3;
	cvt.u64.u32 	%rd129, %r376;
	mul.wide.u32 	%rd337, %r229, 8;
	add.s64 	%rd130, %rd1, %rd337;
	ld.global.u64 	%rd131, [%rd130];
	and.b64  	%rd338, %rd131, -4294967296;
	setp.ne.s64 	%p28, %rd338, 0;
	@%p28 bra 	$L__BB132_64;
	cvt.u32.u64 	%r230, %rd131;
	cvt.u32.u64 	%r231, %rd129;
	div.u32 	%r232, %r231, %r230;
	mul.lo.s32 	%r233, %r232, %r230;
	sub.s32 	%r234, %r231, %r233;
	cvt.u64.u32 	%rd454, %r232;
	cvt.u64.u32 	%rd455, %r234;
	bra.uni 	$L__BB132_65;
$L__BB132_41:
	div.u64 	%rd438, %rd63, %rd65;
	mul.lo.s64 	%rd263, %rd438, %rd65;
	sub.s64 	%rd439, %rd63, %rd263;
$L__BB132_42:
	add.s64 	%rd264, %rd64, %rd72;
	ld.global.u64 	%rd265, [%rd264];
	cvt.u32.u64 	%r107, %rd265;
	cvt.u32.u64 	%r108, %rd439;
	mad.lo.s32 	%r41, %r107, %r108, %r365;
	add.s32 	%r109, %r367, 2;
	mul.wide.u32 	%rd266, %r109, 8;
	add.s64 	%rd73, %rd1, %rd266;
	ld.global.u64 	%rd74, [%rd73];
	and.b64  	%rd267, %rd74, -4294967296;
	setp.ne.s64 	%p5, %rd267, 0;
	@%p5 bra 	$L__BB132_44;
	cvt.u32.u64 	%r110, %rd74;
	cvt.u32.u64 	%r111, %rd438;
	div.u32 	%r112, %r111, %r110;
	mul.lo.s32 	%r113, %r112, %r110;
	sub.s32 	%r114, %r111, %r113;
	cvt.u64.u32 	%rd440, %r112;
	cvt.u64.u32 	%rd441, %r114;
	bra.uni 	$L__BB132_45;
$L__BB132_44:
	div.u64 	%rd440, %rd438, %rd74;
	mul.lo.s64 	%rd268, %rd440, %rd74;
	sub.s64 	%rd441, %rd438, %rd268;
$L__BB132_45:
	add.s64 	%rd269, %rd73, %rd72;
	ld.global.u64 	%rd270, [%rd269];
	cvt.u32.u64 	%r115, %rd270;
	cvt.u32.u64 	%r116, %rd441;
	mad.lo.s32 	%r42, %r115, %r116, %r41;
	add.s32 	%r117, %r367, 1;
	mul.wide.u32 	%rd271, %r117, 8;
	add.s64 	%rd81, %rd1, %rd271;
	ld.global.u64 	%rd82, [%rd81];
	and.b64  	%rd272, %rd82, -4294967296;
	setp.ne.s64 	%p6, %rd272, 0;
	@%p6 bra 	$L__BB132_47;
	cvt.u32.u64 	%r118, %rd82;
	cvt.u32.u64 	%r119, %rd440;
	div.u32 	%r120, %r119, %r118;
	mul.lo.s32 	%r121, %r120, %r118;
	sub.s32 	%r122, %r119, %r121;
	cvt.u64.u32 	%rd442, %r120;
	cvt.u64.u32 	%rd443, %r122;
	bra.uni 	$L__BB132_48;
$L__BB132_47:
	div.u64 	%rd442, %rd440, %rd82;
	mul.lo.s64 	%rd273, %rd442, %rd82;
	sub.s64 	%rd443, %rd440, %rd273;
$L__BB132_48:
	add.s64 	%rd274, %rd81, %rd72;
	ld.global.u64 	%rd275, [%rd274];
	cvt.u32.u64 	%r123, %rd275;
	cvt.u32.u64 	%r124, %rd443;
	mad.lo.s32 	%r43, %r123, %r124, %r42;
	mul.wide.u32 	%rd276, %r367, 8;
	add.s64 	%rd89, %rd1, %rd276;
	ld.global.u64 	%rd90, [%rd89];
	and.b64  	%rd277, %rd90, -4294967296;
	setp.ne.s64 	%p7, %rd277, 0;
	@%p7 bra 	$L__BB132_50;
	cvt.u32.u64 	%r125, %rd90;
	cvt.u32.u64 	%r126, %rd442;
	div.u32 	%r127, %r126, %r125;
	mul.lo.s32 	%r128, %r127, %r125;
	sub.s32 	%r129, %r126, %r128;
	cvt.u64.u32 	%rd444, %r127;
	cvt.u64.u32 	%rd445, %r129;
	bra.uni 	$L__BB132_51;
$L__BB132_50:
	div.u64 	%rd444, %rd442, %rd90;
	mul.lo.s64 	%rd278, %rd444, %rd90;
	sub.s64 	%rd445, %rd442, %rd278;
$L__BB132_51:
	add.s64 	%rd279, %rd89, %rd72;
	ld.global.u64 	%rd280, [%rd279];
	cvt.u32.u64 	%r130, %rd280;
	cvt.u32.u64 	%r131, %rd445;
	mad.lo.s32 	%r44, %r130, %r131, %r43;
	add.s32 	%r132, %r367, -1;
	mul.wide.u32 	%rd281, %r132, 8;
	add.s64 	%rd97, %rd1, %rd281;
	ld.global.u64 	%rd98, [%rd97];
	and.b64  	%rd282, %rd98, -4294967296;
	setp.ne.s64 	%p8, %rd282, 0;
	@%p8 bra 	$L__BB132_53;
	cvt.u32.u64 	%r133, %rd98;
	cvt.u32.u64 	%r134, %rd444;
	div.u32 	%r135, %r134, %r133;
	mul.lo.s32 	%r136, %r135, %r133;
	sub.s32 	%r137, %r134, %r136;
	cvt.u64.u32 	%rd446, %r135;
	cvt.u64.u32 	%rd447, %r137;
	bra.uni 	$L__BB132_54;
$L__BB132_53:
	div.u64 	%rd446, %rd444, %rd98;
	mul.lo.s64 	%rd283, %rd446, %rd98;
	sub.s64 	%rd447, %rd444, %rd283;
$L__BB132_54:
	add.s64 	%rd284, %rd97, %rd72;
	ld.global.u64 	%rd285, [%rd284];
	cvt.u32.u64 	%r138, %rd285;
	cvt.u32.u64 	%r139, %rd447;
	mad.lo.s32 	%r45, %r138, %r139, %r44;
	add.s32 	%r140, %r367, -2;
	mul.wide.u32 	%rd286, %r140, 8;
	add.s64 	%rd105, %rd1, %rd286;
	ld.global.u64 	%rd106, [%rd105];
	and.b64  	%rd287, %rd106, -4294967296;
	setp.ne.s64 	%p9, %rd287, 0;
	@%p9 bra 	$L__BB132_56;
	cvt.u32.u64 	%r141, %rd106;
	cvt.u32.u64 	%r142, %rd446;
	div.u32 	%r143, %r142, %r141;
	mul.lo.s32 	%r144, %r143, %r141;
	sub.s32 	%r145, %r142, %r144;
	cvt.u64.u32 	%rd448, %r143;
	cvt.u64.u32 	%rd449, %r145;
	bra.uni 	$L__BB132_57;
$L__BB132_56:
	div.u64 	%rd448, %rd446, %rd106;
	mul.lo.s64 	%rd288, %rd448, %rd106;
	sub.s64 	%rd449, %rd446, %rd288;
$L__BB132_57:
	add.s64 	%rd289, %rd105, %rd72;
	ld.global.u64 	%rd290, [%rd289];
	cvt.u32.u64 	%r146, %rd290;
	cvt.u32.u64 	%r147, %rd449;
	mad.lo.s32 	%r46, %r146, %r147, %r45;
	add.s32 	%r148, %r367, -3;
	mul.wide.u32 	%rd291, %r148, 8;
	add.s64 	%rd113, %rd1, %rd291;
	ld.global.u64 	%rd114, [%rd113];
	and.b64  	%rd292, %rd114, -4294967296;
	setp.ne.s64 	%p10, %rd292, 0;
	@%p10 bra 	$L__BB132_59;
	cvt.u32.u64 	%r149, %rd114;
	cvt.u32.u64 	%r150, %rd448;
	div.u32 	%r151, %r150, %r149;
	mul.lo.s32 	%r152, %r151, %r149;
	sub.s32 	%r153, %r150, %r152;
	cvt.u64.u32 	%rd450, %r151;
	cvt.u64.u32 	%rd451, %r153;
	bra.uni 	$L__BB132_60;
$L__BB132_59:
	div.u64 	%rd450, %rd448, %rd114;
	mul.lo.s64 	%rd293, %rd450, %rd114;
	sub.s64 	%rd451, %rd448, %rd293;
$L__BB132_60:
	add.s64 	%rd294, %rd113, %rd72;
	ld.global.u64 	%rd295, [%rd294];
	cvt.u32.u64 	%r154, %rd295;
	cvt.u32.u64 	%r155, %rd451;
	mad.lo.s32 	%r47, %r154, %r155, %r46;
	add.s32 	%r156, %r367, -4;
	mul.wide.u32 	%rd296, %r156, 8;
	add.s64 	%rd121, %rd1, %rd296;
	ld.global.u64 	%rd122, [%rd121];
	and.b64  	%rd297, %rd122, -4294967296;
	setp.ne.s64 	%p11, %rd297, 0;
	@%p11 bra 	$L__BB132_62;
	cvt.u32.u64 	%r157, %rd122;
	cvt.u32.u64 	%r158, %rd450;
	div.u32 	%r159, %r158, %r157;
	mul.lo.s32 	%r160, %r159, %r157;
	sub.s32 	%r161, %r158, %r160;
	cvt.u64.u32 	%rd452, %r159;
	cvt.u64.u32 	%rd453, %r161;
	bra.uni 	$L__BB132_63;
$L__BB132_62:
	div.u64 	%rd452, %rd450, %rd122;
	mul.lo.s64 	%rd298, %rd452, %rd122;
	sub.s64 	%rd453, %rd450, %rd298;
$L__BB132_63:
	add.s64 	%rd299, %rd121, %rd72;
	ld.global.u64 	%rd300, [%rd299];
	cvt.u32.u64 	%r162, %rd300;
	cvt.u32.u64 	%r163, %rd453;
	mad.lo.s32 	%r365, %r162, %r163, %r47;
	cvt.u32.u64 	%r368, %rd452;
	add.s32 	%r367, %r367, -8;
	add.s32 	%r366, %r366, 8;
	setp.eq.s32 	%p12, %r366, 0;
	@%p12 bra 	$L__BB132_6;
	bra.uni 	$L__BB132_4;
$L__BB132_64:
	div.u64 	%rd454, %rd129, %rd131;
	mul.lo.s64 	%rd339, %rd454, %rd131;
	sub.s64 	%rd455, %rd129, %rd339;
$L__BB132_65:
	add.s64 	%rd340, %rd130, %rd138;
	ld.global.u64 	%rd341, [%rd340];
	cvt.u32.u64 	%r235, %rd341;
	cvt.u32.u64 	%r236, %rd455;
	mad.lo.s32 	%r56, %r235, %r236, %r386;
	add.s32 	%r237, %r371, 2;
	mul.wide.u32 	%rd342, %r237, 8;
	add.s64 	%rd139, %rd1, %rd342;
	ld.global.u64 	%rd140, [%rd139];
	and.b64  	%rd343, %rd140, -4294967296;
	setp.ne.s64 	%p29, %rd343, 0;
	@%p29 bra 	$L__BB132_67;
	cvt.u32.u64 	%r238, %rd140;
	cvt.u32.u64 	%r239, %rd454;
	div.u32 	%r240, %r239, %r238;
	mul.lo.s32 	%r241, %r240, %r238;
	sub.s32 	%r242, %r239, %r241;
	cvt.u64.u32 	%rd456, %r240;
	cvt.u64.u32 	%rd457, %r242;
	bra.uni 	$L__BB132_68;
$L__BB132_67:
	div.u64 	%rd456, %rd454, %rd140;
	mul.lo.s64 	%rd344, %rd456, %rd140;
	sub.s64 	%rd457, %rd454, %rd344;
$L__BB132_68:
	add.s64 	%rd345, %rd139, %rd138;
	ld.global.u64 	%rd346, [%rd345];
	cvt.u32.u64 	%r243, %rd346;
	cvt.u32.u64 	%r244, %rd457;
	mad.lo.s32 	%r57, %r243, %r244, %r56;
	add.s32 	%r245, %r371, 1;
	mul.wide.u32 	%rd347, %r245, 8;
	add.s64 	%rd147, %rd1, %rd347;
	ld.global.u64 	%rd148, [%rd147];
	and.b64  	%rd348, %rd148, -4294967296;
	setp.ne.s64 	%p30, %rd348, 0;
	@%p30 bra 	$L__BB132_70;
	cvt.u32.u64 	%r246, %rd148;
	cvt.u32.u64 	%r247, %rd456;
	div.u32 	%r248, %r247, %r246;
	mul.lo.s32 	%r249, %r248, %r246;
	sub.s32 	%r250, %r247, %r249;
	cvt.u64.u32 	%rd458, %r248;
	cvt.u64.u32 	%rd459, %r250;
	bra.uni 	$L__BB132_71;
$L__BB132_70:
	div.u64 	%rd458, %rd456, %rd148;
	mul.lo.s64 	%rd349, %rd458, %rd148;
	sub.s64 	%rd459, %rd456, %rd349;
$L__BB132_71:
	add.s64 	%rd350, %rd147, %rd138;
	ld.global.u64 	%rd351, [%rd350];
	cvt.u32.u64 	%r251, %rd351;
	cvt.u32.u64 	%r252, %rd459;
	mad.lo.s32 	%r58, %r251, %r252, %r57;
	mul.wide.u32 	%rd352, %r371, 8;
	add.s64 	%rd155, %rd1, %rd352;
	ld.global.u64 	%rd156, [%rd155];
	and.b64  	%rd353, %rd156, -4294967296;
	setp.ne.s64 	%p31, %rd353, 0;
	@%p31 bra 	$L__BB132_73;
	cvt.u32.u64 	%r253, %rd156;
	cvt.u32.u64 	%r254, %rd458;
	div.u32 	%r255, %r254, %r253;
	mul.lo.s32 	%r256, %r255, %r253;
	sub.s32 	%r257, %r254, %r256;
	cvt.u64.u32 	%rd460, %r255;
	cvt.u64.u32 	%rd461, %r257;
	bra.uni 	$L__BB132_74;
$L__BB132_73:
	div.u64 	%rd460, %rd458, %rd156;
	mul.lo.s64 	%rd354, %rd460, %rd156;
	sub.s64 	%rd461, %rd458, %rd354;
$L__BB132_74:
	add.s64 	%rd355, %rd155, %rd138;
	ld.global.u64 	%rd356, [%rd355];
	cvt.u32.u64 	%r258, %rd356;
	cvt.u32.u64 	%r259, %rd461;
	mad.lo.s32 	%r59, %r258, %r259, %r58;
	add.s32 	%r260, %r371, -1;
	mul.wide.u32 	%rd357, %r260, 8;
	add.s64 	%rd163, %rd1, %rd357;
	ld.global.u64 	%rd164, [%rd163];
	and.b64  	%rd358, %rd164, -4294967296;
	setp.ne.s64 	%p32, %rd358, 0;
	@%p32 bra 	$L__BB132_76;
	cvt.u32.u64 	%r261, %rd164;
	cvt.u32.u64 	%r262, %rd460;
	div.u32 	%r263, %r262, %r261;
	mul.lo.s32 	%r264, %r263, %r261;
	sub.s32 	%r265, %r262, %r264;
	cvt.u64.u32 	%rd462, %r263;
	cvt.u64.u32 	%rd463, %r265;
	bra.uni 	$L__BB132_77;
$L__BB132_76:
	div.u64 	%rd462, %rd460, %rd164;
	mul.lo.s64 	%rd359, %rd462, %rd164;
	sub.s64 	%rd463, %rd460, %rd359;
$L__BB132_77:
	add.s64 	%rd360, %rd163, %rd138;
	ld.global.u64 	%rd361, [%rd360];
	cvt.u32.u64 	%r266, %rd361;
	cvt.u32.u64 	%r267, %rd463;
	mad.lo.s32 	%r60, %r266, %r267, %r59;
	add.s32 	%r268, %r371, -2;
	mul.wide.u32 	%rd362, %r268, 8;
	add.s64 	%rd171, %rd1, %rd362;
	ld.global.u64 	%rd172, [%rd171];
	and.b64  	%rd363, %rd172, -4294967296;
	setp.ne.s64 	%p33, %rd363, 0;
	@%p33 bra 	$L__BB132_79;
	cvt.u32.u64 	%r269, %rd172;
	cvt.u32.u64 	%r270, %rd462;
	div.u32 	%r271, %r270, %r269;
	mul.lo.s32 	%r272, %r271, %r269;
	sub.s32 	%r273, %r270, %r272;
	cvt.u64.u32 	%rd464, %r271;
	cvt.u64.u32 	%rd465, %r273;
	bra.uni 	$L__BB132_80;
$L__BB132_79:
	div.u64 	%rd464, %rd462, %rd172;
	mul.lo.s64 	%rd364, %rd464, %rd172;
	sub.s64 	%rd465, %rd462, %rd364;
$L__BB132_80:
	add.s64 	%rd365, %rd171, %rd138;
	ld.global.u64 	%rd366, [%rd365];
	cvt.u32.u64 	%r274, %rd366;
	cvt.u32.u64 	%r275, %rd465;
	mad.lo.s32 	%r61, %r274, %r275, %r60;
	add.s32 	%r276, %r371, -3;
	mul.wide.u32 	%rd367, %r276, 8;
	add.s64 	%rd179, %rd1, %rd367;
	ld.global.u64 	%rd180, [%rd179];
	and.b64  	%rd368, %rd180, -4294967296;
	setp.ne.s64 	%p34, %rd368, 0;
	@%p34 bra 	$L__BB132_82;
	cvt.u32.u64 	%r277, %rd180;
	cvt.u32.u64 	%r278, %rd464;
	div.u32 	%r279, %r278, %r277;
	mul.lo.s32 	%r280, %r279, %r277;
	sub.s32 	%r281, %r278, %r280;
	cvt.u64.u32 	%rd466, %r279;
	cvt.u64.u32 	%rd467, %r281;
	bra.uni 	$L__BB132_83;
$L__BB132_82:
	div.u64 	%rd466, %rd464, %rd180;
	mul.lo.s64 	%rd369, %rd466, %rd180;
	sub.s64 	%rd467, %rd464, %rd369;
$L__BB132_83:
	add.s64 	%rd370, %rd179, %rd138;
	ld.global.u64 	%rd371, [%rd370];
	cvt.u32.u64 	%r282, %rd371;
	cvt.u32.u64 	%r283, %rd467;
	mad.lo.s32 	%r62, %r282, %r283, %r61;
	add.s32 	%r284, %r371, -4;
	mul.wide.u32 	%rd372, %r284, 8;
	add.s64 	%rd187, %rd1, %rd372;
	ld.global.u64 	%rd188, [%rd187];
	and.b64  	%rd373, %rd188, -4294967296;
	setp.ne.s64 	%p35, %rd373, 0;
	@%p35 bra 	$L__BB132_85;
	cvt.u32.u64 	%r285, %rd188;
	cvt.u32.u64 	%r286, %rd466;
	div.u32 	%r287, %r286, %r285;
	mul.lo.s32 	%r288, %r287, %r285;
	sub.s32 	%r289, %r286, %r288;
	cvt.u64.u32 	%rd468, %r287;
	cvt.u64.u32 	%rd469, %r289;
	bra.uni 	$L__BB132_86;
$L__BB132_85:
	div.u64 	%rd468, %rd466, %rd188;
	mul.lo.s64 	%rd374, %rd468, %rd188;
	sub.s64 	%rd469, %rd466, %rd374;
$L__BB132_86:
	add.s64 	%rd375, %rd187, %rd138;
	ld.global.u64 	%rd376, [%rd375];
	cvt.u32.u64 	%r290, %rd376;
	cvt.u32.u64 	%r291, %rd469;
	mad.lo.s32 	%r386, %r290, %r291, %r62;
	cvt.u32.u64 	%r376, %rd468;
	add.s32 	%r371, %r371, -8;
	add.s32 	%r370, %r370, 8;
	setp.ne.s32 	%p36, %r370, 0;
	@%p36 bra 	$L__BB132_39;
$L__BB132_87:
	setp.eq.s32 	%p37, %r33, 0;
	@%p37 bra 	$L__BB132_116;
	and.b32  	%r71, %r93, 3;
	setp.lt.u32 	%p38, %r33, 4;
	@%p38 bra 	$L__BB132_102;
	not.b32 	%r293, %r375;
	add.s32 	%r294, %r93, %r293;
	cvt.u64.u32 	%rd195, %r376;
	mul.wide.u32 	%rd377, %r294, 8;
	add.s64 	%rd196, %rd1, %rd377;
	ld.global.u64 	%rd197, [%rd196];
	and.b64  	%rd378, %rd197, -4294967296;
	setp.ne.s64 	%p39, %rd378, 0;
	@%p39 bra 	$L__BB132_91;
	cvt.u32.u64 	%r295, %rd197;
	cvt.u32.u64 	%r296, %rd195;
	div.u32 	%r297, %r296, %r295;
	mul.lo.s32 	%r298, %r297, %r295;
	sub.s32 	%r299, %r296, %r298;
	cvt.u64.u32 	%rd470, %r297;
	cvt.u64.u32 	%rd471, %r299;
	bra.uni 	$L__BB132_92;
$L__BB132_91:
	div.u64 	%rd470, %rd195, %rd197;
	mul.lo.s64 	%rd379, %rd470, %rd197;
	sub.s64 	%rd471, %rd195, %rd379;
$L__BB132_92:
	mul.wide.u32 	%rd204, %r2, 8;
	add.s64 	%rd380, %rd196, %rd204;
	ld.global.u64 	%rd381, [%rd380];
	cvt.u32.u64 	%r300, %rd381;
	cvt.u32.u64 	%r301, %rd471;
	mad.lo.s32 	%r72, %r300, %r301, %r386;
	sub.s32 	%r73, %r93, %r375;
	add.s32 	%r302, %r73, -2;
	mul.wide.u32 	%rd382, %r302, 8;
	add.s64 	%rd205, %rd1, %rd382;
	ld.global.u64 	%rd206, [%rd205];
	and.b64  	%rd383, %rd206, -4294967296;
	setp.ne.s64 	%p40, %rd383, 0;
	@%p40 bra 	$L__BB132_94;
	cvt.u32.u64 	%r303, %rd206;
	cvt.u32.u64 	%r304, %rd470;
	div.u32 	%r305, %r304, %r303;
	mul.lo.s32 	%r306, %r305, %r303;
	sub.s32 	%r307, %r304, %r306;
	cvt.u64.u32 	%rd472, %r305;
	cvt.u64.u32 	%rd473, %r307;
	bra.uni 	$L__BB132_95;
$L__BB132_94:
	div.u64 	%rd472, %rd470, %rd206;
	mul.lo.s64 	%rd384, %rd472, %rd206;
	sub.s64 	%rd473, %rd470, %rd384;
$L__BB132_95:
	add.s64 	%rd385, %rd205, %rd204;
	ld.global.u64 	%rd386, [%rd385];
	cvt.u32.u64 	%r308, %rd386;
	cvt.u32.u64 	%r309, %rd473;
	mad.lo.s32 	%r74, %r308, %r309, %r72;
	add.s32 	%r310, %r73, -3;
	mul.wide.u32 	%rd387, %r310, 8;
	add.s64 	%rd213, %rd1, %rd387;
	ld.global.u64 	%rd214, [%rd213];
	and.b64  	%rd388, %rd214, -4294967296;
	setp.ne.s64 	%p41, %rd388, 0;
	@%p41 bra 	$L__BB132_97;
	cvt.u32.u64 	%r311, %rd214;
	cvt.u32.u64 	%r312, %rd472;
	div.u32 	%r313, %r312, %r311;
	mul.lo.s32 	%r314, %r313, %r311;
	sub.s32 	%r315, %r312, %r314;
	cvt.u64.u32 	%rd474, %r313;
	cvt.u64.u32 	%rd475, %r315;
	bra.uni 	$L__BB132_98;
$L__BB132_97:
	div.u64 	%rd474, %rd472, %rd214;
	mul.lo.s64 	%rd389, %rd474, %rd214;
	sub.s64 	%rd475, %rd472, %rd389;
$L__BB132_98:
	add.s64 	%rd390, %rd213, %rd204;
	ld.global.u64 	%rd391, [%rd390];
	cvt.u32.u64 	%r316, %rd391;
	cvt.u32.u64 	%r317, %rd475;
	mad.lo.s32 	%r75, %r316, %r317, %r74;
	add.s32 	%r318, %r73, -4;
	mul.wide.u32 	%rd392, %r318, 8;
	add.s64 	%rd221, %rd1, %rd392;
	ld.global.u64 	%rd222, [%rd221];
	and.b64  	%rd393, %rd222, -4294967296;
	setp.ne.s64 	%p42, %rd393, 0;
	@%p42 bra 	$L__BB132_100;
	cvt.u32.u64 	%r319, %rd222;
	cvt.u32.u64 	%r320, %rd474;
	div.u32 	%r321, %r320, %r319;
	mul.lo.s32 	%r322, %r321, %r319;
	sub.s32 	%r323, %r320, %r322;
	cvt.u64.u32 	%rd476, %r321;
	cvt.u64.u32 	%rd477, %r323;
	bra.uni 	$L__BB132_101;
$L__BB132_100:
	div.u64 	%rd476, %rd474, %rd222;
	mul.lo.s64 	%rd394, %rd476, %rd222;
	sub.s64 	%rd477, %rd474, %rd394;
$L__BB132_101:
	add.s64 	%rd395, %rd221, %rd204;
	ld.global.u64 	%rd396, [%rd395];
	cvt.u32.u64 	%r324, %rd396;
	cvt.u32.u64 	%r325, %rd477;
	mad.lo.s32 	%r386, %r324, %r325, %r75;
	cvt.u32.u64 	%r376, %rd476;
	add.s32 	%r375, %r375, 4;
$L__BB132_102:
	setp.eq.s32 	%p43, %r71, 0;
	@%p43 bra 	$L__BB132_116;
	setp.eq.s32 	%p44, %r71, 1;
	@%p44 bra 	$L__BB132_111;
	not.b32 	%r327, %r375;
	add.s32 	%r328, %r93, %r327;
	cvt.u64.u32 	%rd229, %r376;
	mul.wide.u32 	%rd397, %r328, 8;
	add.s64 	%rd230, %rd1, %rd397;
	ld.global.u64 	%rd231, [%rd230];
	and.b64  	%rd398, %rd231, -4294967296;
	setp.ne.s64 	%p45, %rd398, 0;
	@%p45 bra 	$L__BB132_106;
	cvt.u32.u64 	%r329, %rd231;
	cvt.u32.u64 	%r330, %rd229;
	div.u32 	%r331, %r330, %r329;
	mul.lo.s32 	%r332, %r331, %r329;
	sub.s32 	%r333, %r330, %r332;
	cvt.u64.u32 	%rd478, %r331;
	cvt.u64.u32 	%rd479, %r333;
	bra.uni 	$L__BB132_107;
$L__BB132_106:
	div.u64 	%rd478, %rd229, %rd231;
	mul.lo.s64 	%rd399, %rd478, %rd231;
	sub.s64 	%rd479, %rd229, %rd399;
$L__BB132_107:
	mul.wide.u32 	%rd238, %r2, 8;
	add.s64 	%rd400, %rd230, %rd238;
	ld.global.u64 	%rd401, [%rd400];
	cvt.u32.u64 	%r334, %rd401;
	cvt.u32.u64 	%r335, %rd479;
	mad.lo.s32 	%r83, %r334, %r335, %r386;
	sub.s32 	%r336, %r93, %r375;
	add.s32 	%r337, %r336, -2;
	mul.wide.u32 	%rd402, %r337, 8;
	add.s64 	%rd239, %rd1, %rd402;
	ld.global.u64 	%rd240, [%rd239];
	and.b64  	%rd403, %rd240, -4294967296;
	setp.ne.s64 	%p46, %rd403, 0;
	@%p46 bra 	$L__BB132_109;
	cvt.u32.u64 	%r338, %rd240;
	cvt.u32.u64 	%r339, %rd478;
	div.u32 	%r340, %r339, %r338;
	mul.lo.s32 	%r341, %r340, %r338;
	sub.s32 	%r342, %r339, %r341;
	cvt.u64.u32 	%rd480, %r340;
	cvt.u64.u32 	%rd481, %r342;
	bra.uni 	$L__BB132_110;
$L__BB132_109:
	div.u64 	%rd480, %rd478, %rd240;
	mul.lo.s64 	%rd404, %rd480, %rd240;
	sub.s64 	%rd481, %rd478, %rd404;
$L__BB132_110:
	add.s64 	%rd405, %rd239, %rd238;
	ld.global.u64 	%rd406, [%rd405];
	cvt.u32.u64 	%r343, %rd406;
	cvt.u32.u64 	%r344, %rd481;
	mad.lo.s32 	%r386, %r343, %r344, %r83;
	cvt.u32.u64 	%r376, %rd480;
	add.s32 	%r375, %r375, 2;
$L__BB132_111:
	and.b32  	%r345, %r93, 1;
	setp.eq.b32 	%p47, %r345, 1;
	not.pred 	%p48, %p47;
	@%p48 bra 	$L__BB132_116;
	not.b32 	%r346, %r375;
	add.s32 	%r347, %r93, %r346;
	cvt.u64.u32 	%rd247, %r376;
	mul.wide.u32 	%rd407, %r347, 8;
	add.s64 	%rd248, %rd1, %rd407;
	ld.global.u64 	%rd249, [%rd248];
	and.b64  	%rd408, %rd249, -4294967296;
	setp.ne.s64 	%p49, %rd408, 0;
	@%p49 bra 	$L__BB132_114;
	cvt.u32.u64 	%r348, %rd249;
	cvt.u32.u64 	%r349, %rd247;
	rem.u32 	%r350, %r349, %r348;
	cvt.u64.u32 	%rd482, %r350;
	bra.uni 	$L__BB132_115;
$L__BB132_114:
	rem.u64 	%rd482, %rd247, %rd249;
$L__BB132_115:
	mul.wide.u32 	%rd409, %r2, 8;
	add.s64 	%rd410, %rd248, %rd409;
	ld.global.u64 	%rd411, [%rd410];
	cvt.u32.u64 	%r351, %rd411;
	cvt.u32.u64 	%r352, %rd482;
	mad.lo.s32 	%r386, %r351, %r352, %r386;
$L__BB132_116:
	cvt.u64.u32 	%rd483, %r386;
$L__BB132_117:
	cvta.to.global.u64 	%rd412, %rd255;
	shl.b64 	%rd413, %rd437, 3;
	add.s64 	%rd414, %rd412, %rd413;
	ld.global.u64 	%rd415, [%rd414];
	cvta.to.global.u64 	%rd416, %rd256;
	shl.b64 	%rd417, %rd483, 3;
	add.s64 	%rd418, %rd416, %rd417;
	ld.global.u64 	%rd419, [%rd418];
	max.s64 	%rd420, %rd415, %rd419;
	cvta.to.global.u64 	%rd421, %rd257;
	shl.b64 	%rd422, %rd2, 3;
	add.s64 	%rd423, %rd421, %rd422;
	st.global.u64 	[%rd423], %rd420;
$L__BB132_118:
	ret;

}
	// .globl	broadcast_max_contiguous_i64
.visible .entry broadcast_max_contiguous_i64(
	.param .u64 broadcast_max_contiguous_i64_param_0,
	.param .u64 .ptr .align 1 broadcast_max_contiguous_i64_param_1,
	.param .u64 .ptr .align 1 broadcast_max_contiguous_i64_param_2,
	.param .u64 .ptr .align 1 broadcast_max_contiguous_i64_param_3
)
{
	.reg .pred 	%p<2>;
	.reg .b32 	%r<5>;
	.reg .b64 	%rd<16>;

	ld.param.u64 	%rd5, [broadcast_max_contiguous_i64_param_0];
	ld.param.u64 	%rd2, [broadcast_max_contiguous_i64_param_1];
	ld.param.u64 	%rd3, [broadcast_max_contiguous_i64_param_2];
	ld.param.u64 	%rd4, [broadcast_max_contiguous_i64_param_3];
	mov.u32 	%r1, %ctaid.x;
	mov.u32 	%r2, %ntid.x;
	mov.u32 	%r3, %tid.x;
	mad.lo.s32 	%r4, %r1, %r2, %r3;
	cvt.s64.s32 	%rd1, %r4;
	setp.le.u64 	%p1, %rd5, %rd1;
	@%p1 bra 	$L__BB133_2;
	cvta.to.global.u64 	%rd6, %rd2;
	cvta.to.global.u64 	%rd7, %rd3;
	cvta.to.global.u64 	%rd8, %rd4;
	shl.b64 	%rd9, %rd1, 3;
	add.s64 	%rd10, %rd6, %rd9;
	ld.global.u64 	%rd11, [%rd10];
	add.s64 	%rd12, %rd7, %rd9;
	ld.global.u64 	%rd13, [%rd12];
	max.s64 	%rd14, %rd11, %rd13;
	add.s64 	%rd15, %rd8, %rd9;
	st.global.u64 	[%rd15], %rd14;
$L__BB133_2:
	ret;

}
	// .globl	broadcast_max_rhs_row_i64
.visible .entry broadcast_max_rhs_row_i64(
	.param .u64 broadcast_max_rhs_row_i64_param_0,
	.param .u64 broadcast_max_rhs_row_i64_param_1,
	.param .u64 .ptr .align 1 broadcast_max_rhs_row_i64_param_2,
	.param .u64 .ptr .align 1 broadcast_max_rhs_row_i64_param_3,
	.param .u64 .ptr .align 1 broadcast_max_rhs_row_i64_param_4
)
{
	.reg .pred 	%p<3>;
	.reg .b32 	%r<8>;
	.reg .b64 	%rd<25>;

	ld.param.u64 	%rd9, [broadcast_max_rhs_row_i64_param_0];
	ld.param.u64 	%rd5, [broadcast_max_rhs_row_i64_param_1];
	ld.param.u64 	%rd6, [broadcast_max_rhs_row_i64_param_2];
	ld.param.u64 	%rd7, [broadcast_max_rhs_row_i64_param_3];
	ld.param.u64 	%rd8, [broadcast_max_rhs_row_i64_param_4];
	mov.u32 	%r1, %ctaid.x;
	mov.u32 	%r2, %ntid.x;
	mov.u32 	%r3, %tid.x;
	mad.lo.s32 	%r4, %r1, %r2, %r3;
	cvt.s64.s32 	%rd1, %r4;
	setp.le.u64 	%p1, %rd9, %rd1;
	@%p1 bra 	$L__BB134_5;
	or.b64  	%rd10, %rd1, %rd5;
	and.b64  	%rd11, %rd10, -4294967296;
	setp.ne.s64 	%p2, %rd11, 0;
	@%p2 bra 	$L__BB134_3;
	cvt.u32.u64 	%r5, %rd5;
	cvt.u32.u64 	%r6, %rd1;
	rem.u32 	%r7, %r6, %r5;
	cvt.u64.u32 	%rd24, %r7;
	bra.uni 	$L__BB134_4;
$L__BB134_3:
	rem.u64 	%rd24, %rd1, %rd5;
$L__BB134_4:
	cvta.to.global.u64 	%rd12, %rd6;
	shl.b64 	%rd13, %rd1, 3;
	add.s64 	%rd14, %rd12, %rd13;
	ld.global.u64 	%rd15, [%rd14];
	cvta.to.global.u64 	%rd16, %rd7;
	shl.b64 	%rd17, %rd24, 3;
	and.b64  	%rd18, %rd17, 34359738360;
	add.s64 	%rd19, %rd16, %rd18;
	ld.global.u64 	%rd20, [%rd19];
	max.s64 	%rd21, %rd15, %rd20;
	cvta.to.global.u64 	%rd22, %rd8;
	add.s64 	%rd23, %rd22, %rd13;
	st.global.u64 	[%rd23], %rd21;
$L__BB134_5:
	ret;

}
	// .globl	broadcast_max_rhs_col_i64
.visible .entry broadcast_max_rhs_col_i64(
	.param .u64 broadcast_max_rhs_col_i64_param_0,
	.param .u64 broadcast_max_rhs_col_i64_param_1,
	.param .u64 .ptr .align 1 broadcast_max_rhs_col_i64_param_2,
	.param .u64 .ptr .align 1 broadcast_max_rhs_col_i64_param_3,
	.param .u64 .ptr .align 1 broadcast_max_rhs_col_i64_param_4
)
{
	.reg .pred 	%p<3>;
	.reg .b32 	%r<8>;
	.reg .b64 	%rd<25>;

	ld.param.u64 	%rd9, [broadcast_max_rhs_col_i64_param_0];
	ld.param.u64 	%rd5, [broadcast_max_rhs_col_i64_param_1];
	ld.param.u64 	%rd6, [broadcast_max_rhs_col_i64_param_2];
	ld.param.u64 	%rd7, [broadcast_max_rhs_col_i64_param_3];
	ld.param.u64 	%rd8, [broadcast_max_rhs_col_i64_param_4];
	mov.u32 	%r1, %ctaid.x;
	mov.u32 	%r2, %ntid.x;
	mov.u32 	%r3, %tid.x;
	mad.lo.s32 	%r4, %r1, %r2, %r3;
	cvt.s64.s32 	%rd1, %r4;
	setp.le.u64 	%p1, %rd9, %rd1;
	@%p1 bra 	$L__BB135_5;
	or.b64  	%rd10, %rd1, %rd5;
	and.b64  	%rd11, %rd10, -4294967296;
	setp.ne.s64 	%p2, %rd11, 0;
	@%p2 bra 	$L__BB135_3;
	cvt.u32.u64 	%r5, %rd5;
	cvt.u32.u64 	%r6, %rd1;
	div.u32 	%r7, %r6, %r5;
	cvt.u64.u32 	%rd24, %r7;
	bra.uni 	$L__BB135_4;
$L__BB135_3:
	div.u64 	%rd24, %rd1, %rd5;
$L__BB135_4:
	cvta.to.global.u64 	%rd12, %rd6;
	shl.b64 	%rd13, %rd1, 3;
	add.s64 	%rd14, %rd12, %rd13;
	ld.global.u64 	%rd15, [%rd14];
	cvta.to.global.u64 	%rd16, %rd7;
	shl.b64 	%rd17, %rd24, 3;
	and.b64  	%rd18, %rd17, 34359738360;
	add.s64 	%rd19, %rd16, %rd18;
	ld.global.u64 	%rd20, [%rd19];
	max.s64 	%rd21, %rd15, %rd20;
	cvta.to.global.u64 	%rd22, %rd8;
	add.s64 	%rd23, %rd22, %rd13;
	st.global.u64 	[%rd23], %rd21;
$L__BB135_5:
	ret;

}
	// .globl	broadcast_max_lhs_row_i64
.visible .entry broadcast_max_lhs_row_i64(
	.param .u64 broadcast_max_lhs_row_i64_param_0,
	.param .u64 broadcast_max_lhs_row_i64_param_1,
	.param .u64 .ptr .align 1 broadcast_max_lhs_row_i64_param_2,
	.param .u64 .ptr .align 1 broadcast_max_lhs_row_i64_param_3,
	.param .u64 .ptr .align 1 broadcast_max_lhs_row_i64_param_4
)
{
	.reg .pred 	%p<3>;
	.reg .b32 	%r<8>;
	.reg .b64 	%rd<25>;

	ld.param.u64 	%rd9, [broadcast_max_lhs_row_i64_param_0];
	ld.param.u64 	%rd5, [broadcast_max_lhs_row_i64_param_1];
	ld.param.u64 	%rd6, [broadcast_max_lhs_row_i64_param_2];
	ld.param.u64 	%rd7, [broadcast_max_lhs_row_i64_param_3];
	ld.param.u64 	%rd8, [broadcast_max_lhs_row_i64_param_4];
	mov.u32 	%r1, %ctaid.x;
	mov.u32 	%r2, %ntid.x;
	mov.u32 	%r3, %tid.x;
	mad.lo.s32 	%r4, %r1, %r2, %r3;
	cvt.s64.s32 	%rd1, %r4;
	setp.le.u64 	%p1, %rd9, %rd1;
	@%p1 bra 	$L__BB136_5;
	or.b64  	%rd10, %rd1, %rd5;
	and.b64  	%rd11, %rd10, -4294967296;
	setp.ne.s64 	%p2, %rd11, 0;
	@%p2 bra 	$L__BB136_3;
	cvt.u32.u64 	%r5, %rd5;
	cvt.u32.u64 	%r6, %rd1;
	rem.u32 	%r7, %r6, %r5;
	cvt.u64.u32 	%rd24, %r7;
	bra.uni 	$L__BB136_4;
$L__BB136_3:
	rem.u64 	%rd24, %rd1, %rd5;
$L__BB136_4:
	cvta.to.global.u64 	%rd12, %rd6;
	shl.b64 	%rd13, %rd24, 3;
	and.b64  	%rd14, %rd13, 34359738360;
	add.s64 	%rd15, %rd12, %rd14;
	ld.global.u64 	%rd16, [%rd15];
	cvta.to.global.u64 	%rd17, %rd7;
	shl.b64 	%rd18, %rd1, 3;
	add.s64 	%rd19, %rd17, %rd18;
	ld.global.u64 	%rd20, [%rd19];
	max.s64 	%rd21, %rd16, %rd20;
	cvta.to.global.u64 	%rd22, %rd8;
	add.s64 	%rd23, %rd22, %rd18;
	st.global.u64 	[%rd23], %rd21;
$L__BB136_5:
	ret;

}
	// .globl	broadcast_max_lhs_col_i64
.visible .entry broadcast_max_lhs_col_i64(
	.param .u64 broadcast_max_lhs_col_i64_param_0,
	.param .u64 broadcast_max_lhs_col_i64_param_1,
	.param .u64 .ptr .align 1 broadcast_max_lhs_col_i64_param_2,
	.param .u64 .ptr .align 1 broadcast_max_lhs_col_i64_param_3,
	.param .u64 .ptr .align 1 broadcast_max_lhs_col_i64_param_4
)
{
	.reg .pred 	%p<3>;
	.reg .b32 	%r<8>;
	.reg .b64 	%rd<25>;

	ld.param.u64 	%rd9, [broadcast_max_lhs_col_i64_param_0];
	ld.param.u64 	%rd5, [broadcast_max_lhs_col_i64_param_1];
	ld.param.u64 	%rd6, [broadcast_max_lhs_col_i64_param_2];
	ld.param.u64 	%rd7, [broadcast_max_lhs_col_i64_param_3];
	ld.param.u64 	%rd8, [broadcast_max_lhs_col_i64_param_4];
	mov.u32 	%r1, %ctaid.x;
	mov.u32 	%r2, %ntid.x;
	mov.u32 	%r3, %tid.x;
	mad.lo.s32 	%r4, %r1, %r2, %r3;
	cvt.s64.s32 	%rd1, %r4;
	setp.le.u64 	%p1, %rd9, %rd1;
	@%p1 bra 	$L__BB137_5;
	or.b64  	%rd10, %rd1, %rd5;
	and.b64  	%rd11, %rd10, -4294967296;
	setp.ne.s64 	%p2, %rd11, 0;
	@%p2 bra 	$L__BB137_3;
	cvt.u32.u64 	%r5, %rd5;
	cvt.u32.u64 	%r6, %rd1;
	div.u32 	%r7, %r6, %r5;
	cvt.u64.u32 	%rd24, %r7;
	bra.uni 	$L__BB137_4;
$L__BB137_3:
	div.u64 	%rd24, %rd1, %rd5;
$L__BB137_4:
	cvta.to.global.u64 	%rd12, %rd6;
	shl.b64 	%rd13, %rd24, 3;
	and.b64  	%rd14, %rd13, 34359738360;
	add.s64 	%rd15, %rd12, %rd14;
	ld.global.u64 	%rd16, [%rd15];
	cvta.to.global.u64 	%rd17, %rd7;
	shl.b64 	%rd18, %rd1, 3;
	add.s64 	%rd19, %rd17, %rd18;
	ld.global.u64 	%rd20, [%rd19];
	max.s64 	%rd21, %rd16, %rd20;
	cvta.to.global.u64 	%rd22, %rd8;
	add.s64 	%rd23, %rd22, %rd18;
	st.global.u64 	[%rd23], %rd21;
$L__BB137_5:
	ret;

}
	// .globl	broadcast_min_strided_i64
.visible .entry broadcast_min_strided_i64(
	.param .u64 broadcast_min_strided_i64_param_0,
	.param .u32 broadcast_min_strided_i64_param_1,
	.param .u64 .ptr .align 1 broadcast_min_strided_i64_param_2,
	.param .u64 .ptr .align 1 broadcast_min_strided_i64_param_3,
	.param .u64 .ptr .align 1 broadcast_min_strided_i64_param_4,
	.param .u64 .ptr .align 1 broadcast_min_strided_i64_param_5
)
{
	.reg .pred 	%p<50>;
	.reg .b32 	%r<387>;
	.reg .b64 	%rd<484>;

	ld.param.u64 	%rd258, [broadcast_min_strided_i64_param_0];
	ld.param.u32 	%r93, [broadcast_min_strided_i64_param_1];
	ld.param.u64 	%rd259, [broadcast_min_strided_i64_param_2];
	ld.param.u64 	%rd255, [broadcast_min_strided_i64_param_3];
	ld.param.u64 	%rd256, [broadcast_min_strided_i64_param_4];
	ld.param.u64 	%rd257, [broadcast_min_strided_i64_param_5];
	cvta.to.global.u64 	%rd1, %rd259;
	mov.u32 	%r94, %ctaid.x;
	mov.u32 	%r95, %ntid.x;
	mov.u32 	%r96, %tid.x;
	mad.lo.s32 	%r376, %r94, %r95, %r96;
	cvt.s64.s32 	%rd2, %r376;
	setp.le.u64 	%p1, %rd258, %rd2;
	@%p1 bra 	$L__BB138_118;
	shl.b32 	%r2, %r93, 1;
	setp.eq.s32 	%p2, %r93, 0;
	mov.b64 	%rd437, 0;
	@%p2 bra 	$L__BB138_36;
	add.s32 	%r99, %r93, -1;
	and.b32  	%r3, %r93, 7;
	setp.lt.u32 	%p3, %r99, 7;
	mov.b32 	%r354, 0;
	mov.u32 	%r368, %r376;
	mov.u32 	%r365, %r354;
	@%p3 bra 	$L__BB138_6;
	and.b32  	%r354, %r93, -8;
	add.s32 	%r367, %r93, -4;
	neg.s32 	%r366, %r354;
	mov.b32 	%r365, 0;
	mul.wide.u32 	%rd72, %r93, 8;
	mov.u32 	%r368, %r376;
$L__BB138_4:
	.pragma "nounroll";
	add.s32 	%r101, %r367, 3;
	cvt.u64.u32 	%rd63, %r368;
	mul.wide.u32 	%rd261, %r101, 8;
	add.s64 	%rd64, %rd1, %rd261;
	ld.global.u64 	%rd65, [%rd64];
	and.b64  	%rd262, %rd65, -4294967296;
	setp.ne.s64 	%p4, %rd262, 0;
	@%p4 bra 	$L__BB138_41;
	cvt.u32.u64 	%r102, %rd65;
	cvt.u32.u64 	%r103, %rd63;
	div.u32 	%r104, %r103, %r102;
	mul.lo.s32 	%r105, %r104, %r102;
	sub.s32 	%r106, %r103, %r105;
	cvt.u64.u32 	%rd438, %r104;
	cvt.u64.u32 	%rd439, %r106;
	bra.uni 	$L__BB138_42;
$L__BB138_6:
	setp.eq.s32 	%p13, %r3, 0;
	@%p13 bra 	$L__BB138_35;
	and.b32  	%r11, %r93, 3;
	setp.lt.u32 	%p14, %r3, 4;
	@%p14 bra 	$L__BB138_21;
	not.b32 	%r165, %r354;
	add.s32 	%r166, %r93, %r165;
	cvt.u64.u32 	%rd3, %r368;
	mul.wide.u32 	%rd301, %r166, 8;
	add.s64 	%rd4, %rd1, %rd301;
	ld.global.u64 	%rd5, [%rd4];
	and.b64  	%rd302, %rd5, -4294967296;
	setp.ne.s64 	%p15, %rd302, 0;
	@%p15 bra 	$L__BB138_10;
	cvt.u32.u64 	%r167, %rd5;
	cvt.u32.u64 	%r168, %rd3;
	div.u32 	%r169, %r168, %r167;
	mul.lo.s32 	%r170, %r169, %r167;
	sub.s32 	%r171, %r168, %r170;
	cvt.u64.u32 	%rd424, %r169;
	cvt.u64.u32 	%rd425, %r171;
	bra.uni 	$L__BB138_11;
$L__BB138_10:
	div.u64 	%rd424, %rd3, %rd5;
	mul.lo.s64 	%rd303, %rd424, %rd5;
	sub.s64 	%rd425, %rd3, %rd303;
$L__BB138_11:
	mul.wide.u32 	%rd12, %r93, 8;
	add.s64 	%rd304, %rd4, %rd12;
	ld.global.u64 	%rd305, [%rd304];
	cvt.u32.u64 	%r172, %rd305;
	cvt.u32.u64 	%r173, %rd425;
	mad.lo.s32 	%r12, %r172, %r173, %r365;
	sub.s32 	%r13, %r93, %r354;
	add.s32 	%r174, %r13, -2;
	mul.wide.u32 	%rd306, %r174, 8;
	add.s64 	%rd13, %rd1, %rd306;
	ld.global.u64 	%rd14, [%rd13];
	and.b64  	%rd307, %rd14, -4294967296;
	setp.ne.s64 	%p16, %rd307, 0;
	@%p16 bra 	$L__BB138_13;
	cvt.u32.u64 	%r175, %rd14;
	cvt.u32.u64 	%r176, %rd424;
	div.u32 	%r177, %r176, %r175;
	mul.lo.s32 	%r178, %r177, %r175;
	sub.s32 	%r179, %r176, %r178;
	cvt.u64.u32 	%rd426, %r177;
	cvt.u64.u32 	%rd427, %r179;
	bra.uni 	$L__BB138_14;
$L__BB138_13:
	div.u64 	%rd426, %rd424, %rd14;
	mul.lo.s64 	%rd308, %rd426, %rd14;
	sub.s64 	%rd427, %rd424, %rd308;
$L__BB138_14:
	add.s64 	%rd309, %rd13, %rd12;
	ld.global.u64 	%rd310, [%rd309];
	cvt.u32.u64 	%r180, %rd310;
	cvt.u32.u64 	%r181, %rd427;
	mad.lo.s32 	%r14, %r180, %r181, %r12;
	add.s32 	%r182, %r13, -3;
	mul.wide.u32 	%rd311, %r182, 8;
	add.s64 	%rd21, %rd1, %rd311;
	ld.global.u64 	%rd22, [%rd21];
	and.b64  	%rd312, %rd22, -4294967296;
	setp.ne.s64 	%p17, %rd312, 0;
	@%p17 bra 	$L__BB138_16;
	cvt.u32.u64 	%r183, %rd22;
	cvt.u32.u64 	%r184, %rd426;
	div.u32 	%r185, %r184, %r183;
	mul.lo.s32 	%r186, %r185, %r183;
	sub.s32 	%r187, %r184, %r186;
	cvt.u64.u32 	%rd428, %r185;
	cvt.u64.u32 	%rd429, %r187;
	bra.uni 	$L__BB138_17;
$L__BB138_16:
	div.u64 	%rd428, %rd426, %rd22;
	mul.lo.s64 	%rd313, %rd428, %rd22;
	sub.s64 	%rd429, %rd426, %rd313;
$L__BB138_17:
	add.s64 	%rd314, %rd21, %rd12;
	ld.global.u64 	%rd315, [%rd314];
	cvt.u32.u64 	%r188, %rd315;
	cvt.u32.u64 	%r189, %rd429;
	mad.lo.s32 	%r15, %r188, %r189, %r14;
	add.s32 	%r190, %r13, -4;
	mul.wide.u32 	%rd316, %r190, 8;
	add.s64 	%rd29, %rd1, %rd316;
	ld.global.u64 	%rd30, [%rd29];
	and.b64  	%rd317, %rd30, -4294967296;
	setp.ne.s64 	%p18, %rd317, 0;
	@%p18 bra 	$L__BB138_19;
	cvt.u32.u64 	%r191, %rd30;
	cvt.u32.u64 	%r192, %rd428;
	div.u32 	%r193, %r192, %r191;
	mul.lo.s32 	%r194, %r193, %r191;
	sub.s32 	%r195, %r192, %r194;
	cvt.u64.u32 	%rd430, %r193;
	cvt.u64.u32 	%rd431, %r195;
	bra.uni 	$L__BB138_20;
$L__BB138_19:
	div.u64 	%rd430, %rd428, %rd30;
	mul.lo.s64 	%rd318, %rd430, %rd30;
	sub.s64 	%rd431, %rd428, %rd318;
$L__BB138_20:
	add.s64 	%rd319, %rd29, %rd12;
	ld.global.u64 	%rd320, [%rd319];
	cvt.u32.u64 	%r196, %rd320;
	cvt.u32.u64 	%r197, %rd431;
	mad.lo.s32 	%r365, %r196, %r197, %r15;
	cvt.u32.u64 	%r368, %rd430;
	add.s32 	%r354, %r354, 4;
$L__BB138_21:
	setp.eq.s32 	%p19, %r11, 0;
	@%p19 bra 	$L__BB138_35;
	setp.eq.s32 	%p20, %r11, 1;
	@%p20 bra 	$L__BB138_30;
	not.b32 	%r199, %r354;
	add.s32 	%r200, %r93, %r199;
	cvt.u64.u32 	%rd37, %r368;
	mul.wide.u32 	%rd321, %r200, 8;
	add.s64 	%rd38, %rd1, %rd321;
	ld.global.u64 	%rd39, [%rd38];
	and.b64  	%rd322, %rd39, -4294967296;
	setp.ne.s64 	%p21, %rd322, 0;
	@%p21 bra 	$L__BB138_25;
	cvt.u32.u64 	%r201, %rd39;
	cvt.u32.u64 	%r202, %rd37;
	div.u32 	%r203, %r202, %r201;
	mul.lo.s32 	%r204, %r203, %r201;
	sub.s32 	%r205, %r202, %r204;
	cvt.u64.u32 	%rd432, %r203;
	cvt.u64.u32 	%rd433, %r205;
	bra.uni 	$L__BB138_26;
$L__BB138_25:
	div.u64 	%rd432, %rd37, %rd39;
	mul.lo.s64 	%rd323, %rd432, %rd39;
	sub.s64 	%rd433, %rd37, %rd323;
$L__BB138_26:
	mul.wide.u32 	%rd46, %r93, 8;
	add.s64 	%rd324, %rd38, %rd46;
	ld.global.u64 	%rd325, [%rd324];
	cvt.u32.u64 	%r206, %rd325;
	cvt.u32.u64 	%r207, %rd433;
	mad.lo.s32 	%r23, %r206, %r207, %r365;
	sub.s32 	%r208, %r93, %r354;
	add.s32 	%r209, %r208, -2;
	mul.wide.u32 	%rd326, %r209, 8;
	add.s64 	%rd47, %rd1, %rd326;
	ld.global.u64 	%rd48, [%rd47];
	and.b64  	%rd327, %rd48, -4294967296;
	setp.ne.s64 	%p22, %rd327, 0;
	@%p22 bra 	$L__BB138_28;
	cvt.u32.u64 	%r210, %rd48;
	cvt.u32.u64 	%r211, %rd432;
	div.u32 	%r212, %r211, %r210;
	mul.lo.s32 	%r213, %r212, %r210;
	sub.s32 	%r214, %r211, %r213;
	cvt.u64.u32 	%rd434, %r212;
	cvt.u64.u32 	%rd435, %r214;
	bra.uni 	$L__BB138_29;
$L__BB138_28:
	div.u64 	%rd434, %rd432, %rd48;
	mul.lo.s64 	%rd328, %rd434, %rd48;
	sub.s64 	%rd435, %rd432, %rd328;
$L__BB138_29:
	add.s64 	%rd329, %rd47, %rd46;
	ld.global.u64 	%rd330, [%rd329];
	cvt.u32.u64 	%r215, %rd330;
	cvt.u32.u64 	%r216, %rd435;
	mad.lo.s32 	%r365, %r215, %r216, %r23;
	cvt.u32.u64 	%r368, %rd434;
	add.s32 	%r354, %r354, 2;
$L__BB138_30:
	and.b32  	%r217, %r93, 1;
	setp.eq.b32 	%p23, %r217, 1;
	not.pred 	%p24, %p23;
	@%p24 bra 	$L__BB138_35;
	not.b32 	%r218, %r354;
	add.s32 	%r219, %r93, %r218;
	cvt.u64.u32 	%rd55, %r368;
	mul.wide.u32 	%rd331, %r219, 8;
	add.s64 	%rd56, %rd1, %rd331;
	ld.global.u64 	%rd57, [%rd56];
	and.b64  	%rd332, %rd57, -4294967296;
	setp.ne.s64 	%p25, %rd332, 0;
	@%p25 bra 	$L__BB138_33;
	cvt.u32.u64 	%r220, %rd57;
	cvt.u32.u64 	%r221, %rd55;
	rem.u32 	%r222, %r221, %r220;
	cvt.u64.u32 	%rd436, %r222;
	bra.uni 	$L__BB138_34;
$L__BB138_33:
	rem.u64 	%rd436, %rd55, %rd57;
$L__BB138_34:
	mul.wide.u32 	%rd333, %r93, 8;
	add.s64 	%rd334, %rd56, %rd333;
	ld.global.u64 	%rd335, [%rd334];
	cvt.u32.u64 	%r223, %rd335;
	cvt.u32.u64 	%r224, %rd436;
	mad.lo.s32 	%r365, %r223, %r224, %r365;
$L__BB138_35:
	cvt.u64.u32 	%rd437, %r365;
$L__BB138_36:
	setp.eq.s32 	%p26, %r93, 0;
	mov.b64 	%rd483, 0;
	@%p26 bra 	$L__BB138_117;
	add.s32 	%r227, %r93, -1;
	and.b32  	%r33, %r93, 7;
	setp.lt.u32 	%p27, %r227, 7;
	mov.b32 	%r375, 0;
	mov.u32 	%r386, %r375;
	@%p27 bra 	$L__BB138_87;
	and.b32  	%r375, %r93, -8;
	add.s32 	%r371, %r93, -4;
	neg.s32 	%r370, %r375;
	mov.b32 	%r386, 0;
	mul.wide.u32 	%rd138, %r2, 8;
$L__BB138_39:
	.pragma "nounroll";
	add.s32 	%r229, %r371, 3;
	cvt.u64.u32 	%rd129, %r376;
	mul.wide.u32 	%rd337, %r229, 8;
	add.s64 	%rd130, %rd1, %rd337;
	ld.global.u64 	%rd131, [%rd130];
	and.b64  	%rd338, %rd131, -4294967296;
	setp.ne.s64 	%p28, %rd338, 0;
	@%p28 bra 	$L__BB138_64;
	cvt.u32.u64 	%r230, %rd131;
	cvt.u32.u64 	%r231, %rd129;
	div.u32 	%r232, %r231, %r230;
	mul.lo.s32 	%r233, %r232, %r230;
	sub.s32 	%r234, %r231, %r233;
	cvt.u64.u32 	%rd454, %r232;
	cvt.u64.u32 	%rd455, %r234;
	bra.uni 	$L__BB138_65;
$L__BB138_41:
	div.u64 	%rd438, %rd63, %rd65;
	mul.lo.s64 	%rd263, %rd438, %rd65;
	sub.s64 	%rd439, %rd63, %rd263;
$L__BB138_42:
	add.s64 	%rd264, %rd64, %rd72;
	ld.global.u64 	%rd265, [%rd264];
	cvt.u32.u64 	%r107, %rd265;
	cvt.u32.u64 	%r108, %rd439;
	mad.lo.s32 	%r41, %r107, %r108, %r365;
	add.s32 	%r109, %r367, 2;
	mul.wide.u32 	%rd266, %r109, 8;
	add.s64 	%rd73, %rd1, %rd266;
	ld.global.u64 	%rd74, [%rd73];
	and.b64  	%rd267, %rd74, -4294967296;
	setp.ne.s64 	%p5, %rd267, 0;
	@%p5 bra 	$L__BB138_44;
	cvt.u32.u64 	%r110, %rd74;
	cvt.u32.u64 	%r111, %rd438;
	div.u32 	%r112, %r111, %r110;
	mul.lo.s32 	%r113, %r112, %r110;
	sub.s32 	%r114, %r111, %r113;
	cvt.u64.u32 	%rd440, %r112;
	cvt.u64.u32 	%rd441, %r114;
	bra.uni 	$L__BB138_45;
$L__BB138_44:
	div.u64 	%rd440, %rd438, %rd74;
	mul.lo.s64 	%rd268, %rd440, %rd74;
	sub.s64 	%rd441, %rd438, %rd268;
$L__BB138_45:
	add.s64 	%rd269, %rd73, %rd72;
	ld.global.u64 	%rd270, [%rd269];
	cvt.u32.u64 	%r115, %rd270;
	cvt.u32.u64 	%r116, %rd441;
	mad.lo.s32 	%r42, %r115, %r116, %r41;
	add.s32 	%r117, %r367, 1;
	mul.wide.u32 	%rd271, %r117, 8;
	add.s64 	%rd81, %rd1, %rd271;
	ld.global.u64 	%rd82, [%rd81];
	and.b64  	%rd272, %rd82, -4294967296;
	setp.ne.s64 	%p6, %rd272, 0;
	@%p6 bra 	$L__BB138_47;
	cvt.u32.u64 	%r118, %rd82;
	cvt.u32.u64 	%r119, %rd440;
	div.u32 	%r120, %r119, %r118;
	mul.lo.s32 	%r121, %r120, %r118;
	sub.s32 	%r122, %r119, %r121;
	cvt.u64.u32 	%rd442, %r120;
	cvt.u64.u32 	%rd443, %r122;
	bra.uni 	$L__BB138_48;
$L__BB138_47:
	div.u64 	%rd442, %rd440, %rd82;
	mul.lo.s64 	%rd273, %rd442, %rd82;
	sub.s64 	%rd443, %rd440, %rd273;
$L__BB138_48:
	add.s64 	%rd274, %rd81, %rd72;
	ld.global.u64 	%rd275, [%rd274];
	cvt.u32.u64 	%r123, %rd275;
	cvt.u32.u64 	%r124, %rd443;
	mad.lo.s32 	%r43, %r123, %r124, %r42;
	mul.wide.u32 	%rd276, %r367, 8;
	add.s64 	%rd89, %rd1, %rd276;
	ld.global.u64 	%rd90, [%rd89];
	and.b64  	%rd277, %rd90, -4294967296;
	setp.ne.s64 	%p7, %rd277, 0;
	@%p7 bra 	$L__BB138_50;
	cvt.u32.u64 	%r125, %rd90;
	cvt.u32.u64 	%r126, %rd442;
	div.u32 	%r127, %r126, %r125;
	mul.lo.s32 	%r128, %r127, %r125;
	sub.s32 	%r129, %r126, %r128;
	cvt.u64.u32 	%rd444, %r127;
	cvt.u64.u32 	%rd445, %r129;
	bra.uni 	$L__BB138_51;
$L__BB138_50:
	div.u64 	%rd444, %rd442, %rd90;
	mul.lo.s64 	%rd278, %rd444, %rd90;
	sub.s64 	%rd445, %rd442, %rd278;
$L__BB138_51:
	add.s64 	%rd279, %rd89, %rd72;
	ld.global.u64 	%rd280, [%rd279];
	cvt.u32.u64 	%r130, %rd280;
	cvt.u32.u64 	%r131, %rd445;
	mad.lo.s32 	%r44, %r130, %r131, %r43;
	add.s32 	%r132, %r367, -1;
	mul.wide.u32 	%rd281, %r132, 8;
	add.s64 	%rd97, %rd1, %rd281;
	ld.global.u64 	%rd98, [%rd97];
	and.b64  	%rd282, %rd98, -4294967296;
	setp.ne.s64 	%p8, %rd282, 0;
	@%p8 bra 	$L__BB138_53;
	cvt.u32.u64 	%r133, %rd98;
	cvt.u32.u64 	%r134, %rd444;
	div.u32 	%r135, %r134, %r133;
	mul.lo.s32 	%r136, %r135, %r133;
	sub.s32 	%r137, %r134, %r136;
	cvt.u64.u32 	%rd446, %r135;
	cvt.u64.u32 	%rd447, %r137;
	bra.uni 	$L__BB138_54;
$L__BB138_53:
	div.u64 	%rd446, %rd444, %rd98;
	mul.lo.s64 	%rd283, %rd446, %rd98;
	sub.s64 	%rd447, %rd444, %rd283;
$L__BB138_54:
	add.s64 	%rd284, %rd97, %rd72;
	ld.global.u64 	%rd285, [%rd284];
	cvt.u32.u64 	%r138, %rd285;
	cvt.u32.u64 	%r139, %rd447;
	mad.lo.s32 	%r45, %r138, %r139, %r44;
	add.s32 	%r140, %r367, -2;
	mul.wide.u32 	%rd286, %r140, 8;
	add.s64 	%rd105, %rd1, %rd286;
	ld.global.u64 	%rd106, [%rd105];
	and.b64  	%rd287, %rd106, -4294967296;
	setp.ne.s64 	%p9, %rd287, 0;
	@%p9 bra 	$L__BB138_56;
	cvt.u32.u64 	%r141, %rd106;
	cvt.u32.u64 	%r142, %rd446;
	div.u32 	%r143, %r142, %r141;
	mul.lo.s32 	%r144, %r143, %r141;
	sub.s32 	%r145, %r142, %r144;
	cvt.u64.u32 	%rd448, %r143;
	cvt.u64.u32 	%rd449, %r145;
	bra.uni 	$L__BB138_57;
$L__BB138_56:
	div.u64 	%rd448, %rd446, %rd106;
	mul.lo.s64 	%rd288, %rd448, %rd106;
	sub.s64 	%rd449, %rd446, %rd288;
$L__BB138_57:
	add.s64 	%rd289, %rd105, %rd72;
	ld.global.u64 	%rd290, [%rd289];
	cvt.u32.u64 	%r146, %rd290;
	cvt.u32.u64 	%r147, %rd449;
	mad.lo.s32 	%r46, %r146, %r147, %r45;
	add.s32 	%r148, %r367, -3;
	mul.wide.u32 	%rd291, %r148, 8;
	add.s64 	%rd113, %rd1, %rd291;
	ld.global.u64 	%rd114, [%rd113];
	and.b64  	%rd292, %rd114, -4294967296;
	setp.ne.s64 	%p10, %rd292, 0;
	@%p10 bra 	$L__BB138_59;
	cvt.u32.u64 	%r149, %rd114;
	cvt.u32.u64 	%r150, %rd448;
	div.u32 	%r151, %r150, %r149;
	mul.lo.s32 	%r152, %r151, %r149;
	sub.s32 	%r153, %r150, %r152;
	cvt.u64.u32 	%rd450, %r151;
	cvt.u64.u32 	%rd451, %r153;
	bra.uni 	$L__BB138_60;
$L__BB138_59:
	div.u64 	%rd450, %rd448, %rd114;
	mul.lo.s64 	%rd293, %rd450, %rd114;
	sub.s64 	%rd451, %rd448, %rd293;
$L__BB138_60:
	add.s64 	%rd294, %rd113, %rd72;
	ld.global.u64 	%rd295, [%rd294];
	cvt.u32.u64 	%r154, %rd295;
	cvt.u32.u64 	%r155, %rd451;
	mad.lo.s32 	%r47, %r154, %r155, %r46;
	add.s32 	%r156, %r367, -4;
	mul.wide.u32 	%rd296, %r156, 8;
	add.s64 	%rd121, %rd1, %rd296;
	ld.global.u64 	%rd122, [%rd121];
	and.b64  	%rd297, %rd122, -4294967296;
	setp.ne.s64 	%p11, %rd297, 0;
	@%p11 bra 	$L__BB138_62;
	cvt.u32.u64 	%r157, %rd122;
	cvt.u32.u64 	%r158, %rd450;
	div.u32 	%r159, %r158, %r157;
	mul.lo.s32 	%r160, %r159, %r157;
	sub.s32 	%r161, %r158, %r160;
	cvt.u64.u32 	%rd452, %r159;
	cvt.u64.u32 	%rd453, %r161;
	bra.uni 	$L__BB138_63;
$L__BB138_62:
	div.u64 	%rd452, %rd450, %rd122;
	mul.lo.s64 	%rd298, %rd452, %rd122;
	sub.s64 	%rd453, %rd450, %rd298;
$L__BB138_63:
	add.s64 	%rd299, %rd121, %rd72;
	ld.global.u64 	%rd300, [%rd299];
	cvt.u32.u64 	%r162, %rd300;
	cvt.u32.u64 	%r163, %rd453;
	mad.lo.s32 	%r365, %r162, %r163, %r47;
	cvt.u32.u64 	%r368, %rd452;
	add.s32 	%r367, %r367, -8;
	add.s32 	%r366, %r366, 8;
	setp.eq.s32 	%p12, %r366, 0;
	@%p12 bra 	$L__BB138_6;
	bra.uni 	$L__BB138_4;
$L__BB138_64:
	div.u64 	%rd454, %rd129, %rd131;
	mul.lo.s64 	%rd339, %rd454, %rd131;
	sub.s64 	%rd455, %rd129, %rd339;
$L__BB138_65:
	add.s64 	%rd340, %rd130, %rd138;
	ld.global.u64 	%rd341, [%rd340];
	cvt.u32.u64 	%r235, %rd341;
	cvt.u32.u64 	%r236, %rd455;
	mad.lo.s32 	%r56, %r235, %r236, %r386;
	add.s32 	%r237, %r371, 2;
	mul.wide.u32 	%rd342, %r237, 8;
	add.s64 	%rd139, %rd1, %rd342;
	ld.global.u64 	%rd140, [%rd139];
	and.b64  	%rd343, %rd140, -4294967296;
	setp.ne.s64 	%p29, %rd343, 0;
	@%p29 bra 	$L__BB138_67;
	cvt.u32.u64 	%r238, %rd140;
	cvt.u32.u64 	%r239, %rd454;
	div.u32 	%r240, %r239, %r238;
	mul.lo.s32 	%r241, %r240, %r238;
	sub.s32 	%r242, %r239, %r241;
	cvt.u64.u32 	%rd456, %r240;
	cvt.u64.u32 	%rd457, %r242;
	bra.uni 	$L__BB138_68;
$L__BB138_67:
	div.u64 	%rd456, %rd454, %rd140;
	mul.lo.s64 	%rd344, %rd456, %rd140;
	sub.s64 	%rd457, %rd454, %rd344;
$L__BB138_68:
	add.s64 	%rd345, %rd139, %rd138;
	ld.global.u64 	%rd346, [%rd345];
	cvt.u32.u64 	%r243, %rd346;
	cvt.u32.u64 	%r244, %rd457;
	mad.lo.s32 	%r57, %r243, %r244, %r56;
	add.s32 	%r245, %r371, 1;
	mul.wide.u32 	%rd347, %r245, 8;
	add.s64 	%rd147, %rd1, %rd347;
	ld.global.u64 	%rd148, [%rd147];
	and.b64  	%rd348, %rd148, -4294967296;
	setp.ne.s64 	%p30, %rd348, 0;
	@%p30 bra 	$L__BB138_70;
	cvt.u32.u64 	%r246, %rd148;
	cvt.u32.u64 	%r247, %rd456;
	div.u32 	%r248, %r247, %r246;
	mul.lo.s32 	%r249, %r248, %r246;
	sub.s32 	%r250, %r247, %r249;
	cvt.u64.u32 	%rd458, %r248;
	cvt.u64.u32 	%rd459, %r250;
	bra.uni 	$L__BB138_71;
$L__BB138_70:
	div.u64 	%rd458, %rd456, %rd148;
	mul.lo.s64 	%rd349, %rd458, %rd148;
	sub.s64 	%rd459, %rd456, %rd349;
$L__BB138_71:
	add.s64 	%rd350, %rd147, %rd138;
	ld.global.u64 	%rd351, [%rd350];
	cvt.u32.u64 	%r251, %rd351;
	cvt.u32.u64 	%r252, %rd459;
	mad.lo.s32 	%r58, %r251, %r252, %r57;
	mul.wide.u32 	%rd352, %r371, 8;
	add.s64 	%rd155, %rd1, %rd352;
	ld.global.u64 	%rd156, [%rd155];
	and.b64  	%rd353, %rd156, -4294967296;
	setp.ne.s64 	%p31, %rd353, 0;
	@%p31 bra 	$L__BB138_73;
	cvt.u32.u64 	%r253, %rd156;
	cvt.u32.u64 	%r254, %rd458;
	div.u32 	%r255, %r254, %r253;
	mul.lo.s32 	%r256, %r255, %r253;
	sub.s32 	%r257, %r254, %r256;
	cvt.u64.u32 	%rd460, %r255;
	cvt.u64.u32 	%rd461, %r257;
	bra.uni 	$L__BB138_74;
$L__BB138_73:
	div.u64 	%rd460, %rd458, %rd156;
	mul.lo.s64 	%rd354, %rd460, %rd156;
	sub.s64 	%rd461, %rd458, %rd354;
$L__BB138_74:
	add.s64 	%rd355, %rd155, %rd138;
	ld.global.u64 	%rd356, [%rd355];
	cvt.u32.u64 	%r258, %rd356;
	cvt.u32.u64 	%r259, %rd461;
	mad.lo.s32 	%r59, %r258, %r259, %r58;
	add.s32 	%r260, %r371, -1;
	mul.wide.u32 	%rd357, %r260, 8;
	add.s64 	%rd163, %rd1, %rd357;
	ld.global.u64 	%rd164, [%rd163];
	and.b64  	%rd358, %rd164, -4294967296;
	setp.ne.s64 	%p32, %rd358, 0;
	@%p32 bra 	$L__BB138_76;
	cvt.u32.u64 	%r261, %rd164;
	cvt.u32.u64 	%r262, %rd460;
	div.u32 	%r263, %r262, %r261;
	mul.lo.s32 	%r264, %r263, %r261;
	sub.s32 	%r265, %r262, %r264;
	cvt.u64.u32 	%rd462, %r263;
	cvt.u64.u32 	%rd463, %r265;
	bra.uni 	$L__BB138_77;
$L__BB138_76:
	div.u64 	%rd462, %rd460, %rd164;
	mul.lo.s64 	%rd359, %rd462, %rd164;
	sub.s64 	%rd463, %rd460, %rd359;
$L__BB138_77:
	add.s64 	%rd360, %rd163, %rd138;
	ld.global.u64 	%rd361, [%rd360];
	cvt.u32.u64 	%r266, %rd361;
	cvt.u32.u64 	%r267, %rd463;
	mad.lo.s32 	%r60, %r266, %r267, %r59;
	add.s32 	%r268, %r371, -2;
	mul.wide.u32 	%rd362, %r268, 8;
	add.s64 	%rd171, %rd1, %rd362;
	ld.global.u64 	%rd172, [%rd171];
	and.b64  	%rd363, %rd172, -4294967296;
	setp.ne.s64 	%p33, %rd363, 0;
	@%p33 bra 	$L__BB138_79;
	cvt.u32.u64 	%r269, %rd172;
	cvt.u32.u64 	%r270, %rd462;
	div.u32 	%r271, %r270, %r269;
	mul.lo.s32 	%r272, %r271, %r269;
	sub.s32 	%r273, %r270, %r272;
	cvt.u64.u32 	%rd464, %r271;
	cvt.u64.u32 	%rd465, %r273;
	bra.uni 	$L__BB138_80;
$L__BB138_79:
	div.u64 	%rd464, %rd462, %rd172;
	mul.lo.s64 	%rd364, %rd464, %rd172;
	sub.s64 	%rd465, %rd462, %rd364;
$L__BB138_80:
	add.s64 	%rd365, %rd171, %rd138;
	ld.global.u64 	%rd366, [%rd365];
	cvt.u32.u64 	%r274, %rd366;
	cvt.u32.u64 	%r275, %rd465;
	mad.lo.s32 	%r61, %r274, %r275, %r60;
	add.s32 	%r276, %r371, -3;
	mul.wide.u32 	%rd367, %r276, 8;
	add.s64 	%rd179, %rd1, %rd367;
	ld.global.u64 	%rd180, [%rd179];
	and.b64  	%rd368, %rd180, -4294967296;
	setp.ne.s64 	%p34, %rd368, 0;
	@%p34 bra 	$L__BB138_82;
	cvt.u32.u64 	%r277, %rd180;
	cvt.u32.u64 	%r278, %rd464;
	div.u32 	%r279, %r278, %r277;
	mul.lo.s32 	%r280, %r279, %r277;
	sub.s32 	%r281, %r278, %r280;
	cvt.u64.u32 	%rd466, %r279;
	cvt.u64.u32 	%rd467, %r281;
	bra.uni 	$L__BB138_83;
$L__BB138_82:
	div.u64 	%rd466, %rd464, %rd180;
	mul.lo.s64 	%rd369, %rd466, %rd180;
	sub.s64 	%rd467, %rd464, %rd369;
$L__BB138_83:
	add.s64 	%rd370, %rd179, %rd138;
	ld.global.u64 	%rd371, [%rd370];
	cvt.u32.u64 	%r282, %rd371;
	cvt.u32.u64 	%r283, %rd467;
	mad.lo.s32 	%r62, %r282, %r283, %r61;
	add.s32 	%r284, %r371, -4;
	mul.wide.u32 	%rd372, %r284, 8;
	add.s64 	%rd187, %rd1, %rd372;
	ld.global.u64 	%rd188, [%rd187];
	and.b64  	%rd373, %rd188, -4294967296;
	setp.ne.s64 	%p35, %rd373, 0;
	@%p35 bra 	$L__BB138_85;
	cvt.u32.u64 	%r285, %rd188;
	cvt.u32.u64 	%r286, %rd466;
	div.u32 	%r287, %r286, %r285;
	mul.lo.s32 	%r288, %r287, %r285;
	sub.s32 	%r289, %r286, %r288;
	cvt.u64.u32 	%rd468, %r287;
	cvt.u64.u32 	%rd469, %r289;
	bra.uni 	$L__BB138_86;
$L__BB138_85:
	div.u64 	%rd468, %rd466, %rd188;
	mul.lo.s64 	%rd374, %rd468, %rd188;
	sub.s64 	%rd469, %rd466, %rd374;
$L__BB138_86:
	add.s64 	%rd375, %rd187, %rd138;
	ld.global.u64 	%rd376, [%rd375];
	cvt.u32.u64 	%r290, %rd376;
	cvt.u32.u64 	%r291, %rd469;
	mad.lo.s32 	%r386, %r290, %r291, %r62;
	cvt.u32.u64 	%r376, %rd468;
	add.s32 	%r371, %r371, -8;
	add.s32 	%r370, %r370, 8;
	setp.ne.s32 	%p36, %r370, 0;
	@%p36 bra 	$L__BB138_39;
$L__BB138_87:
	setp.eq.s32 	%p37, %r33, 0;
	@%p37 bra 	$L__BB138_116;
	and.b32  	%r71, %r93, 3;
	setp.lt.u32 	%p38, %r33, 4;
	@%p38 bra 	$L__BB138_102;
	not.b32 	%r293, %r375;
	add.s32 	%r294, %r93, %r293;
	cvt.u64.u32 	%rd195, %r376;
	mul.wide.u32 	%rd377, %r294, 8;
	add.s64 	%rd196, %rd1, %rd377;
	ld.global.u64 	%rd197, [%rd196];
	and.b64  	%rd378, %rd197, -4294967296;
	setp.ne.s64 	%p39, %rd378, 0;
	@%p39 bra 	$L__BB138_91;
	cvt.u32.u64 	%r295, %rd197;
	cvt.u32.u64 	%r296, %rd195;
	div.u32 	%r297, %r296, %r295;
	mul.lo.s32 	%r298, %r297, %r295;
	sub.s32 	%r299, %r296, %r298;
	cvt.u64.u32 	%rd470, %r297;
	cvt.u64.u32 	%rd471, %r299;
	bra.uni 	$L__BB138_92;
$L__BB138_91:
	div.u64 	%rd470, %rd195, %rd197;
	mul.lo.s64 	%rd379, %rd470, %rd197;
	sub.s64 	%rd471, %rd195, %rd379;
$L__BB138_92:
	mul.wide.u32 	%rd204, %r2, 8;
	add.s64 	%rd380, %rd196, %rd204;
	ld.global.u64 	%rd381, [%rd380];
	cvt.u32.u64 	%r300, %rd381;
	cvt.u32.u64 	%r301, %rd471;
	mad.lo.s32 	%r72, %r300, %r301, %r386;
	sub.s32 	%r73, %r93, %r375;
	add.s32 	%r302, %r73, -2;
	mul.wide.u32 	%rd382, %r302, 8;
	add.s64 	%rd205, %rd1, %rd382;
	ld.global.u64 	%rd206, [%rd205];
	and.b64  	%rd383, %rd206, -4294967296;
	setp.ne.s64 	%p40, %rd383, 0;
	@%p40 bra 	$L__BB138_94;
	cvt.u32.u64 	%r303, %rd206;
	cvt.u32.u64 	%r304, %rd470;
	div.u32 	%r305, %r304, %r303;
	mul.lo.s32 	%r306, %r305, %r303;
	sub.s32 	%r307, %r304, %r306;
	cvt.u64.u32 	%rd472, %r305;
	cvt.u64.u32 	%rd473, %r307;
	bra.uni 	$L__BB138_95;
$L__BB138_94:
	div.u64 	%rd472, %rd470, %rd206;
	mul.lo.s64 	%rd384, %rd472, %rd206;
	sub.s64 	%rd473, %rd470, %rd384;
$L__BB138_95:
	add.s64 	%rd385, %rd205, %rd204;
	ld.global.u64 	%rd386, [%rd385];
	cvt.u32.u64 	%r308, %rd386;
	cvt.u32.u64 	%r309, %rd473;
	mad.lo.s32 	%r74, %r308, %r309, %r72;
	add.s32 	%r310, %r73, -3;
	mul.wide.u32 	%rd387, %r310, 8;
	add.s64 	%rd213, %rd1, %rd387;
	ld.global.u64 	%rd214, [%rd213];
	and.b64  	%rd388, %rd214, -4294967296;
	setp.ne.s64 	%p41, %rd388, 0;
	@%p41 bra 	$L__BB138_97;
	cvt.u32.u64 	%r311, %rd214;
	cvt.u32.u64 	%r312, %rd472;
	div.u32 	%r313, %r312, %r311;
	mul.lo.s32 	%r314, %r313, %r311;
	sub.s32 	%r315, %r312, %r314;
	cvt.u64.u32 	%rd474, %r313;
	cvt.u64.u32 	%rd475, %r315;
	bra.uni 	$L__BB138_98;
$L__BB138_97:
	div.u64 	%rd474, %rd472, %rd214;
	mul.lo.s64 	%rd389, %rd474, %rd214;
	sub.s64 	%rd475, %rd472, %rd389;
$L__BB138_98:
	add.s64 	%rd390, %rd213, %rd204;
	ld.global.u64 	%rd391, [%rd390];
	cvt.u32.u64 	%r316, %rd391;
	cvt.u32.u64 	%r317, %rd475;
	mad.lo.s32 	%r75, %r316, %r317, %r74;
	add.s32 	%r318, %r73, -4;
	mul.wide.u32 	%rd392, %r318, 8;
	add.s64 	%rd221, %rd1, %rd392;
	ld.global.u64 	%rd222, [%rd221];
	and.b64  	%rd393, %rd222, -4294967296;
	setp.ne.s64 	%p42, %rd393, 0;
	@%p42 bra 	$L__BB138_100;
	cvt.u32.u64 	%r319, %rd222;
	cvt.u32.u64 	%r320, %rd474;
	div.u32 	%r321, %r320, %r319;
	mul.lo.s32 	%r322, %r321, %r319;
	sub.s32 	%r323, %r320, %r322;
	cvt.u64.u32 	%rd476, %r321;
	cvt.u64.u32 	%rd477, %r323;
	bra.uni 	$L__BB138_101;
$L__BB138_100:
	div.u64 	%rd476, %rd474, %rd222;
	mul.lo.s64 	%rd394, %rd476, %rd222;
	sub.s64 	%rd477, %rd474, %rd394;
$L__BB138_101:
	add.s64 	%rd395, %rd221, %rd204;
	ld.global.u64 	%rd396, [%rd395];
	cvt.u32.u64 	%r324, %rd396;
	cvt.u32.u64 	%r325, %rd477;
	mad.lo.s32 	%r386, %r324, %r325, %r75;
	cvt.u32.u64 	%r376, %rd476;
	add.s32 	%r375, %r375, 4;
$L__BB138_102:
	setp.eq.s32 	%p43, %r71, 0;
	@%p43 bra 	$L__BB138_116;
	setp.eq.s32 	%p44, %r71, 1;
	@%p44 bra 	$L__BB138_111;
	not.b32 	%r327, %r375;
	add.s32 	%r328, %r93, %r327;
	cvt.u64.u32 	%rd229, %r376;
	mul.wide.u32 	%rd397, %r328, 8;
	add.s64 	%rd230, %rd1, %rd397;
	ld.global.u64 	%rd231, [%rd230];
	and.b64  	%rd398, %rd231, -4294967296;
	setp.ne.s64 	%p45, %rd398, 0;
	@%p45 bra 	$L__BB138_106;
	cvt.u32.u64 	%r329, %rd231;
	cvt.u32.u64 	%r330, %rd229;
	div.u32 	%r331, %r330, %r329;
	mul.lo.s32 	%r332, %r331, %r329;
	sub.s32 	%r333, %r330, %r332;
	cvt.u64.u32 	%rd478, %r331;
	cvt.u64.u32 	%rd479, %r333;
	bra.uni 	$L__BB138_107;
$L__BB138_106:
	div.u64 	%rd478, %rd229, %rd231;
	mul.lo.s64 	%rd399, %rd478, %rd231;
	sub.s64 	%rd479, %rd229, %rd399;
$L__BB138_107:
	mul.wide.u32 	%rd238, %r2, 8;
	add.s64 	%rd400, %rd230, %rd238;
	ld.global.u64 	%rd401, [%rd400];
	cvt.u32.u64 	%r334, %rd401;
	cvt.u32.u64 	%r335, %rd479;
	mad.lo.s32 	%r83, %r334, %r335, %r386;
	sub.s32 	%r336, %r93, %r375;
	add.s32 	%r337, %r336, -2;
	mul.wide.u32 	%rd402, %r337, 8;
	add.s64 	%rd239, %rd1, %rd402;
	ld.global.u64 	%rd240, [%rd239];
	and.b64  	%rd403, %rd240, -4294967296;
	setp.ne.s64 	%p46, %rd403, 0;
	@%p46 bra 	$L__BB138_109;
	cvt.u32.u64 	%r338, %rd240;
	cvt.u32.u64 	%r339, %rd478;
	div.u32 	%r340, %r339, %r338;
	mul.lo.s32 	%r341, %r340, %r338;
	sub.s32 	%r342, %r339, %r341;
	cvt.u64.u32 	%rd480, %r340;
	cvt.u64.u32 	%rd481, %r342;
	bra.uni 	$L__BB138_110;
$L__BB138_109:
	div.u64 	%rd480, %rd478, %rd240;
	mul.lo.s64 	%rd404, %rd480, %rd240;
	sub.s64 	%rd481, %rd478, %rd404;
$L__BB138_110:
	add.s64 	%rd405, %rd239, %rd238;
	ld.global.u64 	%rd406, [%rd405];
	cvt.u32.u64 	%r343, %rd406;
	cvt.u32.u64 	%r344, %rd481;
	mad.lo.s32 	%r386, %r343, %r344, %r83;
	cvt.u32.u64 	%r376, %rd480;
	add.s32 	%r375, %r375, 2;
$L__BB138_111:
	and.b32  	%r345, %r93, 1;
	setp.eq.b32 	%p47, %r345, 1;
	not.pred 	%p48, %p47;
	@%p48 bra 	$L__BB138_116;
	not.b32 	%r346, %r375;
	add.s32 	%r347, %r93, %r346;
	cvt.u64.u32 	%rd247, %r376;
	mul.wide.u32 	%rd407, %r347, 8;
	add.s64 	%rd248, %rd1, %rd407;
	ld.global.u64 	%rd249, [%rd248];
	and.b64  	%rd408, %rd249, -4294967296;
	setp.ne.s64 	%p49, %rd408, 0;
	@%p49 bra 	$L__BB138_114;
	cvt.u32.u64 	%r348, %rd249;
	cvt.u32.u64 	%r349, %rd247;
	rem.u32 	%r350, %r349, %r348;
	cvt.u64.u32 	%rd482, %r350;
	bra.uni 	$L__BB138_115;
$L__BB138_114:
	rem.u64 	%rd482, %rd247, %rd249;
$L__BB138_115:
	mul.wide.u32 	%rd409, %r2, 8;
	add.s64 	%rd410, %rd248, %rd409;
	ld.global.u64 	%rd411, [%rd410];
	cvt.u32.u64 	%r351, %rd411;
	cvt.u32.u64 	%r352, %rd482;
	mad.lo.s32 	%r386, %r351, %r352, %r386;
$L__BB138_116:
	cvt.u64.u32 	%rd483, %r386;
$L__BB138_117:
	cvta.to.global.u64 	%rd412, %rd255;
	shl.b64 	%rd413, %rd437, 3;
	add.s64 	%rd414, %rd412, %rd413;
	ld.global.u64 	%rd415, [%rd414];
	cvta.to.global.u64 	%rd416, %rd256;
	shl.b64 	%rd417, %rd483, 3;
	add.s64 	%rd418, %rd416, %rd417;
	ld.global.u64 	%rd419, [%rd418];
	min.s64 	%rd420, %rd415, %rd419;
	cvta.to.global.u64 	%rd421, %rd257;
	shl.b64 	%rd422, %rd2, 3;
	add.s64 	%rd423, %rd421, %rd422;
	st.global.u64 	[%rd423], %rd420;
$L__BB138_118:
	ret;

}
	// .globl	broadcast_min_contiguous_i64
.visible .entry broadcast_min_contiguous_i64(
	.param .u64 broadcast_min_contiguous_i64_param_0,
	.param .u64 .ptr .align 1 broadcast_min_contiguous_i64_param_1,
	.param .u64 .ptr .align 1 broadcast_min_contiguous_i64_param_2,
	.param .u64 .ptr .align 1 broadcast_min_contiguous_i64_param_3
)
{
	.reg .pred 	%p<2>;
	.reg .b32 	%r<5>;
	.reg .b64 	%rd<16>;

	ld.param.u64 	%rd5, [broadcast_min_contiguous_i64_param_0];
	ld.param.u64 	%rd2, [broadcast_min_contiguous_i64_param_1];
	ld.param.u64 	%rd3, [broadcast_min_contiguous_i64_param_2];
	ld.param.u64 	%rd4, [broadcast_min_contiguous_i64_param_3];
	mov.u32 	%r1, %ctaid.x;
	mov.u32 	%r2, %ntid.x;
	mov.u32 	%r3, %tid.x;
	mad.lo.s32 	%r4, %r1, %r2, %r3;
	cvt.s64.s32 	%rd1, %r4;
	setp.le.u64 	%p1, %rd5, %rd1;
	@%p1 bra 	$L__BB139_2;
	cvta.to.global.u64 	%rd6, %rd2;
	cvta.to.global.u64 	%rd7, %rd3;
	cvta.to.global.u64 	%rd8, %rd4;
	shl.b64 	%rd9, %rd1, 3;
	add.s64 	%rd10, %rd6, %rd9;
	ld.global.u64 	%rd11, [%rd10];
	add.s64 	%rd12, %rd7, %rd9;
	ld.global.u64 	%rd13, [%rd12];
	min.s64 	%rd14, %rd11, %rd13;
	add.s64 	%rd15, %rd8, %rd9;
	st.global.u64 	[%rd15], %rd14;
$L__BB139_2:
	ret;

}
	// .globl	broadcast_min_rhs_row_i64
.visible .entry broadcast_min_rhs_row_i64(
	.param .u64 broadcast_min_rhs_row_i64_param_0,
	.param .u64 broadcast_min_rhs_row_i64_param_1,
	.param .u64 .ptr .align 1 broadcast_min_rhs_row_i64_param_2,
	.param .u64 .ptr .align 1 broadcast_min_rhs_row_i64_param_3,
	.param .u64 .ptr .align 1 broadcast_min_rhs_row_i64_param_4
)
{
	.reg .pred 	%p<3>;
	.reg .b32 	%r<8>;
	.reg .b64 	%rd<25>;

	ld.param.u64 	%rd9, [broadcast_min_rhs_row_i64_param_0];
	ld.param.u64 	%rd5, [broadcast_min_rhs_row_i64_param_1];
	ld.param.u64 	%rd6, [broadcast_min_rhs_row_i64_param_2];
	ld.param.u64 	%rd7, [broadcast_min_rhs_row_i64_param_3];
	ld.param.u64 	%rd8, [broadcast_min_rhs_row_i64_param_4];
	mov.u32 	%r1, %ctaid.x;
	mov.u32 	%r2, %ntid.x;
	mov.u32 	%r3, %tid.x;
	mad.lo.s32 	%r4, %r1, %r2, %r3;
	cvt.s64.s32 	%rd1, %r4;
	setp.le.u64 	%p1, %rd9, %rd1;
	@%p1 bra 	$L__BB140_5;
	or.b64  	%rd10, %rd1, %rd5;
	and.b64  	%rd11, %rd10, -4294967296;
	setp.ne.s64 	%p2, %rd11, 0;
	@%p2 bra 	$L__BB140_3;
	cvt.u32.u64 	%r5, %rd5;
	cvt.u32.u64 	%r6, %rd1;
	rem.u32 	%r7, %r6, %r5;
	cvt.u64.u32 	%rd24, %r7;
	bra.uni 	$L__BB140_4;
$L__BB140_3:
	rem.u64 	%rd24, %rd1, %rd5;
$L__BB140_4:
	cvta.to.global.u64 	%rd12, %rd6;
	shl.b64 	%rd13, %rd1, 3;
	add.s64 	%rd14, %rd12, %rd13;
	ld.global.u64 	%rd15, [%rd14];
	cvta.to.global.u64 	%rd16, %rd7;
	shl.b64 	%rd17, %rd24, 3;
	and.b64  	%rd18, %rd17, 34359738360;
	add.s64 	%rd19, %rd16, %rd18;
	ld.global.u64 	%rd20, [%rd19];
	min.s64 	%rd21, %rd15, %rd20;
	cvta.to.global.u64 	%rd22, %rd8;
	add.s64 	%rd23, %rd22, %rd13;
	st.global.u64 	[%rd23], %rd21;
$L__BB140_5:
	ret;

}
	// .globl	broadcast_min_rhs_col_i64
.visible .entry broadcast_min_rhs_col_i64(
	.param .u64 broadcast_min_rhs_col_i64_param_0,
	.param .u64 broadcast_min_rhs_col_i64_param_1,
	.param .u64 .ptr .align 1 broadcast_min_rhs_col_i64_param_2,
	.param .u64 .ptr .align 1 broadcast_min_rhs_col_i64_param_3,
	.param .u64 .ptr .align 1 broadcast_min_rhs_col_i64_param_4
)
{
	.reg .pred 	%p<3>;
	.reg .b32 	%r<8>;
	.reg .b64 	%rd<25>;

	ld.param.u64 	%rd9, [broadcast_min_rhs_col_i64_param_0];
	ld.param.u64 	%rd5, [broadcast_min_rhs_col_i64_param_1];
	ld.param.u64 	%rd6, [broadcast_min_rhs_col_i64_param_2];
	ld.param.u64 	%rd7, [broadcast_min_rhs_col_i64_param_3];
	ld.param.u64 	%rd8, [broadcast_min_rhs_col_i64_param_4];
	mov.u32 	%r1, %ctaid.x;
	mov.u32 	%r2, %ntid.x;
	mov.u32 	%r3, %tid.x;
	mad.lo.s32 	%r4, %r1, %r2, %r3;
	cvt.s64.s32 	%rd1, %r4;
	setp.le.u64 	%p1, %rd9, %rd1;
	@%p1 bra 	$L__BB141_5;
	or.b64  	%rd10, %rd1, %rd5;
	and.b64  	%rd11, %rd10, -4294967296;
	setp.ne.s64 	%p2, %rd11, 0;
	@%p2 bra 	$L__BB141_3;
	cvt.u32.u64 	%r5, %rd5;
	cvt.u32.u64 	%r6, %rd1;
	div.u32 	%r7, %r6, %r5;
	cvt.u64.u32 	%rd24, %r7;
	bra.uni 	$L__BB141_4;
$L__BB141_3:
	div.u64 	%rd24, %rd1, %rd5;
$L__BB141_4:
	cvta.to.global.u64 	%rd12, %rd6;
	shl.b64 	%rd13, %rd1, 3;
	add.s64 	%rd14, %rd12, %rd13;
	ld.global.u64 	%rd15, [%rd14];
	cvta.to.global.u64 	%rd16, %rd7;
	shl.b64 	%rd17, %rd24, 3;
	and.b64  	%rd18, %rd17, 34359738360;
	add.s64 	%rd19, %rd16, %rd18;
	ld.global.u64 	%rd20, [%rd19];
	min.s64 	%rd21, %rd15, %rd20;
	cvta.to.global.u64 	%rd22, %rd8;
	add.s64 	%rd23, %rd22, %rd13;
	st.global.u64 	[%rd23], %rd21;
$L__BB141_5:
	ret;

}
	// .globl	broadcast_min_lhs_row_i64
.visible .entry broadcast_min_lhs_row_i64(
	.param .u64 broadcast_min_lhs_row_i64_param_0,
	.param .u64 broadcast_min_lhs_row_i64_param_1,
	.param .u64 .ptr .align 1 broadcast_min_lhs_row_i64_param_2,
	.param .u64 .ptr .align 1 broadcast_min_lhs_row_i64_param_3,
	.param .u64 .ptr .align 1 broadcast_min_lhs_row_i64_param_4
)
{
	.reg .pred 	%p<3>;
	.reg .b32 	%r<8>;
	.reg .b64 	%rd<25>;

	ld.param.u64 	%rd9, [broadcast_min_lhs_row_i64_param_0];
	ld.param.u64 	%rd5, [broadcast_min_lhs_row_i64_param_1];
	ld.param.u64 	%rd6, [broadcast_min_lhs_row_i64_param_2];
	ld.param.u64 	%rd7, [broadcast_min_lhs_row_i64_param_3];
	ld.param.u64 	%rd8, [broadcast_min_lhs_row_i64_param_4];
	mov.u32 	%r1, %ctaid.x;
	mov.u32 	%r2, %ntid.x;
	mov.u32 	%r3, %tid.x;
	mad.lo.s32 	%r4, %r1, %r2, %r3;
	cvt.s64.s32 	%rd1, %r4;
	setp.le.u64 	%p1, %rd9, %rd1;
	@%p1 bra 	$L__BB142_5;
	or.b64  	%rd10, %rd1, %rd5;
	and.b64  	%rd11, %rd10, -4294967296;
	setp.ne.s64 	%p2, %rd11, 0;
	@%p2 bra 	$L__BB142_3;
	cvt.u32.u64 	%r5, %rd5;
	cvt.u32.u64 	%r6, %rd1;
	rem.u32 	%r7, %r6, %r5;
	cvt.u64.u32 	%rd24, %r7;
	bra.uni 	$L__BB142_4;
$L__BB142_3:
	rem.u64 	%rd24, %rd1, %rd5;
$L__BB142_4:
	cvta.to.global.u64 	%rd12, %rd6;
	shl.b64 	%rd13, %rd24, 3;
	and.b64  	%rd14, %rd13, 34359738360;
	add.s64 	%rd15, %rd12, %rd14;
	ld.global.u64 	%rd16, [%rd15];
	cvta.to.global.u64 	%rd17, %rd7;
	shl.b64 	%rd18, %rd1, 3;
	add.s64 	%rd19, %rd17, %rd18;
	ld.global.u64 	%rd20, [%rd19];
	min.s64 	%rd21, %rd16, %rd20;
	cvta.to.global.u64 	%rd22, %rd8;
	add.s64 	%rd23, %rd22, %rd18;
	st.global.u64 	[%rd23], %rd21;
$L__BB142_5:
	ret;

}
	// .globl	broadcast_min_lhs_col_i64
.visible .entry broadcast_min_lhs_col_i64(
	.param .u64 broadcast_min_lhs_col_i64_param_0,
	.param .u64 broadcast_min_lhs_col_i64_param_1,
	.param .u64 .ptr .align 1 broadcast_min_lhs_col_i64_param_2,
	.param .u64 .ptr .align 1 broadcast_min_lhs_col_i64_param_3,
	.param .u64 .ptr .align 1 broadcast_min_lhs_col_i64_param_4
)
{
	.reg .pred 	%p<3>;
	.reg .b32 	%r<8>;
	.reg .b64 	%rd<25>;

	ld.param.u64 	%rd9, [broadcast_min_lhs_col_i64_param_0];
	ld.param.u64 	%rd5, [broadcast_min_lhs_col_i64_param_1];
	ld.param.u64 	%rd6, [broadcast_min_lhs_col_i64_param_2];
	ld.param.u64 	%rd7, [broadcast_min_lhs_col_i64_param_3];
	ld.param.u64 	%rd8, [broadcast_min_lhs_col_i64_param_4];
	mov.u32 	%r1, %ctaid.x;
	mov.u32 	%r2, %ntid.x;
	mov.u32 	%r3, %tid.x;
	mad.lo.s32 	%r4, %r1, %r2, %r3;
	cvt.s64.s32 	%rd1, %r4;
	setp.le.u64 	%p1, %rd9, %rd1;
	@%p1 bra 	$L__BB143_5;
	or.b64  	%rd10, %rd1, %rd5;
	and.b64  	%rd11, %rd10, -4294967296;
	setp.ne.s64 	%p2, %rd11, 0;
	@%p2 bra 	$L__BB143_3;
	cvt.u32.u64 	%r5, %rd5;
	cvt.u32.u64 	%r6, %rd1;
	div.u32 	%r7, %r6, %r5;
	cvt.u64.u32 	%rd24, %r7;
	bra.uni 	$L__BB143_4;
$L__BB143_3:
	div.u64 	%rd24, %rd1, %rd5;
$L__BB143_4:
	cvta.to.global.u64 	%rd12, %rd6;
	shl.b64 	%rd13, %rd24, 3;
	and.b64  	%rd14, %rd13, 34359738360;
	add.s64 	%rd15, %rd12, %rd14;
	ld.global.u64 	%rd16, [%rd15];
	cvta.to.global.u64 	%rd17, %rd7;
	shl.b64 	%rd18, %rd1, 3;
	add.s64 	%rd19, %rd17, %rd18;
	ld.global.u64 	%rd20, [%rd19];
	min.s64 	%rd21, %rd16, %rd20;
	cvta.to.global.u64 	%rd22, %rd8;
	add.s64 	%rd23, %rd22, %rd18;
	st.global.u64 	[%rd23], %rd21;
$L__BB143_5:
	ret;

}
	// .globl	broadcast_add_strided_u8
.visible .entry broadcast_add_strided_u8(
	.param .u64 broadcast_add_strided_u8_param_0,
	.param .u32 broadcast_add_strided_u8_param_1,
	.param .u64 .ptr .align 1 broadcast_add_strided_u8_param_2,
	.param .u64 .ptr .align 1 broadcast_add_strided_u8_param_3,
	.param .u64 .ptr .align 1 broadcast_add_strided_u8_param_4,
	.param .u64 .ptr .align 1 broadcast_add_strided_u8_param_5
)
{
	.reg .pred 	%p<50>;
	.reg .b16 	%rs<4>;
	.reg .b32 	%r<387>;
	.reg .b64 	%rd<478>;

	ld.param.u64 	%rd258, [broadcast_add_strided_u8_param_0];
	ld.param.u32 	%r93, [broadcast_add_strided_u8_param_1];
	ld.param.u64 	%rd259, [broadcast_add_strided_u8_param_2];
	ld.param.u64 	%rd255, [broadcast_add_strided_u8_param_3];
	ld.param.u64 	%rd256, [broadcast_add_strided_u8_param_4];
	ld.param.u64 	%rd257, [broadcast_add_strided_u8_param_5];
	cvta.to.global.u64 	%rd1, %rd259;
	mov.u32 	%r94, %ctaid.x;
	mov.u32 	%r95, %ntid.x;
	mov.u32 	%r96, %tid.x;
	mad.lo.s32 	%r376, %r94, %r95, %r96;
	cvt.s64.s32 	%rd2, %r376;
	setp.le.u64 	%p1, %rd258, %rd2;
	@%p1 bra 	$L__BB144_118;
	shl.b32 	%r2, %r93, 1;
	setp.eq.s32 	%p2, %r93, 0;
	mov.b64 	%rd431, 0;
	@%p2 bra 	$L__BB144_36;
	add.s32 	%r99, %r93, -1;
	and.b32  	%r3, %r93, 7;
	setp.lt.u32 	%p3, %r99, 7;
	mov.b32 	%r354, 0;
	mov.u32 	%r368, %r376;
	mov.u32 	%r365, %r354;
	@%p3 bra 	$L__BB144_6;
	and.b32  	%r354, %r93, -8;
	add.s32 	%r367, %r93, -4;
	neg.s32 	%r366, %r354;
	mov.b32 	%r365, 0;
	mul.wide.u32 	%rd72, %r93, 8;
	mov.u32 	%r368, %r376;
$L__BB144_4:
	.pragma "nounroll";
	add.s32 	%r101, %r367, 3;
	cvt.u64.u32 	%rd63, %r368;
	mul.wide.u32 	%rd261, %r101, 8;
	add.s64 	%rd64, %rd1, %rd261;
	ld.global.u64 	%rd65, [%rd64];
	and.b64  	%rd262, %rd65, -4294967296;
	setp.ne.s64 	%p4, %rd262, 0;
	@%p4 bra 	$L__BB144_41;
	cvt.u32.u64 	%r102, %rd65;
	cvt.u32.u64 	%r103, %rd63;
	div.u32 	%r104, %r103, %r102;
	mul.lo.s32 	%r105, %r104, %r102;
	sub.s32 	%r106, %r103, %r105;
	cvt.u64.u32 	%rd432, %r104;
	cvt.u64.u32 	%rd433, %r106;
	bra.uni 	$L__BB144_42;
$L__BB144_6:
	setp.eq.s32 	%p13, %r3, 0;
	@%p13 bra 	$L__BB144_35;
	and.b32  	%r11, %r93, 3;
	setp.lt.u32 	%p14, %r3, 4;
	@%p14 bra 	$L__BB144_21;
	not.b32 	%r165, %r354;
	add.s32 	%r166, %r93, %r165;
	cvt.u64.u32 	%rd3, %r368;
	mul.wide.u32 	%rd301, %r166, 8;
	add.s64 	%rd4, %rd1, %rd301;
	ld.global.u64 	%rd5, [%rd4];
	and.b64  	%rd302, %rd5, -4294967296;
	setp.ne.s64 	%p15, %rd302, 0;
	@%p15 bra 	$L__BB144_10;
	cvt.u32.u64 	%r167, %rd5;
	cvt.u32.u64 	%r168, %rd3;
	div.u32 	%r169, %r168, %r167;
	mul.lo.s32 	%r170, %r169, %r167;
	sub.s32 	%r171, %r168, %r170;
	cvt.u64.u32 	%rd418, %r169;
	cvt.u64.u32 	%rd419, %r171;
	bra.uni 	$L__BB144_11;
$L__BB144_10:
	div.u64 	%rd418, %rd3, %rd5;
	mul.lo.s64 	%rd303, %rd418, %rd5;
	sub.s64 	%rd419, %rd3, %rd303;
$L__BB144_11:
	mul.wide.u32 	%rd12, %r93, 8;
	add.s64 	%rd304, %rd4, %rd12;
	ld.global.u64 	%rd305, [%rd304];
	cvt.u32.u64 	%r172, %rd305;
	cvt.u32.u64 	%r173, %rd419;
	mad.lo.s32 	%r12, %r172, %r173, %r365;
	sub.s32 	%r13, %r93, %r354;
	add.s32 	%r174, %r13, -2;
	mul.wide.u32 	%rd306, %r174, 8;
	add.s64 	%rd13, %rd1, %rd306;
	ld.global.u64 	%rd14, [%rd13];
	and.b64  	%rd307, %rd14, -4294967296;
	setp.ne.s64 	%p16, %rd307, 0;
	@%p16 bra 	$L__BB144_13;
	cvt.u32.u64 	%r175, %rd14;
	cvt.u32.u64 	%r176, %rd418;
	div.u32 	%r177, %r176, %r175;
	mul.lo.s32 	%r178, %r177, %r175;
	sub.s32 	%r179, %r176, %r178;
	cvt.u64.u32 	%rd420, %r177;
	cvt.u64.u32 	%rd421, %r179;
	bra.uni 	$L__BB144_14;
$L__BB144_13:
	div.u64 	%rd420, %rd418, %rd14;
	mul.lo.s64 	%rd308, %rd420, %rd14;
	sub.s64 	%rd421, %rd418, %rd308;
$L__BB144_14:
	add.s64 	%rd309, %rd13, %rd12;
	ld.global.u64 	%rd310, [%rd309];
	cvt.u32.u64 	%r180, %rd310;
	cvt.u32.u64 	%r181, %rd421;
	mad.lo.s32 	%r14, %r180, %r181, %r12;
	add.s32 	%r182, %r13, -3;
	mul.wide.u32 	%rd311, %r182, 8;
	add.s64 	%rd21, %rd1, %rd311;
	ld.global.u64 	%rd22, [%rd21];
	and.b64  	%rd312, %rd22, -4294967296;
	setp.ne.s64 	%p17, %rd312, 0;
	@%p17 bra 	$L__BB144_16;
	cvt.u32.u64 	%r183, %rd22;
	cvt.u32.u64 	%r184, %rd420;
	div.u32 	%r185, %r184, %r183;
	mul.lo.s32 	%r186, %r185, %r183;
	sub.s32 	%r187, %r184, %r186;
	cvt.u64.u32 	%rd422, %r185;
	cvt.u64.u32 	%rd423, %r187;
	bra.uni 	$L__BB144_17;
$L__BB144_16:
	div.u64 	%rd422, %rd420, %rd22;
	mul.lo.s64 	%rd313, %rd422, %rd22;
	sub.s64 	%rd423, %rd420, %rd313;
$L__BB144_17:
	add.s64 	%rd314, %rd21, %rd12;
	ld.global.u64 	%rd315, [%rd314];
	cvt.u32.u64 	%r188, %rd315;
	cvt.u32.u64 	%r189, %rd423;
	mad.lo.s32 	%r15, %r188, %r189, %r14;
	add.s32 	%r190, %r13, -4;
	mul.wide.u32 	%rd316, %r190, 8;
	add.s64 	%rd29, %rd1, %rd316;
	ld.global.u64 	%rd30, [%rd29];
	and.b64  	%rd317, %rd30, -4294967296;
	setp.ne.s64 	%p18, %rd317, 0;
	@%p18 bra 	$L__BB144_19;
	cvt.u32.u64 	%r191, %rd30;
	cvt.u32.u64 	%r192, %rd422;
	div.u32 	%r193, %r192, %r191;
	mul.lo.s32 	%r194, %r193, %r191;
	sub.s32 	%r195, %r192, %r194;
	cvt.u64.u32 	%rd424, %r193;
	cvt.u64.u32 	%rd425, %r195;
	bra.uni 	$L__BB144_20;
$L__BB144_19:
	div.u64 	%rd424, %rd422, %rd30;
	mul.lo.s64 	%rd318, %rd424, %rd30;
	sub.s64 	%rd425, %rd422, %rd318;
$L__BB144_20:
	add.s64 	%rd319, %rd29, %rd12;
	ld.global.u64 	%rd320, [%rd319];
	cvt.u32.u64 	%r196, %rd320;
	cvt.u32.u64 	%r197, %rd425;
	mad.lo.s32 	%r365, %r196, %r197, %r15;
	cvt.u32.u64 	%r368, %rd424;
	add.s32 	%r354, %r354, 4;
$L__BB144_21:
	setp.eq.s32 	%p19, %r11, 0;
	@%p19 bra 	$L__BB144_35;
	setp.eq.s32 	%p20, %r11, 1;
	@%p20 bra 	$L__BB144_30;
	not.b32 	%r199, %r354;
	add.s32 	%r200, %r93, %r199;
	cvt.u64.u32 	%rd37, %r368;
	mul.wide.u32 	%rd321, %r200, 8;
	add.s64 	%rd38, %rd1, %rd321;
	ld.global.u64 	%rd39, [%rd38];
	and.b64  	%rd322, %rd39, -4294967296;
	setp.ne.s64 	%p21, %rd322, 0;
	@%p21 bra 	$L__BB144_25;
	cvt.u32.u64 	%r201, %rd39;
	cvt.u32.u64 	%r202, %rd37;
	div.u32 	%r203, %r202, %r201;
	mul.lo.s32 	%r204, %r203, %r201;
	sub.s32 	%r205, %r202, %r204;
	cvt.u64.u32 	%rd426, %r203;
	cvt.u64.u32 	%rd427, %r205;
	bra.uni 	$L__BB144_26;
$L__BB144_25:
	div.u64 	%rd426, %rd37, %rd39;
	mul.lo.s64 	%rd323, %rd426, %rd39;
	sub.s64 	%rd427, %rd37, %rd323;
$L__BB144_26:
	mul.wide.u32 	%rd46, %r93, 8;
	add.s64 	%rd324, %rd38, %rd46;
	ld.global.u64 	%rd325, [%rd324];
	cvt.u32.u64 	%r206, %rd325;
	cvt.u32.u64 	%r207, %rd427;
	mad.lo.s32 	%r23, %r206, %r207, %r365;
	sub.s32 	%r208, %r93, %r354;
	add.s32 	%r209, %r208, -2;
	mul.wide.u32 	%rd326, %r209, 8;
	add.s64 	%rd47, %rd1, %rd326;
	ld.global.u64 	%rd48, [%rd47];
	and.b64  	%rd327, %rd48, -4294967296;
	setp.ne.s64 	%p22, %rd327, 0;
	@%p22 bra 	$L__BB144_28;
	cvt.u32.u64 	%r210, %rd48;
	cvt.u32.u64 	%r211, %rd426;
	div.u32 	%r212, %r211, %r210;
	mul.lo.s32 	%r213, %r212, %r210;
	sub.s32 	%r214, %r211, %r213;
	cvt.u64.u32 	%rd428, %r212;
	cvt.u64.u32 	%rd429, %r214;
	bra.uni 	$L__BB144_29;
$L__BB144_28:
	div.u64 	%rd428, %rd426, %rd48;
	mul.lo.s64 	%rd328, %rd428, %rd48;
	sub.s64 	%rd429, %rd426, %rd328;
$L__BB144_29:
	add.s64 	%rd329, %rd47, %rd46;
	ld.global.u64 	%rd330, [%rd329];
	cvt.u32.u64 	%r215, %rd330;
	cvt.u32.u64 	%r216, %rd429;
	mad.lo.s32 	%r365, %r215, %r216, %r23;
	cvt.u32.u64 	%r368, %rd428;
	add.s32 	%r354, %r354, 2;
$L__BB144_30:
	and.b32  	%r217, %r93, 1;
	setp.eq.b32 	%p23, %r217, 1;
	not.pred 	%p24, %p23;
	@%p24 bra 	$L__BB144_35;
	not.b32 	%r218, %r354;
	add.s32 	%r219, %r93, %r218;
	cvt.u64.u32 	%rd55, %r368;
	mul.wide.u32 	%rd331, %r219, 8;
	add.s64 	%rd56, %rd1, %rd331;
	ld.global.u64 	%rd57, [%rd56];
	and.b64  	%rd332, %rd57, -4294967296;
	setp.ne.s64 	%p25, %rd332, 0;
	@%p25 bra 	$L__BB144_33;
	cvt.u32.u64 	%r220, %rd57;
	cvt.u32.u64 	%r221, %rd55;
	rem.u32 	%r222, %r221, %r220;
	cvt.u64.u32 	%rd430, %r222;
	bra.uni 	$L__BB144_34;
$L__BB144_33:
	rem.u64 	%rd430, %rd55, %rd57;
$L__BB144_34:
	mul.wide.u32 	%rd333, %r93, 8;
	add.s64 	%rd334, %rd56, %rd333;
	ld.global.u64 	%rd335, [%rd334];
	cvt.u32.u64 	%r223, %rd335;
	cvt.u32.u64 	%r224, %rd430;
	mad.lo.s32 	%r365, %r223, %r224, %r365;
$L__BB144_35:
	cvt.u64.u32 	%rd431, %r365;
$L__BB144_36:
	setp.eq.s32 	%p26, %r93, 0;
	mov.b64 	%rd477, 0;
	@%p26 bra 	$L__BB144_117;
	add.s32 	%r227, %r93, -1;
	and.b32  	%r33, %r93, 7;
	setp.lt.u32 	%p27, %r227, 7;
	mov.b32 	%r375, 0;
	mov.u32 	%r386, %r375;
	@%p27 bra 	$L__BB144_87;
	and.b32  	%r375, %r93, -8;
	add.s32 	%r371, %r93, -4;
	neg.s32 	%r370, %r375;
	mov.b32 	%r386, 0;
	mul.wide.u32 	%rd138, %r2, 8;
$L__BB144_39:
	.pragma "nounroll";
	add.s32 	%r229, %r371, 3;
	cvt.u64.u32 	%rd129, %r376;
	mul.wide.u32 	%rd337, %r229, 8;
	add.s64 	%rd130, %rd1, %rd337;
	ld.global.u64 	%rd131, [%rd130];
	and.b64  	%rd338, %rd131, -4294967296;
	setp.ne.s64 	%p28, %rd338, 0;
	@%p28 bra 	$L__BB144_64;
	cvt.u32.u64 	%r230, %rd131;
	cvt.u32.u64 	%r231, %rd129;
	div.u32 	%r232, %r231, %r230;
	mul.lo.s32 	%r233, %r232, %r230;
	sub.s32 	%r234, %r231, %r233;
	cvt.u64.u32 	%rd448, %r232;
	cvt.u64.u32 	%rd449, %r234;
	bra.uni 	$L__BB144_65;
$L__BB144_41:
	div.u64 	%rd432, %rd63, %rd65;
	mul.lo.s64 	%rd263, %rd432, %rd65;
	sub.s64 	%rd433, %rd63, %rd263;
$L__BB144_42:
	add.s64 	%rd264, %rd64, %rd72;
	ld.global.u64 	%rd265, [%rd264];
	cvt.u32.u64 	%r107, %rd265;
	cvt.u32.u64 	%r108, %rd433;
	mad.lo.s32 	%r41, %r107, %r108, %r365;
	add.s32 	%r109, %r367, 2;
	mul.wide.u32 	%rd266, %r109, 8;
	add.s64 	%rd73, %rd1, %rd266;
	ld.global.u64 	%rd74, [%rd73];
	and.b64  	%rd267, %rd74, -4294967296;
	setp.ne.s64 	%p5, %rd267, 0;
	@%p5 bra 	$L__BB144_44;
	cvt.u32.u64 	%r110, %rd74;
	cvt.u32.u64 	%r111, %rd432;
	div.u32 	%r112, %r111, %r110;
	mul.lo.s32 	%r113, %r112, %r110;
	sub.s32 	%r114, %r111, %r113;
	cvt.u64.u32 	%rd434, %r112;
	cvt.u64.u32 	%rd435, %r114;
	bra.uni 	$L__BB144_45;
$L__BB144_44:
	div.u64 	%rd434, %rd432, %rd74;
	mul.lo.s64 	%rd268, %rd434, %rd74;
	sub.s64 	%rd435, %rd432, %rd268;
$L__BB144_45:
	add.s64 	%rd269, %rd73, %rd72;
	ld.global.u64 	%rd270, [%rd269];
	cvt.u32.u64 	%r115, %rd270;
	cvt.u32.u64 	%r116, %rd435;
	mad.lo.s32 	%r42, %r115, %r116, %r41;
	add.s32 	%r117, %r367, 1;
	mul.wide.u32 	%rd271, %r117, 8;
	add.s64 	%rd81, %rd1, %rd271;
	ld.global.u64 	%rd82, [%rd81];
	and.b64  	%rd272, %rd82, -4294967296;
	setp.ne.s64 	%p6, %rd272, 0;
	@%p6 bra 	$L__BB144_47;
	cvt.u32.u64 	%r118, %rd82;
	cvt.u32.u64 	%r119, %rd434;
	div.u32 	%r120, %r119, %r118;
	mul.lo.s32 	%r121, %r120, %r118;
	sub.s32 	%r122, %r119, %r121;
	cvt.u64.u32 	%rd436, %r120;
	cvt.u64.u32 	%rd437, %r122;
	bra.uni 	$L__BB144_48;
$L__BB144_47:
	div.u64 	%rd436, %rd434, %rd82;
	mul.lo.s64 	%rd273, %rd436, %rd82;
	sub.s64 	%rd437, %rd434, %rd273;
$L__BB144_48:
	add.s64 	%rd274, %rd81, %rd72;
	ld.global.u64 	%rd275, [%rd274];
	cvt.u32.u64 	%r123, %rd275;
	cvt.u32.u64 	%r124, %rd437;
	mad.lo.s32 	%r43, %r123, %r124, %r42;
	mul.wide.u32 	%rd276, %r367, 8;
	add.s64 	%rd89, %rd1, %rd276;
	ld.global.u64 	%rd90, [%rd89];
	and.b64  	%rd277, %rd90, -4294967296;
	setp.ne.s64 	%p7, %rd277, 0;
	@%p7 bra 	$L__BB144_50;
	cvt.u32.u64 	%r125, %rd90;
	cvt.u32.u64 	%r126, %rd436;
	div.u32 	%r127, %r126, %r125;
	mul.lo.s32 	%r128, %r127, %r125;
	sub.s32 	%r129, %r126, %r128;
	cvt.u64.u32 	%rd438, %r127;
	cvt.u64.u32 	%rd439, %r129;
	bra.uni 	$L__BB144_51;
$L__BB144_50:
	div.u64 	%rd438, %rd436, %rd90;
	mul.lo.s64 	%rd278, %rd438, %rd90;
	sub.s64 	%rd439, %rd436, %rd278;
$L__BB144_51:
	add.s64 	%rd279, %rd89, %rd72;
	ld.global.u64 	%rd280, [%rd279];
	cvt.u32.u64 	%r130, %rd280;
	cvt.u32.u64 	%r131, %rd439;
	mad.lo.s32 	%r44, %r130, %r131, %r43;
	add.s32 	%r132, %r367, -1;
	mul.wide.u32 	%rd281, %r132, 8;
	add.s64 	%rd97, %rd1, %rd281;
	ld.global.u64 	%rd98, [%rd97];
	and.b64  	%rd282, %rd98, -4294967296;
	setp.ne.s64 	%p8, %rd282, 0;
	@%p8 bra 	$L__BB144_53;
	cvt.u32.u64 	%r133, %rd98;
	cvt.u32.u64 	%r134, %rd438;
	div.u32 	%r135, %r134, %r133;
	mul.lo.s32 	%r136, %r135, %r133;
	sub.s32 	%r137, %r134, %r136;
	cvt.u64.u32 	%rd440, %r135;
	cvt.u64.u32 	%rd441, %r137;
	bra.uni 	$L__BB144_54;
$L__BB144_53:
	div.u64 	%rd440, %rd438, %rd98;
	mul.lo.s64 	%rd283, %rd440, %rd98;
	sub.s64 	%rd441, %rd438, %rd283;
$L__BB144_54:
	add.s64 	%rd284, %rd97, %rd72;
	ld.global.u64 	%rd285, [%rd284];
	cvt.u32.u64 	%r138, %rd285;
	cvt.u32.u64 	%r139, %rd441;
	mad.lo.s32 	%r45, %r138, %r139, %r44;
	add.s32 	%r140, %r367, -2;
	mul.wide.u32 	%rd286, %r140, 8;
	add.s64 	%rd105, %rd1, %rd286;
	ld.global.u64 	%rd106, [%rd105];
	and.b64  	%rd287, %rd106, -4294967296;
	setp.ne.s64 	%p9, %rd287, 0;
	@%p9 bra 	$L__BB144_56;
	cvt.u32.u64 	%r141, %rd106;
	cvt.u32.u64 	%r142, %rd440;
	div.u32 	%r143, %r142, %r141;
	mul.lo.s32 	%r144, %r143, %r141;
	sub.s32 	%r145, %r142, %r144;
	cvt.u64.u32 	%rd442, %r143;
	cvt.u64.u32 	%rd443, %r145;
	bra.uni 	$L__BB144_57;
$L__BB144_56:
	div.u64 	%rd442, %rd440, %rd106;
	mul.lo.s64 	%rd288, %rd442, %rd106;
	sub.s64 	%rd443, %rd440, %rd288;
$L__BB144_57:
	add.s64 	%rd289, %rd105, %rd72;
	ld.global.u64 	%rd290, [%rd289];
	cvt.u32.u64 	%r146, %rd290;
	cvt.u32.u64 	%r147, %rd443;
	mad.lo.s32 	%r46, %r146, %r147, %r45;
	add.s32 	%r148, %r367, -3;
	mul.wide.u32 	%rd291, %r148, 8;
	add.s64 	%rd113, %rd1, %rd291;
	ld.global.u64 	%rd114, [%rd113];
	and.b64  	%rd292, %rd114, -4294967296;
	setp.ne.s64 	%p10, %rd292, 0;
	@%p10 bra 	$L__BB144_59;
	cvt.u32.u64 	%r149, %rd114;
	cvt.u32.u64 	%r150, %rd442;
	div.u32 	%r151, %r150, %r149;
	mul.lo.s32 	%r152, %r151, %r149;
	sub.s32 	%r153, %r150, %r152;
	cvt.u64.u32 	%rd444, %r151;
	cvt.u64.u32 	%rd445, %r153;
	bra.uni 	$L__BB144_60;
$L__BB144_59:
	div.u64 	%rd444, %rd442, %rd114;
	mul.lo.s64 	%rd293, %rd444, %rd114;
	sub.s64 	%rd445, %rd442, %rd293;
$L__BB144_60:
	add.s64 	%rd294, %rd113, %rd72;
	ld.global.u64 	%rd295, [%rd294];
	cvt.u32.u64 	%r154, %rd295;
	cvt.u32.u64 	%r155, %rd445;
	mad.lo.s32 	%r47, %r154, %r155, %r46;
	add.s32 	%r156, %r367, -4;
	mul.wide.u32 	%rd296, %r156, 8;
	add.s64 	%rd121, %rd1, %rd296;
	ld.global.u64 	%rd122, [%rd121];
	and.b64  	%rd297, %rd122, -4294967296;
	setp.ne.s64 	%p11, %rd297, 0;
	@%p11 bra 	$L__BB144_62;
	cvt.u32.u64 	%r157, %rd122;
	cvt.u32.u64 	%r158, %rd444;
	div.u32 	%r159, %r158, %r157;
	mul.lo.s32 	%r160, %r159, %r157;
	sub.s32 	%r161, %r158, %r160;
	cvt.u64.u32 	%rd446, %r159;
	cvt.u64.u32 	%rd447, %r161;
	bra.uni 	$L__BB144_63;
$L__BB144_62:
	div.u64 	%rd446, %rd444, %rd122;
	mul.lo.s64 	%rd298, %rd446, %rd122;
	sub.s64 	%rd447, %rd444, %rd298;
$L__BB144_63:
	add.s64 	%rd299, %rd121, %rd72;
	ld.global.u64 	%rd300, [%rd299];
	cvt.u32.u64 	%r162, %rd300;
	cvt.u32.u64 	%r163, %rd447;
	mad.lo.s32 	%r365, %r162, %r163, %r47;
	cvt.u32.u64 	%r368, %rd446;
	add.s32 	%r367, %r367, -8;
	add.s32 	%r366, %r366, 8;
	setp.eq.s32 	%p12, %r366, 0;
	@%p12 bra 	$L__BB144_6;
	bra.uni 	$L__BB144_4;
$L__BB144_64:
	div.u64 	%rd448, %rd129, %rd131;
	mul.lo.s64 	%rd339, %rd448, %rd131;
	sub.s64 	%rd449, %rd129, %rd339;
$L__BB144_65:
	add.s64 	%rd340, %rd130, %rd138;
	ld.global.u64 	%rd341, [%rd340];
	cvt.u32.u64 	%r235, %rd341;
	cvt.u32.u64 	%r236, %rd449;
	mad.lo.s32 	%r56, %r235, %r236, %r386;
	add.s32 	%r237, %r371, 2;
	mul.wide.u32 	%rd342, %r237, 8;
	add.s64 	%rd139, %rd1, %rd342;
	ld.global.u64 	%rd140, [%rd139];
	and.b64  	%rd343, %rd140, -4294967296;
	setp.ne.s64 	%p29, %rd343, 0;
	@%p29 bra 	$L__BB144_67;
	cvt.u32.u64 	%r238, %rd140;
	cvt.u32.u64 	%r239, %rd448;
	div.u32 	%r240, %r239, %r238;
	mul.lo.s32 	%r241, %r240, %r238;
	sub.s32 	%r242, %r239, %r241;
	cvt.u64.u32 	%rd450, %r240;
	cvt.u64.u32 	%rd451, %r242;
	bra.uni 	$L__BB144_68;
$L__BB144_67:
	div.u64 	%rd450, %rd448, %rd140;
	mul.lo.s64 	%rd344, %rd450, %rd140;
	sub.s64 	%rd451, %rd448, %rd344;
$L__BB144_68:
	add.s64 	%rd345, %rd139, %rd138;
	ld.global.u64 	%rd346, [%rd345];
	cvt.u32.u64 	%r243, %rd346;
	cvt.u32.u64 	%r244, %rd451;
	mad.lo.s32 	%r57, %r243, %r244, %r56;
	add.s32 	%r245, %r371, 1;
	mul.wide.u32 	%rd347, %r245, 8;
	add.s64 	%rd147, %rd1, %rd347;
	ld.global.u64 	%rd148, [%rd147];
	and.b64  	%rd348, %rd148, -4294967296;
	setp.ne.s64 	%p30, %rd348, 0;
	@%p30 bra 	$L__BB144_70;
	cvt.u32.u64 	%r246, %rd148;
	cvt.u32.u64 	%r247, %rd450;
	div.u32 	%r248, %r247, %r246;
	mul.lo.s32 	%r249, %r248, %r246;
	sub.s32 	%r250, %r247, %r249;
	cvt.u64.u32 	%rd452, %r248;
	cvt.u64.u32 	%rd453, %r250;
	bra.uni 	$L__BB144_71;
$L__BB144_70:
	div.u64 	%rd452, %rd450, %rd148;
	mul.lo.s64 	%rd349, %rd452, %rd148;
	sub.s64 	%rd453, %rd450, %rd349;
$L__BB144_71:
	add.s64 	%rd350, %rd147, %rd138;
	ld.global.u64 	%rd351, [%rd350];
	cvt.u32.u64 	%r251, %rd351;
	cvt.u32.u64 	%r252, %rd453;
	mad.lo.s32 	%r58, %r251, %r252, %r57;
	mul.wide.u32 	%rd352, %r371, 8;
	add.s64 	%rd155, %rd1, %rd352;
	ld.global.u64 	%rd156, [%rd155];
	and.b64  	%rd353, %rd156, -4294967296;
	setp.ne.s64 	%p31, %rd353, 0;
	@%p31 bra 	$L__BB144_73;
	cvt.u32.u64 	%r253, %rd156;
	cvt.u32.u64 	%r254, %rd452;
	div.u32 	%r255, %r254, %r253;
	mul.lo.s32 	%r256, %r255, %r253;
	sub.s32 	%r257, %r254, %r256;
	cvt.u64.u32 	%rd454, %r255;
	cvt.u64.u32 	%rd455, %r257;
	bra.uni 	$L__BB144_74;
$L__BB144_73:
	div.u64 	%rd454, %rd452, %rd156;
	mul.lo.s64 	%rd354, %rd454, %rd156;
	sub.s64 	%rd455, %rd452, %rd354;
$L__BB144_74:
	add.s64 	%rd355, %rd155, %rd138;
	ld.global.u64 	%rd356, [%rd355];
	cvt.u32.u64 	%r258, %rd356;
	cvt.u32.u64 	%r259, %rd455;
	mad.lo.s32 	%r59, %r258, %r259, %r58;
	add.s32 	%r260, %r371, -1;
	mul.wide.u32 	%rd357, %r260, 8;
	add.s64 	%rd163, %rd1, %rd357;
	ld.global.u64 	%rd164, [%rd163];
	and.b64  	%rd358, %rd164, -4294967296;
	setp.ne.s64 	%p32, %rd358, 0;
	@%p32 bra 	$L__BB144_76;
	cvt.u32.u64 	%r261, %rd164;
	cvt.u32.u64 	%r262, %rd454;
	div.u32 	%r263, %r262, %r261;
	mul.lo.s32 	%r264, %r263, %r261;
	sub.s32 	%r265, %r262, %r264;
	cvt.u64.u32 	%rd456, %r263;
	cvt.u64.u32 	%rd457, %r265;
	bra.uni 	$L__BB144_77;
$L__BB144_76:
	div.u64 	%rd456, %rd454, %rd164;
	mul.lo.s64 	%rd359, %rd456, %rd164;
	sub.s64 	%rd457, %rd454, %rd359;
$L__BB144_77:
	add.s64 	%rd360, %rd163, %rd138;
	ld.global.u64 	%rd361, [%rd360];
	cvt.u32.u64 	%r266, %rd361;
	cvt.u32.u64 	%r267, %rd457;
	mad.lo.s32 	%r60, %r266, %r267, %r59;
	add.s32 	%r268, %r371, -2;
	mul.wide.u32 	%rd362, %r268, 8;
	add.s64 	%rd171, %rd1, %rd362;
	ld.global.u64 	%rd172, [%rd171];
	and.b64  	%rd363, %rd172, -4294967296;
	setp.ne.s64 	%p33, %rd363, 0;
	@%p33 bra 	$L__BB144_79;
	cvt.u32.u64 	%r269, %rd172;
	cvt.u32.u64 	%r270, %rd456;
	div.u32 	%r271, %r270, %r269;
	mul.lo.s32 	%r272, %r271, %r269;
	sub.s32 	%r273, %r270, %r272;
	cvt.u64.u32 	%rd458, %r271;
	cvt.u64.u32 	%rd459, %r273;
	bra.uni 	$L__BB144_80;
$L__BB144_79:
	div.u64 	%rd458, %rd456, %rd172;
	mul.lo.s64 	%rd364, %rd458, %rd172;
	sub.s64 	%rd459, %rd456, %rd364;
$L__BB144_80:
	add.s64 	%rd365, %rd171, %rd138;
	ld.global.u64 	%rd366, [%rd365];
	cvt.u32.u64 	%r274, %rd366;
	cvt.u32.u64 	%r275, %rd459;
	mad.lo.s32 	%r61, %r274, %r275, %r60;
	add.s32 	%r276, %r371, -3;
	mul.wide.u32 	%rd367, %r276, 8;
	add.s64 	%rd179, %rd1, %rd367;
	ld.global.u64 	%rd180, [%rd179];
	and.b64  	%rd368, %rd180, -4294967296;
	setp.ne.s64 	%p34, %rd368, 0;
	@%p34 bra 	$L__BB144_82;
	cvt.u32.u64 	%r277, %rd180;
	cvt.u32.u64 	%r278, %rd458;
	div.u32 	%r279, %r278, %r277;
	mul.lo.s32 	%r280, %r279, %r277;
	sub.s32 	%r281, %r278, %r280;
	cvt.u64.u32 	%rd460, %r279;
	cvt.u64.u32 	%rd461, %r281;
	bra.uni 	$L__BB144_83;
$L__BB144_82:
	div.u64 	%rd460, %rd458, %rd180;
	mul.lo.s64 	%rd369, %rd460, %rd180;
	sub.s64 	%rd461, %rd458, %rd369;
$L__BB144_83:
	add.s64 	%rd370, %rd179, %rd138;
	ld.global.u64 	%rd371, [%rd370];
	cvt.u32.u64 	%r282, %rd371;
	cvt.u32.u64 	%r283, %rd461;
	mad.lo.s32 	%r62, %r282, %r283, %r61;
	add.s32 	%r284, %r371, -4;
	mul.wide.u32 	%rd372, %r284, 8;
	add.s64 	%rd187, %rd1, %rd372;
	ld.global.u64 	%rd188, [%rd187];
	and.b64  	%rd373, %rd188, -4294967296;
	setp.ne.s64 	%p35, %rd373, 0;
	@%p35 bra 	$L__BB144_85;
	cvt.u32.u64 	%r285, %rd188;
	cvt.u32.u64 	%r286, %rd460;
	div.u32 	%r287, %r286, %r285;
	mul.lo.s32 	%r288, %r287, %r285;
	sub.s32 	%r289, %r286, %r288;
	cvt.u64.u32 	%rd462, %r287;
	cvt.u64.u32 	%rd463, %r289;
	bra.uni 	$L__BB144_86;
$L__BB144_85:
	div.u64 	%rd462, %rd460, %rd188;
	mul.lo.s64 	%rd374, %rd462, %rd188;
	sub.s64 	%rd463, %rd460, %rd374;
$L__BB144_86:
	add.s64 	%rd375, %rd187, %rd138;
	ld.global.u64 	%rd376, [%rd375];
	cvt.u32.u64 	%r290, %rd376;
	cvt.u32.u64 	%r291, %rd463;
	mad.lo.s32 	%r386, %r290, %r291, %r62;
	cvt.u32.u64 	%r376, %rd462;
	add.s32 	%r371, %r371, -8;
	add.s32 	%r370, %r370, 8;
	setp.ne.s32 	%p36, %r370, 0;
	@%p36 bra 	$L__BB144_39;
$L__BB144_87:
	setp.eq.s32 	%p37, %r33, 0;
	@%p37 bra 	$L__BB144_116;
	and.b32  	%r71, %r93, 3;
	setp.lt.u32 	%p38, %r33, 4;
	@%p38 bra 	$L__BB144_102;
	not.b32 	%r293, %r375;
	add.s32 	%r294, %r93, %r293;
	cvt.u64.u32 	%rd195, %r376;
	mul.wide.u32 	%rd377, %r294, 8;
	add.s64 	%rd196, %rd1, %rd377;
	ld.global.u64 	%rd197, [%rd196];
	and.b64  	%rd378, %rd197, -4294967296;
	setp.ne.s64 	%p39, %rd378, 0;
	@%p39 bra 	$L__BB144_91;
	cvt.u32.u64 	%r295, %rd197;
	cvt.u32.u64 	%r296, %rd195;
	div.u32 	%r297, %r296, %r295;
	mul.lo.s32 	%r298, %r297, %r295;
	sub.s32 	%r299, %r296, %r298;
	cvt.u64.u32 	%rd464, %r297;
	cvt.u64.u32 	%rd465, %r299;
	bra.uni 	$L__BB144_92;
$L__BB144_91:
	div.u64 	%rd464, %rd195, %rd197;
	mul.lo.s64 	%rd379, %rd464, %rd197;
	sub.s64 	%rd465, %rd195, %rd379;
$L__BB144_92:
	mul.wide.u32 	%rd204, %r2, 8;
	add.s64 	%rd380, %rd196, %rd204;
	ld.global.u64 	%rd381, [%rd380];
	cvt.u32.u64 	%r300, %rd381;
	cvt.u32.u64 	%r301, %rd465;
	mad.lo.s32 	%r72, %r300, %r301, %r386;
	sub.s32 	%r73, %r93, %r375;
	add.s32 	%r302, %r73, -2;
	mul.wide.u32 	%rd382, %r302, 8;
	add.s64 	%rd205, %rd1, %rd382;
	ld.global.u64 	%rd206, [%rd205];
	and.b64  	%rd383, %rd206, -4294967296;
	setp.ne.s64 	%p40, %rd383, 0;
	@%p40 bra 	$L__BB144_94;
	cvt.u32.u64 	%r303, %rd206;
	cvt.u32.u64 	%r304, %rd464;
	div.u32 	%r305, %r304, %r303;
	mul.lo.s32 	%r306, %r305, %r303;
	sub.s32 	%r307, %r304, %r306;
	cvt.u64.u32 	%rd466, %r305;
	cvt.u64.u32 	%rd467, %r307;
	bra.uni 	$L__BB144_95;
$L__BB144_94:
	div.u64 	%rd466, %rd464, %rd206;
	mul.lo.s64 	%rd384, %rd466, %rd206;
	sub.s64 	%rd467, %rd464, %rd384;
$L__BB144_95:
	add.s64 	%rd385, %rd205, %rd204;
	ld.global.u64 	%rd386, [%rd385];
	cvt.u32.u64 	%r308, %rd386;
	cvt.u32.u64 	%r309, %rd467;
	mad.lo.s32 	%r74, %r308, %r309, %r72;
	add.s32 	%r310, %r73, -3;
	mul.wide.u32 	%rd387, %r310, 8;
	add.s64 	%rd213, %rd1, %rd387;
	ld.global.u64 	%rd214, [%rd213];
	and.b64  	%rd388, %rd214, -4294967296;
	setp.ne.s64 	%p41, %rd388, 0;
	@%p41 bra 	$L__BB144_97;
	cvt.u32.u64 	%r311, %rd214;
	cvt.u32.u64 	%r312, %rd466;
	div.u32 	%r313, %r312, %r311;
	mul.lo.s32 	%r314, %r313, %r311;
	sub.s32 	%r315, %r312, %r314;
	cvt.u64.u32 	%rd468, %r313;
	cvt.u64.u32 	%rd469, %r315;
	bra.uni 	$L__BB144_98;
$L__BB144_97:
	div.u64 	%rd468, %rd466, %rd214;
	mul.lo.s64 	%rd389, %rd468, %rd214;
	sub.s64 	%rd469, %rd466, %rd389;
$L__BB144_98:
	add.s64 	%rd390, %rd213, %rd204;
	ld.global.u64 	%rd391, [%rd390];
	cvt.u32.u64 	%r316, %rd391;
	cvt.u32.u64 	%r317, %rd469;
	mad.lo.s32 	%r75, %r316, %r317, %r74;
	add.s32 	%r318, %r73, -4;
	mul.wide.u32 	%rd392, %r318, 8;
	add.s64 	%rd221, %rd1, %rd392;
	ld.global.u64 	%rd222, [%rd221];
	and.b64  	%rd393, %rd222, -4294967296;
	setp.ne.s64 	%p42, %rd393, 0;
	@%p42 bra 	$L__BB144_100;
	cvt.u32.u64 	%r319, %rd222;
	cvt.u32.u64 	%r320, %rd468;
	div.u32 	%r321, %r320, %r319;
	mul.lo.s32 	%r322, %r321, %r319;
	sub.s32 	%r323, %r320, %r322;
	cvt.u64.u32 	%rd470, %r321;
	cvt.u64.u32 	%rd471, %r323;
	bra.uni 	$L__BB144_101;
$L__BB144_100:
	div.u64 	%rd470, %rd468, %rd222;
	mul.lo.s64 	%rd394, %rd470, %rd222;
	sub.s64 	%rd471, %rd468, %rd394;
$L__BB144_101:
	add.s64 	%rd395, %rd221, %rd204;
	ld.global.u64 	%rd396, [%rd395];
	cvt.u32.u64 	%r324, %rd396;
	cvt.u32.u64 	%r325, %rd471;
	mad.lo.s32 	%r386, %r324, %r325, %r75;
	cvt.u32.u64 	%r376, %rd470;
	add.s32 	%r375, %r375, 4;
$L__BB144_102:
	setp.eq.s32 	%p43, %r71, 0;
	@%p43 bra 	$L__BB144_116;
	setp.eq.s32 	%p44, %r71, 1;
	@%p44 bra 	$L__BB144_111;
	not.b32 	%r327, %r375;
	add.s32 	%r328, %r93, %r327;
	cvt.u64.u32 	%rd229, %r376;
	mul.wide.u32 	%rd397, %r328, 8;
	add.s64 	%rd230, %rd1, %rd397;
	ld.global.u64 	%rd231, [%rd230];
	and.b64  	%rd398, %rd231, -4294967296;
	setp.ne.s64 	%p45, %rd398, 0;
	@%p45 bra 	$L__BB144_106;
	cvt.u32.u64 	%r329, %rd231;
	cvt.u32.u64 	%r330, %rd229;
	div.u32 	%r331, %r330, %r329;
	mul.lo.s32 	%r332, %r331, %r329;
	sub.s32 	%r333, %r330, %r332;
	cvt.u64.u32 	%rd472, %r331;
	cvt.u64.u32 	%rd473, %r333;
	bra.uni 	$L__BB144_107;
$L__BB144_106:
	div.u64 	%rd472, %rd229, %rd231;
	mul.lo.s64 	%rd399, %rd472, %rd231;
	sub.s64 	%rd473, %rd229, %rd399;
$L__BB144_107:
	mul.wide.u32 	%rd238, %r2, 8;
	add.s64 	%rd400, %rd230, %rd238;
	ld.global.u64 	%rd401, [%rd400];
	cvt.u32.u64 	%r334, %rd401;
	cvt.u32.u64 	%r335, %rd473;
	mad.lo.s32 	%r83, %r334, %r335, %r386;
	sub.s32 	%r336, %r93, %r375;
	add.s32 	%r337, %r336, -2;
	mul.wide.u32 	%rd402, %r337, 8;
	add.s64 	%rd239, %rd1, %rd402;
	ld.global.u64 	%rd240, [%rd239];
	and.b64  	%rd403, %rd240, -4294967296;
	setp.ne.s64 	%p46, %rd403, 0;
	@%p46 bra 	$L__BB144_109;
	cvt.u32.u64 	%r338, %rd240;
	cvt.u32.u64 	%r339, %rd472;
	div.u32 	%r340, %r339, %r338;
	mul.lo.s32 	%r341, %r340, %r338;
	sub.s32 	%r342, %r339, %r341;
	cvt.u64.u32 	%rd474, %r340;
	cvt.u64.u32 	%rd475, %r342;
	bra.uni 	$L__BB144_110;
$L__BB144_109:
	div.u64 	%rd474, %rd472, %rd240;
	mul.lo.s64 	%rd404, %rd474, %rd240;
	sub.s64 	%rd475, %rd472, %rd404;
$L__BB144_110:
	add.s64 	%rd405, %rd239, %rd238;
	ld.global.u64 	%rd406, [%rd405];
	cvt.u32.u64 	%r343, %rd406;
	cvt.u32.u64 	%r344, %rd475;
	mad.lo.s32 	%r386, %r343, %r344, %r83;
	cvt.u32.u64 	%r376, %rd474;
	add.s32 	%r375, %r375, 2;
$L__BB144_111:
	and.b32  	%r345, %r93, 1;
	setp.eq.b32 	%p47, %r345, 1;
	not.pred 	%p48, %p47;
	@%p48 bra 	$L__BB144_116;
	not.b32 	%r346, %r375;
	add.s32 	%r347, %r93, %r346;
	cvt.u64.u32 	%rd247, %r376;
	mul.wide.u32 	%rd407, %r347, 8;
	add.s64 	%rd248, %rd1, %rd407;
	ld.global.u64 	%rd249, [%rd248];
	and.b64  	%rd408, %rd249, -4294967296;
	setp.ne.s64 	%p49, %rd408, 0;
	@%p49 bra 	$L__BB144_114;
	cvt.u32.u64 	%r348, %rd249;
	cvt.u32.u64 	%r349, %rd247;
	rem.u32 	%r350, %r349, %r348;
	cvt.u64.u32 	%rd476, %r350;
	bra.uni 	$L__BB144_115;
$L__BB144_114:
	rem.u64 	%rd476, %rd247, %rd249;
$L__BB144_115:
	mul.wide.u32 	%rd409, %r2, 8;
	add.s64 	%rd410, %rd248, %rd409;
	ld.global.u64 	%rd411, [%rd410];
	cvt.u32.u64 	%r351, %rd411;
	cvt.u32.u64 	%r352, %rd476;
	mad.lo.s32 	%r386, %r351, %r352, %r386;
$L__BB144_116:
	cvt.u64.u32 	%rd477, %r386;
$L__BB144_117:
	cvta.to.global.u64 	%rd412, %rd255;
	add.s64 	%rd413, %rd412, %rd431;
	ld.global.u8 	%rs1, [%rd413];
	cvta.to.global.u64 	%rd414, %rd256;
	add.s64 	%rd415, %rd414, %rd477;
	ld.global.u8 	%rs2, [%rd415];
	add.s16 	%rs3, %rs2, %rs1;
	cvta.to.global.u64 	%rd416, %rd257;
	add.s64 	%rd417, %rd416, %rd2;
	st.global.u8 	[%rd417], %rs3;
$L__BB144_118:
	ret;

}
	// .globl	broadcast_add_contiguous_u8
.visible .entry broadcast_add_contiguous_u8(
	.param .u64 broadcast_add_contiguous_u8_param_0,
	.param .u64 .ptr .align 1 broadcast_add_contiguous_u8_param_1,
	.param .u64 .ptr .align 1 broadcast_add_contiguous_u8_param_2,
	.param .u64 .ptr .align 1 broadcast_add_contiguous_u8_param_3
)
{
	.reg .pred 	%p<2>;
	.reg .b16 	%rs<4>;
	.reg .b32 	%r<5>;
	.reg .b64 	%rd<12>;

	ld.param.u64 	%rd5, [broadcast_add_contiguous_u8_param_0];
	ld.param.u64 	%rd2, [broadcast_add_contiguous_u8_param_1];
	ld.param.u64 	%rd3, [broadcast_add_contiguous_u8_param_2];
	ld.param.u64 	%rd4, [broadcast_add_contiguous_u8_param_3];
	mov.u32 	%r1, %ctaid.x;
	mov.u32 	%r2, %ntid.x;
	mov.u32 	%r3, %tid.x;
	mad.lo.s32 	%r4, %r1, %r2, %r3;
	cvt.s64.s32 	%rd1, %r4;
	setp.le.u64 	%p1, %rd5, %rd1;
	@%p1 bra 	$L__BB145_2;
	cvta.to.global.u64 	%rd6, %rd2;
	cvta.to.global.u64 	%rd7, %rd3;
	cvta.to.global.u64 	%rd8, %rd4;
	add.s64 	%rd9, %rd6, %rd1;
	ld.global.u8 	%rs1, [%rd9];
	add.s64 	%rd10, %rd7, %rd1;
	ld.global.u8 	%rs2, [%rd10];
	add.s16 	%rs3, %rs2, %rs1;
	add.s64 	%rd11, %rd8, %rd1;
	st.global.u8 	[%rd11], %rs3;
$L__BB145_2:
	ret;

}
	// .globl	broadcast_add_rhs_row_u8
.visible .entry broadcast_add_rhs_row_u8(
	.param .u64 broadcast_add_rhs_row_u8_param_0,
	.param .u64 broadcast_add_rhs_row_u8_param_1,
	.param .u64 .ptr .align 1 broadcast_add_rhs_row_u8_param_2,
	.param .u64 .ptr .align 1 broadcast_add_rhs_row_u8_param_3,
	.param .u64 .ptr .align 1 broadcast_add_rhs_row_u8_param_4
)
{
	.reg .pred 	%p<3>;
	.reg .b16 	%rs<4>;
	.reg .b32 	%r<8>;
	.reg .b64 	%rd<20>;

	ld.param.u64 	%rd9, [broadcast_add_rhs_row_u8_param_0];
	ld.param.u64 	%rd5, [broadcast_add_rhs_row_u8_param_1];
	ld.param.u64 	%rd6, [broadcast_add_rhs_row_u8_param_2];
	ld.param.u64 	%rd7, [broadcast_add_rhs_row_u8_param_3];
	ld.param.u64 	%rd8, [broadcast_add_rhs_row_u8_param_4];
	mov.u32 	%r1, %ctaid.x;
	mov.u32 	%r2, %ntid.x;
	mov.u32 	%r3, %tid.x;
	mad.lo.s32 	%r4, %r1, %r2, %r3;
	cvt.s64.s32 	%rd1, %r4;
	setp.le.u64 	%p1, %rd9, %rd1;
	@%p1 bra 	$L__BB146_5;
	or.b64  	%rd10, %rd1, %rd5;
	and.b64  	%rd11, %rd10, -4294967296;
	setp.ne.s64 	%p2, %rd11, 0;
	@%p2 bra 	$L__BB146_3;
	cvt.u32.u64 	%r5, %rd5;
	cvt.u32.u64 	%r6, %rd1;
	rem.u32 	%r7, %r6, %r5;
	cvt.u64.u32 	%rd19, %r7;
	bra.uni 	$L__BB146_4;
$L__BB146_3:
	rem.u64 	%rd19, %rd1, %rd5;
$L__BB146_4:
	cvta.to.global.u64 	%rd12, %rd6;
	add.s64 	%rd13, %rd12, %rd1;
	ld.global.u8 	%rs1, [%rd13];
	and.b64  	%rd14, %rd19, 4294967295;
	cvta.to.global.u64 	%rd15, %rd7;
	add.s64 	%rd16, %rd15, %rd14;
	ld.global.u8 	%rs2, [%rd16];
	add.s16 	%rs3, %rs2, %rs1;
	cvta.to.global.u64 	%rd17, %rd8;
	add.s64 	%rd18, %rd17, %rd1;
	st.global.u8 	[%rd18], %rs3;
$L__BB146_5:
	ret;

}
	// .globl	broadcast_add_rhs_col_u8
.visible .entry broadcast_add_rhs_col_u8(
	.param .u64 broadcast_add_rhs_col_u8_param_0,
	.param .u64 broadcast_add_rhs_col_u8_param_1,
	.param .u64 .ptr .align 1 broadcast_add_rhs_col_u8_param_2,
	.param .u64 .ptr .align 1 broadcast_add_rhs_col_u8_param_3,
	.param .u64 .ptr .align 1 broadcast_add_rhs_col_u8_param_4
)
{
	.reg .pred 	%p<3>;
	.reg .b16 	%rs<4>;
	.reg .b32 	%r<8>;
	.reg .b64 	%rd<20>;

	ld.param.u64 	%rd9, [broadcast_add_rhs_col_u8_param_0];
	ld.param.u64 	%rd5, [broadcast_add_rhs_col_u8_param_1];
	ld.param.u64 	%rd6, [broadcast_add_rhs_col_u8_param_2];
	ld.param.u64 	%rd7, [broadcast_add_rhs_col_u8_param_3];
	ld.param.u64 	%rd8, [broadcast_add_rhs_col_u8_param_4];
	mov.u32 	%r1, %ctaid.x;
	mov.u32 	%r2, %ntid.x;
	mov.u32 	%r3, %tid.x;
	mad.lo.s32 	%r4, %r1, %r2, %r3;
	cvt.s64.s32 	%rd1, %r4;
	setp.le.u64 	%p1, %rd9, %rd1;
	@%p1 bra 	$L__BB147_5;
	or.b64  	%rd10, %rd1, %rd5;
	and.b64  	%rd11, %rd10, -4294967296;
	setp.ne.s64 	%p2, %rd11, 0;
	@%p2 bra 	$L__BB147_3;
	cvt.u32.u64 	%r5, %rd5;
	cvt.u32.u64 	%r6, %rd1;
	div.u32 	%r7, %r6, %r5;
	cvt.u64.u32 	%rd19, %r7;
	bra.uni 	$L__BB147_4;
$L__BB147_3:
	div.u64 	%rd19, %rd1, %rd5;
$L__BB147_4:
	cvta.to.global.u64 	%rd12, %rd6;
	add.s64 	%rd13, %rd12, %rd1;
	ld.global.u8 	%rs1, [%rd13];
	and.b64  	%rd14, %rd19, 4294967295;
	cvta.to.global.u64 	%rd15, %rd7;
	add.s64 	%rd16, %rd15, %rd14;
	ld.global.u8 	%rs2, [%rd16];
	add.s16 	%rs3, %rs2, %rs1;
	cvta.to.global.u64 	%rd17, %rd8;
	add.s64 	%rd18, %rd17, %rd1;
	st.global.u8 	[%rd18], %rs3;
$L__BB147_5:
	ret;

}
	// .globl	broadcast_add_lhs_row_u8
.visible .entry broadcast_add_lhs_row_u8(
	.param .u64 broadcast_add_lhs_row_u8_param_0,
	.param .u64 broadcast_add_lhs_row_u8_param_1,
	.param .u64 .ptr .align 1 broadcast_add_lhs_row_u8_param_2,
	.param .u64 .ptr .align 1 broadcast_add_lhs_row_u8_param_3,
	.param .u64 .ptr .align 1 broadcast_add_lhs_row_u8_param_4
)
{
	.reg .pred 	%p<3>;
	.reg .b16 	%rs<4>;
	.reg .b32 	%r<8>;
	.reg .b64 	%rd<20>;

	ld.param.u64 	%rd9, [broadcast_add_lhs_row_u8_param_0];
	ld.param.u64 	%rd5, [broadcast_add_lhs_row_u8_param_1];
	ld.param.u64 	%rd6, [broadcast_add_lhs_row_u8_param_2];
	ld.param.u64 	%rd7, [broadcast_add_lhs_row_u8_param_3];
	ld.param.u64 	%rd8, [broadcast_add_lhs_row_u8_param_4];
	mov.u32 	%r1, %ctaid.x;
	mov.u32 	%r2, %ntid.x;
	mov.u32 	%r3, %tid.x;
	mad.lo.s32 	%r4, %r1, %r2, %r3;
	cvt.s64.s32 	%rd1, %r4;
	setp.le.u64 	%p1, %rd9, %rd1;
	@%p1 bra 	$L__BB148_5;
	or.b64  	%rd10, %rd1, %rd5;
	and.b64  	%rd11, %rd10, -4294967296;
	setp.ne.s64 	%p2, %rd11, 0;
	@%p2 bra 	$L__BB148_3;
	cvt.u32.u64 	%r5, %rd5;
	cvt.u32.u64 	%r6, %rd1;
	rem.u32 	%r7, %r6, %r5;
	cvt.u64.u32 	%rd19, %r7;
	bra.uni 	$L__BB148_4;
$L__BB148_3:
	rem.u64 	%rd19, %rd1, %rd5;
$L__BB148_4:
	and.b64  	%rd12, %rd19, 4294967295;
	cvta.to.global.u64 	%rd13, %rd6;
	add.s64 	%rd14, %rd13, %rd12;
	ld.global.u8 	%rs1, [%rd14];
	cvta.to.global.u64 	%rd15, %rd7;
	add.s64 	%rd16, %rd15, %rd1;
	ld.global.u8 	%rs2, [%rd16];
	add.s16 	%rs3, %rs2, %rs1;
	cvta.to.global.u64 	%rd17, %rd8;
	add.s64 	%rd18, %rd17, %rd1;
	st.global.u8 	[%rd18], %rs3;
$L__BB148_5:
	ret;

}
	// .globl	broadcast_add_lhs_col_u8
.visible .entry broadcast_add_lhs_col_u8(
	.param .u64 broadcast_add_lhs_col_u8_param_0,
	.param .u64 broadcast_add_lhs_col_u8_param_1,
	.param .u64 .ptr .align 1 broadcast_add_lhs_col_u8_param_2,
	.param .u64 .ptr .align 1 broadcast_add_lhs_col_u8_param_3,
	.param .u64 .ptr .align 1 broadcast_add_lhs_col_u8_param_4
)
{
	.reg .pred 	%p<3>;
	.reg .b16 	%rs<4>;
	.reg .b32 	%r<8>;
	.reg .b64 	%rd<20>;

	ld.param.u64 	%rd9, [broadcast_add_lhs_col_u8_param_0];
	ld.param.u64 	%rd5, [broadcast_add_lhs_col_u8_param_1];
	ld.param.u64 	%rd6, [broadcast_add_lhs_col_u8_param_2];
	ld.param.u64 	%rd7, [broadcast_add_lhs_col_u8_param_3];
	ld.param.u64 	%rd8, [broadcast_add_lhs_col_u8_param_4];
	mov.u32 	%r1, %ctaid.x;
	mov.u32 	%r2, %ntid.x;
	mov.u32 	%r3, %tid.x;
	mad.lo.s32 	%r4, %r1, %r2, %r3;
	cvt.s64.s32 	%rd1, %r4;
	setp.le.u64 	%p1, %rd9, %rd1;
	@%p1 bra 	$L__BB149_5;
	or.b64  	%rd10, %rd1, %rd5;
	and.b64  	%rd11, %rd10, -4294967296;
	setp.ne.s64 	%p2, %rd11, 0;
	@%p2 bra 	$L__BB149_3;
	cvt.u32.u64 	%r5, %rd5;
	cvt.u32.u64 	%r6, %rd1;
	div.u32 	%r7, %r6, %r5;
	cvt.u64.u32 	%rd19, %r7;
	bra.uni 	$L__BB149_4;
$L__BB149_3:
	div.u64 	%rd19, %rd1, %rd5;
$L__BB149_4:
	and.b64  	%rd12, %rd19, 4294967295;
	cvta.to.global.u64 	%rd13, %rd6;
	add.s64 	%rd14, %rd13, %rd12;
	ld.global.u8 	%rs1, [%rd14];
	cvta.to.global.u64 	%rd15, %rd7;
	add.s64 	%rd16, %rd15, %rd1;
	ld.global.u8 	%rs2, [%rd16];
	add.s16 	%rs3, %rs2, %rs1;
	cvta.to.global.u64 	%rd17, %rd8;
	add.s64 	%rd18, %rd17, %rd1;
	st.global.u8 	[%rd18], %rs3;
$L__BB149_5:
	ret;

}
	// .globl	broadcast_sub_strided_u8
.visible .entry broadcast_sub_strided_u8(
	.param .u64 broadcast_sub_strided_u8_param_0,
	.param .u32 broadcast_sub_strided_u8_param_1,
	.param .u64 .ptr .align 1 broadcast_sub_strided_u8_param_2,
	.param .u64 .ptr .align 1 broadcast_sub_strided_u8_param_3,
	.param .u64 .ptr .align 1 broadcast_sub_strided_u8_param_4,
	.param .u64 .ptr .align 1 broadcast_sub_strided_u8_param_5
)
{
	.reg .pred 	%p<50>;
	.reg .b16 	%rs<4>;
	.reg .b32 	%r<387>;
	.reg .b64 	%rd<478>;

	ld.param.u64 	%rd258, [broadcast_sub_strided_u8_param_0];
	ld.param.u32 	%r93, [broadcast_sub_strided_u8_param_1];
	ld.param.u64 	%rd259, [broadcast_sub_strided_u8_param_2];
	ld.param.u64 	%rd255, [broadcast_sub_strided_u8_param_3];
	ld.param.u64 	%rd256, [broadcast_sub_strided_u8_param_4];
	ld.param.u64 	%rd257, [broadcast_sub_strided_u8_param_5];
	cvta.to.global.u64 	%rd1, %rd259;
	mov.u32 	%r94, %ctaid.x;
	mov.u32 	%r95, %ntid.x;
	mov.u32 	%r96, %tid.x;
	mad.lo.s32 	%r376, %r94, %r95, %r96;
	cvt.s64.s32 	%rd2, %r376;
	setp.le.u64 	%p1, %rd258, %rd2;
	@%p1 bra 	$L__BB150_118;
	shl.b32 	%r2, %r93, 1;
	setp.eq.s32 	%p2, %r93, 0;
	mov.b64 	%rd431, 0;
	@%p2 bra 	$L__BB150_36;
	add.s32 	%r99, %r93, -1;
	and.b32  	%r3, %r93, 7;
	setp.lt.u32 	%p3, %r99, 7;
	mov.b32 	%r354, 0;
	mov.u32 	%r368, %r376;
	mov.u32 	%r365, %r354;
	@%p3 bra 	$L__BB150_6;
	and.b32  	%r354, %r93, -8;
	add.s32 	%r367, %r93, -4;
	neg.s32 	%r366, %r354;
	mov.b32 	%r365, 0;
	mul.wide.u32 	%rd72, %r93, 8;
	mov.u32 	%r368, %r376;
$L__BB150_4:
	.pragma "nounroll";
	add.s32 	%r101, %r367, 3;
	cvt.u64.u32 	%rd63, %r368;
	mul.wide.u32 	%rd261, %r101, 8;
	add.s64 	%rd64, %rd1, %rd261;
	ld.global.u64 	%rd65, [%rd64];
	and.b64  	%rd262, %rd65, -4294967296;
	setp.ne.s64 	%p4, %rd262, 0;
	@%p4 bra 	$L__BB150_41;
	cvt.u32.u64 	%r102, %rd65;
	cvt.u32.u64 	%r103, %rd63;
	div.u32 	%r104, %r103, %r102;
	mul.lo.s32 	%r105, %r104, %r102;
	sub.s32 	%r106, %r103, %r105;
	cvt.u64.u32 	%rd432, %r104;
	cvt.u64.u32 	%rd433, %r106;
	bra.uni 	$L__BB150_42;
$L__BB150_6:
	setp.eq.s32 	%p13, %r3, 0;
	@%p13 bra 	$L__BB150_35;
	and.b32  	%r11, %r93, 3;
	setp.lt.u32 	%p14, %r3, 4;
	@%p14 bra 	$L__BB150_21;
	not.b32 	%r165, %r354;
	add.s32 	%r166, %r93, %r165;
	cvt.u64.u32 	%rd3, %r368;
	mul.wide.u32 	%rd301, %r166, 8;
	add.s64 	%rd4, %rd1, %rd301;
	ld.global.u64 	%rd5, [%rd4];
	and.b64  	%rd302, %rd5, -4294967296;
	setp.ne.s64 	%p15, %rd302, 0;
	@%p15 bra 	$L__BB150_10;
	cvt.u32.u64 	%r167, %rd5;
	cvt.u32.u64 	%r168, %rd3;
	div.u32 	%r169, %r168, %r167;
	mul.lo.s32 	%r170, %r169, %r167;
	sub.s32 	%r171, %r168, %r170;
	cvt.u64.u32 	%rd418, %r169;
	cvt.u64.u32 	%rd419, %r171;
	bra.uni 	$L__BB150_11;
$L__BB150_10:
	div.u64 	%rd418, %rd3, %rd5;
	mul.lo.s64 	%rd303, %rd418, %rd5;
	sub.s64 	%rd419, %rd3, %rd303;
$L__BB150_11:
	mul.wide.u32 	%rd12, %r93, 8;
	add.s64 	%rd304, %rd4, %rd12;
	ld.global.u64 	%rd305, [%rd304];
	cvt.u32.u64 	%r172, %rd305;
	cvt.u32.u64 	%r173, %rd419;
	mad.lo.s32 	%r12, %r172, %r173, %r365;
	sub.s32 	%r13, %r93, %r354;
	add.s32 	%r174, %r13, -2;
	mul.wide.u32 	%rd306, %r174, 8;
	add.s64 	%rd13, %rd1, %rd306;
	ld.global.u64 	%rd14, [%rd13];
	and.b64  	%rd307, %rd14, -4294967296;
	setp.ne.s64 	%p16, %rd307, 0;
	@%p16 bra 	$L__BB150_13;
	cvt.u32.u64 	%r175, %rd14;
	cvt.u32.u64 	%r176, %rd418;
	div.u32 	%r177, %r176, %r175;
	mul.lo.s32 	%r178, %r177, %r175;
	sub.s32 	%r179, %r176, %r178;
	cvt.u64.u32 	%rd420, %r177;
	cvt.u64.u32 	%rd421, %r179;
	bra.uni 	$L__BB150_14;
$L__BB150_13:
	div.u64 	%rd420, %rd418, %rd14;
	mul.lo.s64 	%rd308, %rd420, %rd14;
	sub.s64 	%rd421, %rd418, %rd308;
$L__BB150_14:
	add.s64 	%rd309, %rd13, %rd12;
	ld.global.u64 	%rd310, [%rd309];
	cvt.u32.u64 	%r180, %rd310;
	cvt.u32.u64 	%r181, %rd421;
	mad.lo.s32 	%r14, %r180, %r181, %r12;
	add.s32 	%r182, %r13, -3;
	mul.wide.u32 	%rd311, %r182, 8;
	add.s64 	%rd21, %rd1, %rd311;
	ld.global.u64 	%rd22, [%rd21];
	and.b64  	%rd312, %rd22, -4294967296;
	setp.ne.s64 	%p17, %rd312, 0;
	@%p17 bra 	$L__BB150_16;
	cvt.u32.u64 	%r183, %rd22;
	cvt.u32.u64 	%r184, %rd420;
	div.u32 	%r185, %r184, %r183;
	mul.lo.s32 	%r186, %r185, %r183;
	sub.s32 	%r187, %r184, %r186;
	cvt.u64.u32 	%rd422, %r185;
	cvt.u64.u32 	%rd423, %r187;
	bra.uni 	$L__BB150_17;
$L__BB150_16:
	div.u64 	%rd422, %rd420, %rd22;
	mul.lo.s64 	%rd313, %rd422, %rd22;
	sub.s64 	%rd423, %rd420, %rd313;
$L__BB150_17:
	add.s64 	%rd314, %rd21, %rd12;
	ld.global.u64 	%rd315, [%rd314];
	cvt.u32.u64 	%r188, %rd315;
	cvt.u32.u64 	%r189, %rd423;
	mad.lo.s32 	%r15, %r188, %r189, %r14;
	add.s32 	%r190, %r13, -4;
	mul.wide.u32 	%rd316, %r190, 8;
	add.s64 	%rd29, %rd1, %rd316;
	ld.global.u64 	%rd30, [%rd29];
	and.b64  	%rd317, %rd30, -4294967296;
	setp.ne.s64 	%p18, %rd317, 0;
	@%p18 bra 	$L__BB150_19;
	cvt.u32.u64 	%r191, %rd30;
	cvt.u32.u64 	%r192, %rd422;
	div.u32 	%r193, %r192, %r191;
	mul.lo.s32 	%r194, %r193, %r191;
	sub.s32 	%r195, %r192, %r194;
	cvt.u64.u32 	%rd424, %r193;
	cvt.u64.u32 	%rd425, %r195;
	bra.uni 	$L__BB150_20;
$L__BB150_19:
	div.u64 	%rd424, %rd422, %rd30;
	mul.lo.s64 	%rd318, %rd424, %rd30;
	sub.s64 	%rd425, %rd422, %rd318;
$L__BB150_20:
	add.s64 	%rd319, %rd29, %rd12;
	ld.global.u64 	%rd320, [%rd319];
	cvt.u32.u64 	%r196, %rd320;
	cvt.u32.u64 	%r197, %rd425;
	mad.lo.s32 	%r365, %r196, %r197, %r15;
	cvt.u32.u64 	%r368, %rd424;
	add.s32 	%r354, %r354, 4;
$L__BB150_21:
	setp.eq.s32 	%p19, %r11, 0;
	@%p19 bra 	$L__BB150_35;
	setp.eq.s32 	%p20, %r11, 1;
	@%p20 bra 	$L__BB150_30;
	not.b32 	%r199, %r354;
	add.s32 	%r200, %r93, %r199;
	cvt.u64.u32 	%rd37, %r368;
	mul.wide.u32 	%rd321, %r200, 8;
	add.s64 	%rd38, %rd1, %rd321;
	ld.global.u64 	%rd39, [%rd38];
	and.b64  	%rd322, %rd39, -4294967296;
	setp.ne.s64 	%p21, %rd322, 0;
	@%p21 bra 	$L__BB150_25;
	cvt.u32.u64 	%r201, %rd39;
	cvt.u32.u64 	%r202, %rd37;
	div.u32 	%r203, %r202, %r201;
	mul.lo.s32 	%r204, %r203, %r201;
	sub.s32 	%r205, %r202, %r204;
	cvt.u64.u32 	%rd426, %r203;
	cvt.u64.u32 	%rd427, %r205;
	bra.uni 	$L__BB150_26;
$L__BB150_25:
	div.u64 	%rd426, %rd37, %rd39;
	mul.lo.s64 	%rd323, %rd426, %rd39;
	sub.s64 	%rd427, %rd37, %rd323;
$L__BB150_26:
	mul.wide.u32 	%rd46, %r93, 8;
	add.s64 	%rd324, %rd38, %rd46;
	ld.global.u64 	%rd325, [%rd324];
	cvt.u32.u64 	%r206, %rd325;
	cvt.u32.u64 	%r207, %rd427;
	mad.lo.s32 	%r23, %r206, %r207, %r365;
	sub.s32 	%r208, %r93, %r354;
	add.s32 	%r209, %r208, -2;
	mul.wide.u32 	%rd326, %r209, 8;
	add.s64 	%rd47, %rd1, %rd326;
	ld.global.u64 	%rd48, [%rd47];
	and.b64  	%rd327, %rd48, -4294967296;
	setp.ne.s64 	%p22, %rd327, 0;
	@%p22 bra 	$L__BB150_28;
	cvt.u32.u64 	%r210, %rd48;
	cvt.u32.u64 	%r211, %rd426;
	div.u32 	%r212, %r211, %r210;
	mul.lo.s32 	%r213, %r212, %r210;
	sub.s32 	%r214, %r211, %r213;
	cvt.u64.u32 	%rd428, %r212;
	cvt.u64.u32 	%rd429, %r214;
	bra.uni 	$L__BB150_29;
$L__BB150_28:
	div.u64 	%rd428, %rd426, %rd48;
	mul.lo.s64 	%rd328, %rd428, %rd48;
	sub.s64 	%rd429, %rd426, %rd328;
$L__BB150_29:
	add.s64 	%rd329, %rd47, %rd46;
	ld.global.u64 	%rd330, [%rd329];
	cvt.u32.u64 	%r215, %rd330;
	cvt.u32.u64 	%r216, %rd429;
	mad.lo.s32 	%r365, %r215, %r216, %r23;
	cvt.u32.u64 	%r368, %rd428;
	add.s32 	%r354, %r354, 2;
$L__BB150_30:
	and.b32  	%r217, %r93, 1;
	setp.eq.b32 	%p23, %r217, 1;
	not.pred 	%p24, %p23;
	@%p24 bra 	$L__BB150_35;
	not.b32 	%r218, %r354;
	add.s32 	%r219, %r93, %r218;
	cvt.u64.u32 	%rd55, %r368;
	mul.wide.u32 	%rd331, %r219, 8;
	add.s64 	%rd56, %rd1, %rd331;
	ld.global.u64 	%rd57, [%rd56];
	and.b64  	%rd332, %rd57, -4294967296;
	setp.ne.s64 	%p25, %rd332, 0;
	@%p25 bra 	$L__BB150_33;
	cvt.u32.u64 	%r220, %rd57;
	cvt.u32.u64 	%r221, %rd55;
	rem.u32 	%r222, %r221, %r220;
	cvt.u64.u32 	%rd430, %r222;
	bra.uni 	$L__BB150_34;
$L__BB150_33:
	rem.u64 	%rd430, %rd55, %rd57;
$L__BB150_34:
	mul.wide.u32 	%rd333, %r93, 8;
	add.s64 	%rd334, %rd56, %rd333;
	ld.global.u64 	%rd335, [%rd334];
	cvt.u32.u64 	%r223, %rd335;
	cvt.u32.u64 	%r224, %rd430;
	mad.lo.s32 	%r365, %r223, %r224, %r365;
$L__BB150_35:
	cvt.u64.u32 	%rd431, %r365;
$L__BB150_36:
	setp.eq.s32 	%p26, %r93, 0;
	mov.b64 	%rd477, 0;
	@%p26 bra 	$L__BB150_117;
	add.s32 	%r227, %r93, -1;
	and.b32  	%r33, %r93, 7;
	setp.lt.u32 	%p27, %r227, 7;
	mov.b32 	%r375, 0;
	mov.u32 	%r386, %r375;
	@%p27 bra 	$L__BB150_87;
	and.b32  	%r375, %r93, -8;
	add.s32 	%r371, %r93, -4;
	neg.s32 	%r370, %r375;
	mov.b32 	%r386, 0;
	mul.wide.u32 	%rd138, %r2, 8;
$L__BB150_39:
	.pragma "nounroll";
	add.s32 	%r229, %r371, 3;
	cvt.u64.u32 	%rd129, %r376;
	mul.wide.u32 	%rd337, %r229, 8;
	add.s64 	%rd130, %rd1, %rd337;
	ld.global.u64 	%rd131, [%rd130];
	and.b64  	%rd338, %rd131, -4294967296;
	setp.ne.s64 	%p28, %rd338, 0;
	@%p28 bra 	$L__BB150_64;
	cvt.u32.u64 	%r230, %rd131;
	cvt.u32.u64 	%r231, %rd129;
	div.u32 	%r232, %r231, %r230;
	mul.lo.s32 	%r233, %r232, %r230;
	sub.s32 	%r234, %r231, %r233;
	cvt.u64.u32 	%rd448, %r232;
	cvt.u64.u32 	%rd449, %r234;
	bra.uni 	$L__BB150_65;
$L__BB150_41:
	div.u64 	%rd432, %rd63, %rd65;
	mul.lo.s64 	%rd263, %rd432, %rd65;
	sub.s64 	%rd433, %rd63, %rd263;
$L__BB150_42:
	add.s64 	%rd264, %rd64, %rd72;
	ld.global.u64 	%rd265, [%rd264];
	cvt.u32.u64 	%r107, %rd265;
	cvt.u32.u64 	%r108, %rd433;
	mad.lo.s32 	%r41, %r107, %r108, %r365;
	add.s32 	%r109, %r367, 2;
	mul.wide.u32 	%rd266, %r109, 8;
	add.s64 	%rd73, %rd1, %rd266;
	ld.global.u64 	%rd74, [%rd73];
	and.b64  	%rd267, %rd74, -4294967296;
	setp.ne.s64 	%p5, %rd267, 0;
	@%p5 bra 	$L__BB150_44;
	cvt.u32.u64 	%r110, %rd74;
	cvt.u32.u64 	%r111, %rd432;
	div.u32 	%r112, %r111, %r110;
	mul.lo.s32 	%r113, %r112, %r110;
	sub.s32 	%r114, %r111, %r113;
	cvt.u64.u32 	%rd434, %r112;
	cvt.u64.u32 	%rd435, %r114;
	bra.uni 	$L__BB150_45;
$L__BB150_44:
	div.u64 	%rd434, %rd432, %rd74;
	mul.lo.s64 	%rd268, %rd434, %rd74;
	sub.s64 	%rd435, %rd432, %rd268;
$L__BB150_45:
	add.s64 	%rd269, %rd73, %rd72;
	ld.global.u64 	%rd270, [%rd269];
	cvt.u32.u64 	%r115, %rd270;
	cvt.u32.u64 	%r116, %rd435;
	mad.lo.s32 	%r42, %r115, %r116, %r41;
	add.s32 	%r117, %r367, 1;
	mul.wide.u32 	%rd271, %r117, 8;
	add.s64 	%rd81, %rd1, %rd271;
	ld.global.u64 	%rd82, [%rd81];
	and.b64  	%rd272, %rd82, -4294967296;
	setp.ne.s64 	%p6, %rd272, 0;
	@%p6 bra 	$L__BB150_47;
	cvt.u32.u64 	%r118, %rd82;
	cvt.u32.u64 	%r119, %rd434;
	div.u32 	%r120, %r119, %r118;
	mul.lo.s32 	%r121, %r120, %r118;
	sub.s32 	%r122, %r119, %r121;
	cvt.u64.u32 	%rd436, %r120;
	cvt.u64.u32 	%rd437, %r122;
	bra.uni 	$L__BB150_48;
$L__BB150_47:
	div.u64 	%rd436, %rd434, %rd82;
	mul.lo.s64 	%rd273, %rd436, %rd82;
	sub.s64 	%rd437, %rd434, %rd273;
$L__BB150_48:
	add.s64 	%rd274, %rd81, %rd72;
	ld.global.u64 	%rd275, [%rd274];
	cvt.u32.u64 	%r123, %rd275;
	cvt.u32.u64 	%r124, %rd437;
	mad.lo.s32 	%r43, %r123, %r124, %r42;
	mul.wide.u32 	%rd276, %r367, 8;
	add.s64 	%rd89, %rd1, %rd276;
	ld.global.u64 	%rd90, [%rd89];
	and.b64  	%rd277, %rd90, -4294967296;
	setp.ne.s64 	%p7, %rd277, 0;
	@%p7 bra 	$L__BB150_50;
	cvt.u32.u64 	%r125, %rd90;
	cvt.u32.u64 	%r126, %rd436;
	div.u32 	%r127, %r126, %r125;
	mul.lo.s32 	%r128, %r127, %r125;
	sub.s32 	%r129, %r126, %r128;
	cvt.u64.u32 	%rd438, %r127;
	cvt.u64.u32 	%rd439, %r129;
	bra.uni 	$L__BB150_51;
$L__BB150_50:
	div.u64 	%rd438, %rd436, %rd90;
	mul.lo.s64 	%rd278, %rd438, %rd90;
	sub.s64 	%rd439, %rd436, %rd278;
$L__BB150_51:
	add.s64 	%rd279, %rd89, %rd72;
	ld.global.u64 	%rd280, [%rd279];
	cvt.u32.u64 	%r130, %rd280;
	cvt.u32.u64 	%r131, %rd439;
	mad.lo.s32 	%r44, %r130, %r131, %r43;
	add.s32 	%r132, %r367, -1;
	mul.wide.u32 	%rd281, %r132, 8;
	add.s64 	%rd97, %rd1, %rd281;
	ld.global.u64 	%rd98, [%rd97];
	and.b64  	%rd282, %rd98, -4294967296;
	setp.ne.s64 	%p8, %rd282, 0;
	@%p8 bra 	$L__BB150_53;
	cvt.u32.u64 	%r133, %rd98;
	cvt.u32.u64 	%r134, %rd438;
	div.u32 	%r135, %r134, %r133;
	mul.lo.s32 	%r136, %r135, %r133;
	sub.s32 	%r137, %r134, %r136;
	cvt.u64.u32 	%rd440, %r135;
	cvt.u64.u32 	%rd441, %r137;
	bra.uni 	$L__BB150_54;
$L__BB150_53:
	div.u64 	%rd440, %rd438, %rd98;
	mul.lo.s64 	%rd283, %rd440, %rd98;
	sub.s64 	%rd441, %rd438, %rd283;
$L__BB150_54:
	add.s64 	%rd284, %rd97, %rd72;
	ld.global.u64 	%rd285, [%rd284];
	cvt.u32.u64 	%r138, %rd285;
	cvt.u32.u64 	%r139, %rd441;
	mad.lo.s32 	%r45, %r138, %r139, %r44;
	add.s32 	%r140, %r367, -2;
	mul.wide.u32 	%rd286, %r140, 8;
	add.s64 	%rd105, %rd1, %rd286;
	ld.global.u64 	%rd106, [%rd105];
	and.b64  	%rd287, %rd106, -4294967296;
	setp.ne.s64 	%p9, %rd287, 0;
	@%p9 bra 	$L__BB150_56;
	cvt.u32.u64 	%r141, %rd106;
	cvt.u32.u64 	%r142, %rd440;
	div.u32 	%r143, %r142, %r141;
	mul.lo.s32 	%r144, %r143, %r141;
	sub.s32 	%r145, %r142, %r144;
	cvt.u64.u32 	%rd442, %r143;
	cvt.u64.u32 	%rd443, %r145;
	bra.uni 	$L__BB150_57;
$L__BB150_56:
	div.u64 	%rd442, %rd440, %rd106;
	mul.lo.s64 	%rd288, %rd442, %rd106;
	sub.s64 	%rd443, %rd440, %rd288;
$L__BB150_57:
	add.s64 	%rd289, %rd105, %rd72;
	ld.global.u64 	%rd290, [%rd289];
	cvt.u32.u64 	%r146, %rd290;
	cvt.u32.u64 	%r147, %rd443;
	mad.lo.s32 	%r46, %r146, %r147, %r45;
	add.s32 	%r148, %r367, -3;
	mul.wide.u32 	%rd291, %r148, 8;
	add.s64 	%rd113, %rd1, %rd291;
	ld.global.u64 	%rd114, [%rd113];
	and.b64  	%rd292, %rd114, -4294967296;
	setp.ne.s64 	%p10, %rd292, 0;
	@%p10 bra 	$L__BB150_59;
	cvt.u32.u64 	%r149, %rd114;
	cvt.u32.u64 	%r150, %rd442;
	div.u32 	%r151, %r150, %r149;
	mul.lo.s32 	%r152, %r151, %r149;
	sub.s32 	%r153, %r150, %r152;
	cvt.u64.u32 	%rd444, %r151;
	cvt.u64.u32 	%rd445, %r153;
	bra.uni 	$L__BB150_60;
$L__BB150_59:
	div.u64 	%rd444, %rd442, %rd114;
	mul.lo.s64 	%rd293, %rd444, %rd114;
	sub.s64 	%rd445, %rd442, %rd293;
$L__BB150_60:
	add.s64 	%rd294, %rd113, %rd72;
	ld.global.u64 	%rd295, [%rd294];
	cvt.u32.u64 	%r154, %rd295;
	cvt.u32.u64 	%r155, %rd445;
	mad.lo.s32 	%r47, %r154, %r155, %r46;
	add.s32 	%r156, %r367, -4;
	mul.wide.u32 	%rd296, %r156, 8;
	add.s64 	%rd121, %rd1, %rd296;
	ld.global.u64 	%rd122, [%rd121];
	and.b64  	%rd297, %rd122, -4294967296;
	setp.ne.s64 	%p11, %rd297, 0;
	@%p11 bra 	$L__BB150_62;
	cvt.u32.u64 	%r157, %rd122;
	cvt.u32.u64 	%r158, %rd444;
	div.u32 	%r159, %r158, %r157;
	mul.lo.s32 	%r160, %r159, %r157;
	sub.s32 	%r161, %r158, %r160;
	cvt.u64.u32 	%rd446, %r159;
	cvt.u64.u32 	%rd447, %r161;
	bra.uni 	$L__BB150_63;
$L__BB150_62:
	div.u64 	%rd446, %rd444, %rd122;
	mul.lo.s64 	%rd298, %rd446, %rd122;
	sub.s64 	%rd447, %rd444, %rd298;
$L__BB150_63:
	add.s64 	%rd299, %rd121, %rd72;
	ld.global.u64 	%rd300, [%rd299];
	cvt.u32.u64 	%r162, %rd300;
	cvt.u32.u64 	%r163, %rd447;
	mad.lo.s32 	%r365, %r162, %r163, %r47;
	cvt.u32.u64 	%r368, %rd446;
	add.s32 	%r367, %r367, -8;
	add.s32 	%r366, %r366, 8;
	setp.eq.s32 	%p12, %r366, 0;
	@%p12 bra 	$L__BB150_6;
	bra.uni 	$L__BB150_4;
$L__BB150_64:
	div.u64 	%rd448, %rd129, %rd131;
	mul.lo.s64 	%rd339, %rd448, %rd131;
	sub.s64 	%rd449, %rd129, %rd339;
$L__BB150_65:
	add.s64 	%rd340, %rd130, %rd138;
	ld.global.u64 	%rd341, [%rd340];
	cvt.u32.u64 	%r235, %rd341;
	cvt.u32.u64 	%r236, %rd449;
	mad.lo.s32 	%r56, %r235, %r236, %r386;
	add.s32 	%r237, %r371, 2;
	mul.wide.u32 	%rd342, %r237, 8;
	add.s64 	%rd139, %rd1, %rd342;
	ld.global.u64 	%rd140, [%rd139];
	and.b64  	%rd343, %rd140, -4294967296;
	setp.ne.s64 	%p29, %rd343, 0;
	@%p29 bra 	$L__BB150_67;
	cvt.u32.u64 	%r238, %rd140;
	cvt.u32.u64 	%r239, %rd448;
	div.u32 	%r240, %r239, %r238;
	mul.lo.s32 	%r241, %r240, %r238;
	sub.s32 	%r242, %r239, %r241;
	cvt.u64.u32 	%rd450, %r240;
	cvt.u64.u32 	%rd451, %r242;
	bra.uni 	$L__BB150_68;
$L__BB150_67:
	div.u64 	%rd450, %rd448, %rd140;
	mul.lo.s64 	%rd344, %rd450, %rd140;
	sub.s64 	%rd451, %rd448, %rd344;
$L__BB150_68:
	add.s64 	%rd345, %rd139, %rd138;
	ld.global.u64 	%rd346, [%rd345];
	cvt.u32.u64 	%r243, %rd346;
	cvt.u32.u64 	%r244, %rd451;
	mad.lo.s32 	%r57, %r243, %r244, %r56;
	add.s32 	%r245, %r371, 1;
	mul.wide.u32 	%rd347, %r245, 8;
	add.s64 	%rd147, %rd1, %rd347;
	ld.global.u64 	%rd148, [%rd147];
	and.b64  	%rd348, %rd148, -4294967296;
	setp.ne.s64 	%p30, %rd348, 0;
	@%p30 bra 	$L__BB150_70;
	cvt.u32.u64 	%r246, %rd148;
	cvt.u32.u64 	%r247, %rd450;
	div.u32 	%r248, %r247, %r246;
	mul.lo.s32 	%r249, %r248, %r246;
	sub.s32 	%r250, %r247, %r249;
	cvt.u64.u32 	%rd452, %r248;
	cvt.u64.u32 	%rd453, %r250;
	bra.uni 	$L__BB150_71;
$L__BB150_70:
	div.u64 	%rd452, %rd450, %rd148;
	mul.lo.s64 	%rd349, %rd452, %rd148;
	sub.s64 	%rd453, %rd450, %rd349;
$L__BB150_71:
	add.s64 	%rd350, %rd147, %rd138;
	ld.global.u64 	%rd351, [%rd350];
	cvt.u32.u64 	%r251, %rd351;
	cvt.u32.u64 	%r252, %rd453;
	mad.lo.s32 	%r58, %r251, %r252, %r57;
	mul.wide.u32 	%rd352, %r371, 8;
	add.s64 	%rd155, %rd1, %rd352;
	ld.global.u64 	%rd156, [%rd155];
	and.b64  	%rd353, %rd156, -4294967296;
	setp.ne.s64 	%p31, %rd353, 0;
	@%p31 bra 	$L__BB150_73;
	cvt.u32.u64 	%r253, %rd156;
	cvt.u32.u64 	%r254, %rd452;
	div.u32 	%r255, %r254, %r253;
	mul.lo.s32 	%r256, %r255, %r253;
	sub.s32 	%r257, %r254, %r256;
	cvt.u64.u32 	%rd454, %r255;
	cvt.u64.u32 	%rd455, %r257;
	bra.uni 	$L__BB150_74;
$L__BB150_73:
	div.u64 	%rd454, %rd452, %rd156;
	mul.lo.s64 	%rd354, %rd454, %rd156;
	sub.s64 	%rd455, %rd452, %rd354;
$L__BB150_74:
	add.s64 	%rd355, %rd155, %rd138;
	ld.global.u64 	%rd356, [%rd355];
	cvt.u32.u64 	%r258, %rd356;
	cvt.u32.u64 	%r259, %rd455;
	mad.lo.s32 	%r59, %r258, %r259, %r58;
	add.s32 	%r260, %r371, -1;
	mul.wide.u32 	%rd357, %r260, 8;
	add.s64 	%rd163, %rd1, %rd357;
	ld.global.u64 	%rd164, [%rd163];
	and.b64  	%rd358, %rd164, -4294967296;
	setp.ne.s64 	%p32, %rd358, 0;
	@%p32 bra 	$L__BB150_76;
	cvt.u32.u64 	%r261, %rd164;
	cvt.u32.u64 	%r262, %rd454;
	div.u32 	%r263, %r262, %r261;
	mul.lo.s32 	%r264, %r263, %r261;
	sub.s32 	%r265, %r262, %r264;
	cvt.u64.u32 	%rd456, %r263;
	cvt.u64.u32 	%rd457, %r265;
	bra.uni 	$L__BB150_77;
$L__BB150_76:
	div.u64 	%rd456, %rd454, %rd164;
	mul.lo.s64 	%rd359, %rd456, %rd164;
	sub.s64 	%rd457, %rd454, %rd359;
$L__BB150_77:
	add.s64 	%rd360, %rd163, %rd138;
	ld.global.u64 	%rd361, [%rd360];
	cvt.u32.u64 	%r266, %rd361;
	cvt.u32.u64 	%r267, %rd457;
	mad.lo.s32 	%r60, %r266, %r267, %r59;
	add.s32 	%r268, %r371, -2;
	mul.wide.u32 	%rd362, %r268, 8;
	add.s64 	%rd171, %rd1, %rd362;
	ld.global.u64 	%rd172, [%rd171];
	and.b64  	%rd363, %rd172, -4294967296;
	setp.ne.s64 	%p33, %rd363, 0;
	@%p33 bra 	$L__BB150_79;
	cvt.u32.u64 	%r269, %rd172;
	cvt.u32.u64 	%r270, %rd456;
	div.u32 	%r271, %r270, %r269;
	mul.lo.s32 	%r272, %r271, %r269;
	sub.s32 	%r273, %r270, %r272;
	cvt.u64.u32 	%rd458, %r271;
	cvt.u64.u32 	%rd459, %r273;
	bra.uni 	$L__BB150_80;
$L__BB150_79:
	div.u64 	%rd458, %rd456, %rd172;
	mul.lo.s64 	%rd364, %rd458, %rd172;
	sub.s64 	%rd459, %rd456, %rd364;
$L__BB150_80:
	add.s64 	%rd365, %rd171, %rd138;
	ld.global.u64 	%rd366, [%rd365];
	cvt.u32.u64 	%r274, %rd366;
	cvt.u32.u64 	%r275, %rd459;
	mad.lo.s32 	%r61, %r274, %r275, %r60;
	add.s32 	%r276, %r371, -3;
	mul.wide.u32 	%rd367, %r276, 8;
	add.s64 	%rd179, %rd1, %rd367;
	ld.global.u64 	%rd180, [%rd179];
	and.b64  	%rd368, %rd180, -4294967296;
	setp.ne.s64 	%p34, %rd368, 0;
	@%p34 bra 	$L__BB150_82;
	cvt.u32.u64 	%r277, %rd180;
	cvt.u32.u64 	%r278, %rd458;
	div.u32 	%r279, %r278, %r277;
	mul.lo.s32 	%r280, %r279, %r277;
	sub.s32 	%r281, %r278, %r280;
	cvt.u64.u32 	%rd460, %r279;
	cvt.u64.u32 	%rd461, %r281;
	bra.uni 	$L__BB150_83;
$L__BB150_82:
	div.u64 	%rd460, %rd458, %rd180;
	mul.lo.s64 	%rd369, %rd460, %rd180;
	sub.s64 	%rd461, %rd458, %rd369;
$L__BB150_83:
	add.s64 	%rd370, %rd179, %rd138;
	ld.global.u64 	%rd371, [%rd370];
	cvt.u32.u64 	%r282, %rd371;
	cvt.u32.u64 	%r283, %rd461;
	mad.lo.s32 	%r62, %r282, %r283, %r61;
	add.s32 	%r284, %r371, -4;
	mul.wide.u32 	%rd372, %r284, 8;
	add.s64 	%rd187, %rd1, %rd372;
	ld.global.u64 	%rd188, [%rd187];
	and.b64  	%rd373, %rd188, -4294967296;
	setp.ne.s64 	%p35, %rd373, 0;
	@%p35 bra 	$L__BB150_85;
	cvt.u32.u64 	%r285, %rd188;
	cvt.u32.u64 	%r286, %rd460;
	div.u32 	%r287, %r286, %r285;
	mul.lo.s32 	%r288, %r287, %r285;
	sub.s32 	%r289, %r286, %r288;
	cvt.u64.u32 	%rd462, %r287;
	cvt.u64.u32 	%rd463, %r289;
	bra.uni 	$L__BB150_86;
$L__BB150_85:
	div.u64 	%rd462, %rd460, %rd188;
	mul.lo.s64 	%rd374, %rd462, %rd188;
	sub.s64 	%rd463, %rd460, %rd374;
$L__BB150_86:
	add.s64 	%rd375, %rd187, %rd138;
	ld.global.u64 	%rd376, [%rd375];
	cvt.u32.u64 	%r290, %rd376;
	cvt.u32.u64 	%r291, %rd463;
	mad.lo.s32 	%r386, %r290, %r291, %r62;
	cvt.u32.u64 	%r376, %rd462;
	add.s32 	%r371, %r371, -8;
	add.s32 	%r370, %r370, 8;
	setp.ne.s32 	%p36, %r370, 0;
	@%p36 bra 	$L__BB150_39;
$L__BB150_87:
	setp.eq.s32 	%p37, %r33, 0;
	@%p37 bra 	$L__BB150_116;
	and.b32  	%r71, %r93, 3;
	setp.lt.u32 	%p38, %r33, 4;
	@%p38 bra 	$L__BB150_102;
	not.b32 	%r293, %r375;
	add.s32 	%r294, %r93, %r293;
	cvt.u64.u32 	%rd195, %r376;
	mul.wide.u32 	%rd377, %r294, 8;
	add.s64 	%rd196, %rd1, %rd377;
	ld.global.u64 	%rd197, [%rd196];
	and.b64  	%rd378, %rd197, -4294967296;
	setp.ne.s64 	%p39, %rd378, 0;
	@%p39 bra 	$L__BB150_91;
	cvt.u32.u64 	%r295, %rd197;
	cvt.u32.u64 	%r296, %rd195;
	div.u32 	%r297, %r296, %r295;
	mul.lo.s32 	%r298, %r297, %r295;
	sub.s32 	%r299, %r296, %r298;
	cvt.u64.u32 	%rd464, %r297;
	cvt.u64.u32 	%rd465, %r299;
	bra.uni 	$L__BB150_92;
$L__BB150_91:
	div.u64 	%rd464, %rd195, %rd197;
	mul.lo.s64 	%rd379, %rd464, %rd197;
	sub.s64 	%rd465, %rd195, %rd379;
$L__BB150_92:
	mul.wide.u32 	%rd204, %r2, 8;
	add.s64 	%rd380, %rd196, %rd204;
	ld.global.u64 	%rd381, [%rd380];
	cvt.u32.u64 	%r300, %rd381;
	cvt.u32.u64 	%r301, %rd465;
	mad.lo.s32 	%r72, %r300, %r301, %r386;
	sub.s32 	%r73, %r93, %r375;
	add.s32 	%r302, %r73, -2;
	mul.wide.u32 	%rd382, %r302, 8;
	add.s64 	%rd205, %rd1, %rd382;
	ld.global.u64 	%rd206, [%rd205];
	and.b64  	%rd383, %rd206, -4294967296;
	setp.ne.s64 	%p40, %rd383, 0;
	@%p40 bra 	$L__BB150_94;
	cvt.u32.u64 	%r303, %rd206;
	cvt.u32.u64 	%r304, %rd464;
	div.u32 	%r305, %r304, %r303;
	mul.lo.s32 	%r306, %r305, %r303;
	sub.s32 	%r307, %r304, %r306;
	cvt.u64.u32 	%rd466, %r305;
	cvt.u64.u32 	%rd467, %r307;
	bra.uni 	$L__BB150_95;
$L__BB150_94:
	div.u64 	%rd466, %rd464, %rd206;
	mul.lo.s64 	%rd384, %rd466, %rd206;
	sub.s64 	%rd467, %rd464, %rd384;
$L__BB150_95:
	add.s64 	%rd385, %rd205, %rd204;
	ld.global.u64 	%rd386, [%rd385];
	cvt.u32.u64 	%r308, %rd386;
	cvt.u32.u64 	%r309, %rd467;
	mad.lo.s32 	%r74, %r308, %r309, %r72;
	add.s32 	%r310, %r73, -3;
	mul.wide.u32 	%rd387, %r310, 8;
	add.s64 	%rd213, %rd1, %rd387;
	ld.global.u64 	%rd214, [%rd213];
	and.b64  	%rd388, %rd214, -4294967296;
	setp.ne.s64 	%p41, %rd388, 0;
	@%p41 bra 	$L__BB150_97;
	cvt.u32.u64 	%r311, %rd214;
	cvt.u32.u64 	%r312, %rd466;
	div.u32 	%r313, %r312, %r311;
	mul.lo.s32 	%r314, %r313, %r311;
	sub.s32 	%r315, %r312, %r314;
	cvt.u64.u32 	%rd468, %r313;
	cvt.u64.u32 	%rd469, %r315;
	bra.uni 	$L__BB150_98;
$L__BB150_97:
	div.u64 	%rd468, %rd466, %rd214;
	mul.lo.s64 	%rd389, %rd468, %rd214;
	sub.s64 	%rd469, %rd466, %rd389;
$L__BB150_98:
	add.s64 	%rd390, %rd213, %rd204;
	ld.global.u64 	%rd391, [%rd390];
	cvt.u32.u64 	%r316, %rd391;
	cvt.u32.u64 	%r317, %rd469;
	mad.lo.s32 	%r75, %r316, %r317, %r74;
	add.s32 	%r318, %r73, -4;
	mul.wide.u32 	%rd392, %r318, 8;
	add.s64 	%rd221, %rd1, %rd392;
	ld.global.u64 	%rd222, [%rd221];
	and.b64  	%rd393, %rd222, -4294967296;
	setp.ne.s64 	%p42, %rd393, 0;
	@%p42 bra 	$L__BB150_100;
	cvt.u32.u64 	%r319, %rd222;
	cvt.u32.u64 	%r320, %rd468;
	div.u32 	%r321, %r320, %r319;
	mul.lo.s32 	%r322, %r321, %r319;
	sub.s32 	%r323, %r320, %r322;
	cvt.u64.u32 	%rd470, %r321;
	cvt.u64.u32 	%rd471, %r323;
	bra.uni 	$L__BB150_101;
$L__BB150_100:
	div.u64 	%rd470, %rd468, %rd222;
	mul.lo.s64 	%rd394, %rd470, %rd222;
	sub.s64 	%rd471, %rd468, %rd394;
$L__BB150_101:
	add.s64 	%rd395, %rd221, %rd204;
	ld.global.u64 	%rd396, [%rd395];
	cvt.u32.u64 	%r324, %rd396;
	cvt.u32.u64 	%r325, %rd471;
	mad.lo.s32 	%r386, %r324, %r325, %r75;
	cvt.u32.u64 	%r376, %rd470;
	add.s32 	%r375, %r375, 4;
$L__BB150_102:
	setp.eq.s32 	%p43, %r71, 0;
	@%p43 bra 	$L__BB150_116;
	setp.eq.s32 	%p44, %r71, 1;
	@%p44 bra 	$L__BB150_111;
	not.b32 	%r327, %r375;
	add.s32 	%r328, %r93, %r327;
	cvt.u64.u32 	%rd229, %r376;
	mul.wide.u32 	%rd397, %r328, 8;
	add.s64 	%rd230, %rd1, %rd397;
	ld.global.u64 	%rd231, [%rd230];
	and.b64  	%rd398, %rd231, -4294967296;
	setp.ne.s64 	%p45, %rd398, 0;
	@%p45 bra 	$L__BB150_106;
	cvt.u32.u64 	%r329, %rd231;
	cvt.u32.u64 	%r330, %rd229;
	div.u32 	%r331, %r330, %r329;
	mul.lo.s32 	%r332, %r331, %r329;
	sub.s32 	%r333, %r330, %r332;
	cvt.u64.u32 	%rd472, %r331;
	cvt.u64.u32 	%rd473, %r333;
	bra.uni 	$L__BB150_107;
$L__BB150_106:
	div.u64 	%rd472, %rd229, %rd231;
	mul.lo.s64 	%rd399, %rd472, %rd231;
	sub.s64 	%rd473, %rd229, %rd399;
$L__BB150_107:
	mul.wide.u32 	%rd238, %r2, 8;
	add.s64 	%rd400, %rd230, %rd238;
	ld.global.u64 	%rd401, [%rd400];
	cvt.u32.u64 	%r334, %rd401;
	cvt.u32.u64 	%r335, %rd473;
	mad.lo.s32 	%r83, %r334, %r335, %r386;
	sub.s32 	%r336, %r93, %r375;
	add.s32 	%r337, %r336, -2;
	mul.wide.u32 	%rd402, %r337, 8;
	add.s64 	%rd239, %rd1, %rd402;
	ld.global.u64 	%rd240, [%rd239];
	and.b64  	%rd403, %rd240, -4294967296;
	setp.ne.s64 	%p46, %rd403, 0;
	@%p46 bra 	$L__BB150_109;
	cvt.u32.u64 	%r338, %rd240;
	cvt.u32.u64 	%r339, %rd472;
	div.u32 	%r340, %r339, %r338;
	mul.lo.s32 	%r341, %r340, %r338;
	sub.s32 	%r342, %r339, %r341;
	cvt.u64.u32 	%rd474, %r340;
	cvt.u64.u32 	%rd475, %r342;
	bra.uni 	$L__BB150_110;
$L__BB150_109:
	div.u64 	%rd474, %rd472, %rd240;
	mul.lo.s64 	%rd404, %rd474, %rd240;
	sub.s64 	%rd475, %rd472, %rd404;
$L__BB150_110:
	add.s64 	%rd405, %rd239, %rd238;
	ld.global.u64 	%rd406, [%rd405];
	cvt.u32.u64 	%r343, %rd406;
	cvt.u32.u64 	%r344, %rd475;
	mad.lo.s32 	%r386, %r343, %r344, %r83;
	cvt.u32.u64 	%r376, %rd474;
	add.s32 	%r375, %r375, 2;
$L__BB150_111:
	and.b32  	%r345, %r93, 1;
	setp.eq.b32 	%p47, %r345, 1;
	not.pred 	%p48, %p47;
	@%p48 bra 	$L__BB150_116;
	not.b32 	%r346, %r375;
	add.s32 	%r347, %r93, %r346;
	cvt.u64.u32 	%rd247, %r376;
	mul.wide.u32 	%rd407, %r347, 8;
	add.s64 	%rd248, %rd1, %rd407;
	ld.global.u64 	%rd249, [%rd248];
	and.b64  	%rd408, %rd249, -4294967296;
	setp.ne.s64 	%p49, %rd408, 0;
	@%p49 bra 	$L__BB150_114;
	cvt.u32.u64 	%r348, %rd249;
	cvt.u32.u64 	%r349, %rd247;
	rem.u32 	%r350, %r349, %r348;
	cvt.u64.u32 	%rd476, %r350;
	bra.uni 	$L__BB150_115;
$L__BB150_114:
	rem.u64 	%rd476, %rd247, %rd249;
$L__BB150_115:
	mul.wide.u32 	%rd409, %r2, 8;
	add.s64 	%rd410, %rd248, %rd409;
	ld.global.u64 	%rd411, [%rd410];
	cvt.u32.u64 	%r351, %rd411;
	cvt.u32.u64 	%r352, %rd476;
	mad.lo.s32 	%r386, %r351, %r352, %r386;
$L__BB150_116:
	cvt.u64.u32 	%rd477, %r386;
$L__BB150_117:
	cvta.to.global.u64 	%rd412, %rd255;
	add.s64 	%rd413, %rd412, %rd431;
	ld.global.u8 	%rs1, [%rd413];
	cvta.to.global.u64 	%rd414, %rd256;
	add.s64 	%rd415, %rd414, %rd477;
	ld.global.u8 	%rs2, [%rd415];
	sub.s16 	%rs3, %rs1, %rs2;
	cvta.to.global.u64 	%rd416, %rd257;
	add.s64 	%rd417, %rd416, %rd2;
	st.global.u8 	[%rd417], %rs3;
$L__BB150_118:
	ret;

}
	// .globl	broadcast_sub_contiguous_u8
.visible .entry broadcast_sub_contiguous_u8(
	.param .u64 broadcast_sub_contiguous_u8_param_0,
	.param .u64 .ptr .align 1 broadcast_sub_contiguous_u8_param_1,
	.param .u64 .ptr .align 1 broadcast_sub_contiguous_u8_param_2,
	.param .u64 .ptr .align 1 broadcast_sub_contiguous_u8_param_3
)
{
	.reg .pred 	%p<2>;
	.reg .b16 	%rs<4>;
	.reg .b32 	%r<5>;
	.reg .b64 	%rd<12>;

	ld.param.u64 	%rd5, [broadcast_sub_contiguous_u8_param_0];
	ld.param.u64 	%rd2, [broadcast_sub_contiguous_u8_param_1];
	ld.param.u64 	%rd3, [broadcast_sub_contiguous_u8_param_2];
	ld.param.u64 	%rd4, [broadcast_sub_contiguous_u8_param_3];
	mov.u32 	%r1, %ctaid.x;
	mov.u32 	%r2, %ntid.x;
	mov.u32 	%r3, %tid.x;
	mad.lo.s32 	%r4, %r1, %r2, %r3;
	cvt.s64.s32 	%rd1, %r4;
	setp.le.u64 	%p1, %rd5, %rd1;
	@%p1 bra 	$L__BB151_2;
	cvta.to.global.u64 	%rd6, %rd2;
	cvta.to.global.u64 	%rd7, %rd3;
	cvta.to.global.u64 	%rd8, %rd4;
	add.s64 	%rd9, %rd6, %rd1;
	ld.global.u8 	%rs1, [%rd9];
	add.s64 	%rd10, %rd7, %rd1;
	ld.global.u8 	%rs2, [%rd10];
	sub.s16 	%rs3, %rs1, %rs2;
	add.s64 	%rd11, %rd8, %rd1;
	st.global.u8 	[%rd11], %rs3;
$L__BB151_2:
	ret;

}
	// .globl	broadcast_sub_rhs_row_u8
.visible .entry broadcast_sub_rhs_row_u8(
	.param .u64 broadcast_sub_rhs_row_u8_param_0,
	.param .u64 broadcast_sub_rhs_row_u8_param_1,
	.param .u64 .ptr .align 1 broadcast_sub_rhs_row_u8_param_2,
	.param .u64 .ptr .align 1 broadcast_sub_rhs_row_u8_param_3,
	.param .u64 .ptr .align 1 broadcast_sub_rhs_row_u8_param_4
)
{
	.reg .pred 	%p<3>;
	.reg .b16 	%rs<4>;
	.reg .b32 	%r<8>;
	.reg .b64 	%rd<20>;

	ld.param.u64 	%rd9, [broadcast_sub_rhs_row_u8_param_0];
	ld.param.u64 	%rd5, [broadcast_sub_rhs_row_u8_param_1];
	ld.param.u64 	%rd6, [broadcast_sub_rhs_row_u8_param_2];
	ld.param.u64 	%rd7, [broadcast_sub_rhs_row_u8_param_3];
	ld.param.u64 	%rd8, [broadcast_sub_rhs_row_u8_param_4];
	mov.u32 	%r1, %ctaid.x;
	mov.u32 	%r2, %ntid.x;
	mov.u32 	%r3, %tid.x;
	mad.lo.s32 	%r4, %r1, %r2, %r3;
	cvt.s64.s32 	%rd1, %r4;
	setp.le.u64 	%p1, %rd9, %rd1;
	@%p1 bra 	$L__BB152_5;
	or.b64  	%rd10, %rd1, %rd5;
	and.b64  	%rd11, %rd10, -4294967296;
	setp.ne.s64 	%p2, %rd11, 0;
	@%p2 bra 	$L__BB152_3;
	cvt.u32.u64 	%r5, %rd5;
	cvt.u32.u64 	%r6, %rd1;
	rem.u32 	%r7, %r6, %r5;
	cvt.u64.u32 	%rd19, %r7;
	bra.uni 	$L__BB152_4;
$L__BB152_3:
	rem.u64 	%rd19, %rd1, %rd5;
$L__BB152_4:
	cvta.to.global.u64 	%rd12, %rd6;
	add.s64 	%rd13, %rd12, %rd1;
	ld.global.u8 	%rs1, [%rd13];
	and.b64  	%rd14, %rd19, 4294967295;
	cvta.to.global.u64 	%rd15, %rd7;
	add.s64 	%rd16, %rd15, %rd14;
	ld.global.u8 	%rs2, [%rd16];
	sub.s16 	%rs3, %rs1, %rs2;
	cvta.to.global.u64 	%rd17, %rd8;
	add.s64 	%rd18, %rd17, %rd1;
	st.global.u8 	[%rd18], %rs3;
$L__BB152_5:
	ret;

}
	// .globl	broadcast_sub_rhs_col_u8
.visible .entry broadcast_sub_rhs_col_u8(
	.param .u64 broadcast_sub_rhs_col_u8_param_0,
	.param .u64 broadcast_sub_rhs_col_u8_param_1,
	.param .u64 .ptr .align 1 broadcast_sub_rhs_col_u8_param_2,
	.param .u64 .ptr .align 1 broadcast_sub_rhs_col_u8_param_3,
	.param .u64 .ptr .align 1 broadcast_sub_rhs_col_u8_param_4
)
{
	.reg .pred 	%p<3>;
	.reg .b16 	%rs<4>;
	.reg .b32 	%r<8>;
	.reg .b64 	%rd<20>;

	ld.param.u64 	%rd9, [broadcast_sub_rhs_col_u8_param_0];
	ld.param.u64 	%rd5, [broadcast_sub_rhs_col_u8_param_1];
	ld.param.u64 	%rd6, [broadcast_sub_rhs_col_u8_param_2];
	ld.param.u64 	%rd7, [broadcast_sub_rhs_col_u8_param_3];
	ld.param.u64 	%rd8, [broadcast_sub_rhs_col_u8_param_4];
	mov.u32 	%r1, %ctaid.x;
	mov.u32 	%r2, %ntid.x;
	mov.u32 	%r3, %tid.x;
	mad.lo.s32 	%r4, %r1, %r2, %r3;
	cvt.s64.s32 	%rd1, %r4;
	setp.le.u64 	%p1, %rd9, %rd1;
	@%p1 bra 	$L__BB153_5;
	or.b64  	%rd10, %rd1, %rd5;
	and.b64  	%rd11, %rd10, -4294967296;
	setp.ne.s64 	%p2, %rd11, 0;
	@%p2 bra 	$L__BB153_3;
	cvt.u32.u64 	%r5, %rd5;
	cvt.u32.u64 	%r6, %rd1;
	div.u32 	%r7, %r6, %r5;
	cvt.u64.u32 	%rd19, %r7;
	bra.uni 	$L__BB153_4;
$L__BB153_3:
	div.u64 	%rd19, %rd1, %rd5;
$L__BB153_4:
	cvta.to.global.u64 	%rd12, %rd6;
	add.s64 	%rd13, %rd12, %rd1;
	ld.global.u8 	%rs1, [%rd13];
	and.b64  	%rd14, %rd19, 4294967295;
	cvta.to.global.u64 	%rd15, %rd7;
	add.s64 	%rd16, %rd15, %rd14;
	ld.global.u8 	%rs2, [%rd16];
	sub.s16 	%rs3, %rs1, %rs2;
	cvta.to.global.u64 	%rd17, %rd8;
	add.s64 	%rd18, %rd17, %rd1;
	st.global.u8 	[%rd18], %rs3;
$L__BB153_5:
	ret;

}
	// .globl	broadcast_sub_lhs_row_u8
.visible .entry broadcast_sub_lhs_row_u8(
	.param .u64 broadcast_sub_lhs_row_u8_param_0,
	.param .u64 broadcast_sub_lhs_row_u8_param_1,
	.param .u64 .ptr .align 1 broadcast_sub_lhs_row_u8_param_2,
	.param .u64 .ptr .align 1 broadcast_sub_lhs_row_u8_param_3,
	.param .u64 .ptr .align 1 broadcast_sub_lhs_row_u8_param_4
)
{
	.reg .pred 	%p<3>;
	.reg .b16 	%rs<4>;
	.reg .b32 	%r<8>;
	.reg .b64 	%rd<20>;

	ld.param.u64 	%rd9, [broadcast_sub_lhs_row_u8_param_0];
	ld.param.u64 	%rd5, [broadcast_sub_lhs_row_u8_param_1];
	ld.param.u64 	%rd6, [broadcast_sub_lhs_row_u8_param_2];
	ld.param.u64 	%rd7, [broadcast_sub_lhs_row_u8_param_3];
	ld.param.u64 	%rd8, [broadcast_sub_lhs_row_u8_param_4];
	mov.u32 	%r1, %ctaid.x;
	mov.u32 	%r2, %ntid.x;
	mov.u32 	%r3, %tid.x;
	mad.lo.s32 	%r4, %r1, %r2, %r3;
	cvt.s64.s32 	%rd1, %r4;
	setp.le.u64 	%p1, %rd9, %rd1;
	@%p1 bra 	$L__BB154_5;
	or.b64  	%rd10, %rd1, %rd5;
	and.b64  	%rd11, %rd10, -4294967296;
	setp.ne.s64 	%p2, %rd11, 0;
	@%p2 bra 	$L__BB154_3;
	cvt.u32.u64 	%r5, %rd5;
	cvt.u32.u64 	%r6, %rd1;
	rem.u32 	%r7, %r6, %r5;
	cvt.u64.u32 	%rd19, %r7;
	bra.uni 	$L__BB154_4;
$L__BB154_3:
	rem.u64 	%rd19, %rd1, %rd5;
$L__BB154_4:
	and.b64  	%rd12, %rd19, 4294967295;
	cvta.to.global.u64 	%rd13, %rd6;
	add.s64 	%rd14, %rd13, %rd12;
	ld.global.u8 	%rs1, [%rd14];
	cvta.to.global.u64 	%rd15, %rd7;
	add.s64 	%rd16, %rd15, %rd1;
	ld.global.u8 	%rs2, [%rd16];
	sub.s16 	%rs3, %rs1, %rs2;
	cvta.to.global.u64 	%rd17, %rd8;
	add.s64 	%rd18, %rd17, %rd1;
	st.global.u8 	[%rd18], %rs3;
$L__BB154_5:
	ret;

}
	// .globl	broadcast_sub_lhs_col_u8
.visible .entry broadcast_sub_lhs_col_u8(
	.param .u64 broadcast_sub_lhs_col_u8_param_0,
	.param .u64 broadcast_sub_lhs_col_u8_param_1,
	.param .u64 .ptr .align 1 broadcast_sub_lhs_col_u8_param_2,
	.param .u64 .ptr .align 1 broadcast_sub_lhs_col_u8_param_3,
	.param .u64 .ptr .align 1 broadcast_sub_lhs_col_u8_param_4
)
{
	.reg .pred 	%p<3>;
	.reg .b16 	%rs<4>;
	.reg .b32 	%r<8>;
	.reg .b64 	%rd<20>;

	ld.param.u64 	%rd9, [broadcast_sub_lhs_col_u8_param_0];
	ld.param.u64 	%rd5, [broadcast_sub_lhs_col_u8_param_1];
	ld.param.u64 	%rd6, [broadcast_sub_lhs_col_u8_param_2];
	ld.param.u64 	%rd7, [broadcast_sub_lhs_col_u8_param_3];
	ld.param.u64 	%rd8, [broadcast_sub_lhs_col_u8_param_4];
	mov.u32 	%r1, %ctaid.x;
	mov.u32 	%r2, %ntid.x;
	mov.u32 	%r3, %tid.x;
	mad.lo.s32 	%r4, %r1, %r2, %r3;
	cvt.s64.s32 	%rd1, %r4;
	setp.le.u64 	%p1, %rd9, %rd1;
	@%p1 bra 	$L__BB155_5;
	or.b64  	%rd10, %rd1, %rd5;
	and.b64  	%rd11, %rd10, -4294967296;
	setp.ne.s64 	%p2, %rd11, 0;
	@%p2 bra 	$L__BB155_3;
	cvt.u32.u64 	%r5, %rd5;
	cvt.u32.u64 	%r6, %rd1;
	div.u32 	%r7, %r6, %r5;
	cvt.u64.u32 	%rd19, %r7;
	bra.uni 	$L__BB155_4;
$L__BB155_3:
	div.u64 	%rd19, %rd1, %rd5;
$L__BB155_4:
	and.b64  	%rd12, %rd19, 4294967295;
	cvta.to.global.u64 	%rd13, %rd6;
	add.s64 	%rd14, %rd13, %rd12;
	ld.global.u8 	%rs1, [%rd14];
	cvta.to.global.u64 	%rd15, %rd7;
	add.s64 	%rd16, %rd15, %rd1;
	ld.global.u8 	%rs2, [%rd16];
	sub.s16 	%rs3, %rs1, %rs2;
	cvta.to.global.u64 	%rd17, %rd8;
	add.s64 	%rd18, %rd17, %rd1;
	st.global.u8 	[%rd18], %rs3;
$L__BB155_5:
	ret;

}
	// .globl	broadcast_mul_strided_u8
.visible .entry broadcast_mul_strided_u8(
	.param .u64 broadcast_mul_strided_u8_param_0,
	.param .u32 broadcast_mul_strided_u8_param_1,
	.param .u64 .ptr .align 1 broadcast_mul_strided_u8_param_2,
	.param .u64 .ptr .align 1 broadcast_mul_strided_u8_param_3,
	.param .u64 .ptr .align 1 broadcast_mul_strided_u8_param_4,
	.param .u64 .ptr .align 1 broadcast_mul_strided_u8_param_5
)
{
	.reg .pred 	%p<50>;
	.reg .b16 	%rs<4>;
	.reg .b32 	%r<387>;
	.reg .b64 	%rd<478>;

	ld.param.u64 	%rd258, [broadcast_mul_strided_u8_param_0];
	ld.param.u32 	%r93, [broadcast_mul_strided_u8_param_1];
	ld.param.u64 	%rd259, [broadcast_mul_strided_u8_param_2];
	ld.param.u64 	%rd255, [broadcast_mul_strided_u8_param_3];
	ld.param.u64 	%rd256, [broadcast_mul_strided_u8_param_4];
	ld.param.u64 	%rd257, [broadcast_mul_strided_u8_param_5];
	cvta.to.global.u64 	%rd1, %rd259;
	mov.u32 	%r94, %ctaid.x;
	mov.u32 	%r95, %ntid.x;
	mov.u32 	%r96, %tid.x;
	mad.lo.s32 	%r376, %r94, %r95, %r96;
	cvt.s64.s32 	%rd2, %r376;
	setp.le.u64 	%p1, %rd258, %rd2;
	@%p1 bra 	$L__BB156_118;
	shl.b32 	%r2, %r93, 1;
	setp.eq.s32 	%p2, %r93, 0;
	mov.b64 	%rd431, 0;
	@%p2 bra 	$L__BB156_36;
	add.s32 	%r99, %r93, -1;
	and.b32  	%r3, %r93, 7;
	setp.lt.u32 	%p3, %r99, 7;
	mov.b32 	%r354, 0;
	mov.u32 	%r368, %r376;
	mov.u32 	%r365, %r354;
	@%p3 bra 	$L__BB156_6;
	and.b32  	%r354, %r93, -8;
	add.s32 	%r367, %r93, -4;
	neg.s32 	%r366, %r354;
	mov.b32 	%r365, 0;
	mul.wide.u32 	%rd72, %r93, 8;
	mov.u32 	%r368, %r376;
$L__BB156_4:
	.pragma "nounroll";
	add.s32 	%r101, %r367, 3;
	cvt.u64.u32 	%rd63, %r368;
	mul.wide.u32 	%rd261, %r101, 8;
	add.s64 	%rd64, %rd1, %rd261;
	ld.global.u64 	%rd65, [%rd64];
	and.b64  	%rd262, %rd65, -4294967296;
	setp.ne.s64 	%p4, %rd262, 0;
	@%p4 bra 	$L__BB156_41;
	cvt.u32.u64 	%r102, %rd65;
	cvt.u32.u64 	%r103, %rd63;
	div.u32 	%r104, %r103, %r102;
	mul.lo.s32 	%r105, %r104, %r102;
	sub.s32 	%r106, %r103, %r105;
	cvt.u64.u32 	%rd432, %r104;
	cvt.u64.u32 	%rd433, %r106;
	bra.uni 	$L__BB156_42;
$L__BB156_6:
	setp.eq.s32 	%p13, %r3, 0;
	@%p13 bra 	$L__BB156_35;
	and.b32  	%r11, %r93, 3;
	setp.lt.u32 	%p14, %r3, 4;
	@%p14 bra 	$L__BB156_21;
	not.b32 	%r165, %r354;
	add.s32 	%r166, %r93, %r165;
	cvt.u64.u32 	%rd3, %r368;
	mul.wide.u32 	%rd301, %r166, 8;
	add.s64 	%rd4, %rd1, %rd301;
	ld.global.u64 	%rd5, [%rd4];
	and.b64  	%rd302, %rd5, -4294967296;
	setp.ne.s64 	%p15, %rd302, 0;
	@%p15 bra 	$L__BB156_10;
	cvt.u32.u64 	%r167, %rd5;
	cvt.u32.u64 	%r168, %rd3;
	div.u32 	%r169, %r168, %r167;
	mul.lo.s32 	%r170, %r169, %r167;
	sub.s32 	%r171, %r168, %r170;
	cvt.u64.u32 	%rd418, %r169;
	cvt.u64.u32 	%rd419, %r171;
	bra.uni 	$L__BB156_11;
$L__BB156_10:
	div.u64 	%rd418, %rd3, %rd5;
	mul.lo.s64 	%rd303, %rd418, %rd5;
	sub.s64 	%rd419, %rd3, %rd303;
$L__BB156_11:
	mul.wide.u32 	%rd12, %r93, 8;
	add.s64 	%rd304, %rd4, %rd12;
	ld.global.u64 	%rd305, [%rd304];
	cvt.u32.u64 	%r172, %rd305;
	cvt.u32.u64 	%r173, %rd419;
	mad.lo.s32 	%r12, %r172, %r173, %r365;
	sub.s32 	%r13, %r93, %r354;
	add.s32 	%r174, %r13, -2;
	mul.wide.u32 	%rd306, %r174, 8;
	add.s64 	%rd13, %rd1, %rd306;
	ld.global.u64 	%rd14, [%rd13];
	and.b64  	%rd307, %rd14, -4294967296;
	setp.ne.s64 	%p16, %rd307, 0;
	@%p16 bra 	$L__BB156_13;
	cvt.u32.u64 	%r175, %rd14;
	cvt.u32.u64 	%r176, %rd418;
	div.u32 	%r177, %r176, %r175;
	mul.lo.s32 	%r178, %r177, %r175;
	sub.s32 	%r179, %r176, %r178;
	cvt.u64.u32 	%rd420, %r177;
	cvt.u64.u32 	%rd421, %r179;
	bra.uni 	$L__BB156_14;
$L__BB156_13:
	div.u64 	%rd420, %rd418, %rd14;
	mul.lo.s64 	%rd308, %rd420, %rd14;
	sub.s64 	%rd421, %rd418, %rd308;
$L__BB156_14:
	add.s64 	%rd309, %rd13, %rd12;
	ld.global.u64 	%rd310, [%rd309];
	cvt.u32.u64 	%r180, %rd310;
	cvt.u32.u64 	%r181, %rd421;
	mad.lo.s32 	%r14, %r180, %r181, %r12;
	add.s32 	%r182, %r13, -3;
	mul.wide.u32 	%rd311, %r182, 8;
	add.s64 	%rd21, %rd1, %rd311;
	ld.global.u64 	%rd22, [%rd21];
	and.b64  	%rd312, %rd22, -4294967296;
	setp.ne.s64 	%p17, %rd312, 0;
	@%p17 bra 	$L__BB156_16;
	cvt.u32.u64 	%r183, %rd22;
	cvt.u32.u64 	%r184, %rd420;
	div.u32 	%r185, %r184, %r183;
	mul.lo.s32 	%r186, %r185, %r183;
	sub.s32 	%r187, %r184, %r186;
	cvt.u64.u32 	%rd422, %r185;
	cvt.u64.u32 	%rd423, %r187;
	bra.uni 	$L__BB156_17;
$L__BB156_16:
	div.u64 	%rd422, %rd420, %rd22;
	mul.lo.s64 	%rd313, %rd422, %rd22;
	sub.s64 	%rd423, %rd420, %rd313;
$L__BB156_17:
	add.s64 	%rd314, %rd21, %rd12;
	ld.global.u64 	%rd315, [%rd314];
	cvt.u32.u64 	%r188, %rd315;
	cvt.u32.u64 	%r189, %rd423;
	mad.lo.s32 	%r15, %r188, %r189, %r14;
	add.s32 	%r190, %r13, -4;
	mul.wide.u32 	%rd316, %r190, 8;
	add.s64 	%rd29, %rd1, %rd316;
	ld.global.u64 	%rd30, [%rd29];
	and.b64  	%rd317, %rd30, -4294967296;
	setp.ne.s64 	%p18, %rd317, 0;
	@%p18 bra 	$L__BB156_19;
	cvt.u32.u64 	%r191, %rd30;
	cvt.u32.u64 	%r192, %rd422;
	div.u32 	%r193, %r192, %r191;
	mul.lo.s32 	%r194, %r193, %r191;
	sub.s32 	%r195, %r192, %r194;
	cvt.u64.u32 	%rd424, %r193;
	cvt.u64.u32 	%rd425, %r195;
	bra.uni 	$L__BB156_20;
$L__BB156_19:
	div.u64 	%rd424, %rd422, %rd30;
	mul.lo.s64 	%rd318, %rd424, %rd30;
	sub.s64 	%rd425, %rd422, %rd318;
$L__BB156_20:
	add.s64 	%rd319, %rd29, %rd12;
	ld.global.u64 	%rd320, [%rd319];
	cvt.u32.u64 	%r196, %rd320;
	cvt.u32.u64 	%r197, %rd425;
	mad.lo.s32 	%r365, %r196, %r197, %r15;
	cvt.u32.u64 	%r368, %rd424;
	add.s32 	%r354, %r354, 4;
$L__BB156_21:
	setp.eq.s32 	%p19, %r11, 0;
	@%p19 bra 	$L__BB156_35;
	setp.eq.s32 	%p20, %r11, 1;
	@%p20 bra 	$L__BB156_30;
	not.b32 	%r199, %r354;
	add.s32 	%r200, %r93, %r199;
	cvt.u64.u32 	%rd37, %r368;
	mul.wide.u32 	%rd321, %r200, 8;
	add.s64 	%rd38, %rd1, %rd321;
	ld.global.u64 	%rd39, [%rd38];
	and.b64  	%rd322, %rd39, -4294967296;
	setp.ne.s64 	%p21, %rd322, 0;
	@%p21 bra 	$L__BB156_25;
	cvt.u32.u64 	%r201, %rd39;
	cvt.u32.u64 	%r202, %rd37;
	div.u32 	%r203, %r202, %r201;
	mul.lo.s32 	%r204, %r203, %r201;
	sub.s32 	%r205, %r202, %r204;
	cvt.u64.u32 	%rd426, %r203;
	cvt.u64.u32 	%rd427, %r205;
	bra.uni 	$L__BB156_26;
$L__BB156_25:
	div.u64 	%rd426, %rd37, %rd39;
	mul.lo.s64 	%rd323, %rd426, %rd39;
	sub.s64 	%rd427, %rd37, %rd323;
$L__BB156_26:
	mul.wide.u32 	%rd46, %r93, 8;
	add.s64 	%rd324, %rd38, %rd46;
	ld.global.u64 	%rd325, [%rd324];
	cvt.u32.u64 	%r206, %rd325;
	cvt.u32.u64 	%r207, %rd427;
	mad.lo.s32 	%r23, %r206, %r207, %r365;
	sub.s32 	%r208, %r93, %r354;
	add.s32 	%r209, %r208, -2;
	mul.wide.u32 	%rd326, %r209, 8;
	add.s64 	%rd47, %rd1, %rd326;
	ld.global.u64 	%rd48, [%rd47];
	and.b64  	%rd327, %rd48, -4294967296;
	setp.ne.s64 	%p22, %rd327, 0;
	@%p22 bra 	$L__BB156_28;
	cvt.u32.u64 	%r210, %rd48;
	cvt.u32.u64 	%r211, %rd426;
	div.u32 	%r212, %r211, %r210;
	mul.lo.s32 	%r213, %r212, %r210;
	sub.s32 	%r214, %r211, %r213;
	cvt.u64.u32 	%rd428, %r212;
	cvt.u64.u32 	%rd429, %r214;
	bra.uni 	$L__BB156_29;
$L__BB156_28:
	div.u64 	%rd428, %rd426, %rd48;
	mul.lo.s64 	%rd328, %rd428, %rd48;
	sub.s64 	%rd429, %rd426, %rd328;
$L__BB156_29:
	add.s64 	%rd329, %rd47, %rd46;
	ld.global.u64 	%rd330, [%rd329];
	cvt.u32.u64 	%r215, %rd330;
	cvt.u32.u64 	%r216, %rd429;
	mad.lo.s32 	%r365, %r215, %r216, %r23;
	cvt.u32.u64 	%r368, %rd428;
	add.s32 	%r354, %r354, 2;
$L__BB156_30:
	and.b32  	%r217, %r93, 1;
	setp.eq.b32 	%p23, %r217, 1;
	not.pred 	%p24, %p23;
	@%p24 bra 	$L__BB156_35;
	not.b32 	%r218, %r354;
	add.s32 	%r219, %r93, %r218;
	cvt.u64.u32 	%rd55, %r368;
	mul.wide.u32 	%rd331, %r219, 8;
	add.s64 	%rd56, %rd1, %rd331;
	ld.global.u64 	%rd57, [%rd56];
	and.b64  	%rd332, %rd57, -4294967296;
	setp.ne.s64 	%p25, %rd332, 0;
	@%p25 bra 	$L__BB156_33;
	cvt.u32.u64 	%r220, %rd57;
	cvt.u32.u64 	%r221, %rd55;
	rem.u32 	%r222, %r221, %r220;
	cvt.u64.u32 	%rd430, %r222;
	bra.uni 	$L__BB156_34;
$L__BB156_33:
	rem.u64 	%rd430, %rd55, %rd57;
$L__BB156_34:
	mul.wide.u32 	%rd333, %r93, 8;
	add.s64 	%rd334, %rd56, %rd333;
	ld.global.u64 	%rd335, [%rd334];
	cvt.u32.u64 	%r223, %rd335;
	cvt.u32.u64 	%r224, %rd430;
	mad.lo.s32 	%r365, %r223, %r224, %r365;
$L__BB156_35:
	cvt.u64.u32 	%rd431, %r365;
$L__BB156_36:
	setp.eq.s32 	%p26, %r93, 0;
	mov.b64 	%rd477, 0;
	@%p26 bra 	$L__BB156_117;
	add.s32 	%r227, %r93, -1;
	and.b32  	%r33, %r93, 7;
	setp.lt.u32 	%p27, %r227, 7;
	mov.b32 	%r375, 0;
	mov.u32 	%r386, %r375;
	@%p27 bra 	$L__BB156_87;
	and.b32  	%r375, %r93, -8;
	add.s32 	%r371, %r93, -4;
	neg.s32 	%r370, %r375;
	mov.b32 	%r386, 0;
	mul.wide.u32 	%rd138, %r2, 8;
$L__BB156_39:
	.pragma "nounroll";
	add.s32 	%r229, %r371, 3;
	cvt.u64.u32 	%rd129, %r376;
	mul.wide.u32 	%rd337, %r229, 8;
	add.s64 	%rd130, %rd1, %rd337;
	ld.global.u64 	%rd131, [%rd130];
	and.b64  	%rd338, %rd131, -4294967296;
	setp.ne.s64 	%p28, %rd338, 0;
	@%p28 bra 	$L__BB156_64;
	cvt.u32.u64 	%r230, %rd131;
	cvt.u32.u64 	%r231, %rd129;
	div.u32 	%r232, %r231, %r230;
	mul.lo.s32 	%r233, %r232, %r230;
	sub.s32 	%r234, %r231, %r233;
	cvt.u64.u32 	%rd448, %r232;
	cvt.u64.u32 	%rd449, %r234;
	bra.uni 	$L__BB156_65;
$L__BB156_41:
	div.u64 	%rd432, %rd63, %rd65;
	mul.lo.s64 	%rd263, %rd432, %rd65;
	sub.s64 	%rd433, %rd63, %rd263;
$L__BB156_42:
	add.s64 	%rd264, %rd64, %rd72;
	ld.global.u64 	%rd265, [%rd264];
	cvt.u32.u64 	%r107, %rd265;
	cvt.u32.u64 	%r108, %rd433;
	mad.lo.s32 	%r41, %r107, %r108, %r365;
	add.s32 	%r109, %r367, 2;
	mul.wide.u32 	%rd266, %r109, 8;
	add.s64 	%rd73, %rd1, %rd266;
	ld.global.u64 	%rd74, [%rd73];
	and.b64  	%rd267, %rd74, -4294967296;
	setp.ne.s64 	%p5, %rd267, 0;
	@%p5 bra 	$L__BB156_44;
	cvt.u32.u64 	%r110, %rd74;
	cvt.u32.u64 	%r111, %rd432;
	div.u32 	%r112, %r111, %r110;
	mul.lo.s32 	%r113, %r112, %r110;
	sub.s32 	%r114, %r111, %r113;
	cvt.u64.u32 	%rd434, %r112;
	cvt.u64.u32 	%rd435, %r114;
	bra.uni 	$L__BB156_45;
$L__BB156_44:
	div.u64 	%rd434, %rd432, %rd74;
	mul.lo.s64 	%rd268, %rd434, %rd74;
	sub.s64 	%rd435, %rd432, %rd268;
$L__BB156_45:
	add.s64 	%rd269, %rd73, %rd72;
	ld.global.u64 	%rd270, [%rd269];
	cvt.u32.u64 	%r115, %rd270;
	cvt.u32.u64 	%r116, %rd435;
	mad.lo.s32 	%r42, %r115, %r116, %r41;
	add.s32 	%r117, %r367, 1;
	mul.wide.u32 	%rd271, %r117, 8;
	add.s64 	%rd81, %rd1, %rd271;
	ld.global.u64 	%rd82, [%rd81];
	and.b64  	%rd272, %rd82, -4294967296;
	setp.ne.s64 	%p6, %rd272, 0;
	@%p6 bra 	$L__BB156_47;
	cvt.u32.u64 	%r118, %rd82;
	cvt.u32.u64 	%r119, %rd434;
	div.u32 	%r120, %r119, %r118;
	mul.lo.s32 	%r121, %r120, %r118;
	sub.s32 	%r122, %r119, %r121;
	cvt.u64.u32 	%rd436, %r120;
	cvt.u64.u32 	%rd437, %r122;
	bra.uni 	$L__BB156_48;
$L__BB156_47:
	div.u64 	%rd436, %rd434, %rd82;
	mul.lo.s64 	%rd273, %rd436, %rd82;
	sub.s64 	%rd437, %rd434, %rd273;
$L__BB156_48:
	add.s64 	%rd274, %rd81, %rd72;
	ld.global.u64 	%rd275, [%rd274];
	cvt.u32.u64 	%r123, %rd275;
	cvt.u32.u64 	%r124, %rd437;
	mad.lo.s32 	%r43, %r123, %r124, %r42;
	mul.wide.u32 	%rd276, %r367, 8;
	add.s64 	%rd89, %rd1, %rd276;
	ld.global.u64 	%rd90, [%rd89];
	and.b64  	%rd277, %rd90, -4294967296;
	setp.ne.s64 	%p7, %rd277, 0;
	@%p7 bra 	$L__BB156_50;
	cvt.u32.u64 	%r125, %rd90;
	cvt.u32.u64 	%r126, %rd436;
	div.u32 	%r127, %r126, %r125;
	mul.lo.s32 	%r128, %r127, %r125;
	sub.s32 	%r129, %r126, %r128;
	cvt.u64.u32 	%rd438, %r127;
	cvt.u64.u32 	%rd439, %r129;
	bra.uni 	$L__BB156_51;
$L__BB156_50:
	div.u64 	%rd438, %rd436, %rd90;
	mul.lo.s64 	%rd278, %rd438, %rd90;
	sub.s64 	%rd439, %rd436, %rd278;
$L__BB156_51:
	add.s64 	%rd279, %rd89, %rd72;
	ld.global.u64 	%rd280, [%rd279];
	cvt.u32.u64 	%r130, %rd280;
	cvt.u32.u64 	%r131, %rd439;
	mad.lo.s32 	%r44, %r130, %r131, %r43;
	add.s32 	%r132, %r367, -1;
	mul.wide.u32 	%rd281, %r132, 8;
	add.s64 	%rd97, %rd1, %rd281;
	ld.global.u64 	%rd98, [%rd97];
	and.b64  	%rd282, %rd98, -4294967296;
	setp.ne.s64 	%p8, %rd282, 0;
	@%p8 bra 	$L__BB156_53;
	cvt.u32.u64 	%r133, %rd98;
	cvt.u32.u64 	%r134, %rd438;
	div.u32 	%r135, %r134, %r133;
	mul.lo.s32 	%r136, %r135, %r133;
	sub.s32 	%r137, %r134, %r136;
	cvt.u64.u32 	%rd440, %r135;
	cvt.u64.u32 	%rd441, %r137;
	bra.uni 	$L__BB156_54;
$L__BB156_53:
	div.u64 	%rd440, %rd438, %rd98;
	mul.lo.s64 	%rd283, %rd440, %rd98;
	sub.s64 	%rd441, %rd438, %rd283;
$L__BB156_54:
	add.s64 	%rd284, %rd97, %rd72;
	ld.global.u64 	%rd285, [%rd284];
	cvt.u32.u64 	%r138, %rd285;
	cvt.u32.u64 	%r139, %rd441;
	mad.lo.s32 	%r45, %r138, %r139, %r44;
	add.s32 	%r140, %r367, -2;
	mul.wide.u32 	%rd286, %r140, 8;
	add.s64 	%rd105, %rd1, %rd286;
	ld.global.u64 	%rd106, [%rd105];
	and.b64  	%rd287, %rd106, -4294967296;
	setp.ne.s64 	%p9, %rd287, 0;
	@%p9 bra 	$L__BB156_56;
	cvt.u32.u64 	%r141, %rd106;
	cvt.u32.u64 	%r142, %rd440;
	div.u32 	%r143, %r142, %r141;
	mul.lo.s32 	%r144, %r143, %r141;
	sub.s32 	%r145, %r142, %r144;
	cvt.u64.u32 	%rd442, %r143;
	cvt.u64.u32 	%rd443, %r145;
	bra.uni 	$L__BB156_57;
$L__BB156_56:
	div.u64 	%rd442, %rd440, %rd106;
	mul.lo.s64 	%rd288, %rd442, %rd106;
	sub.s64 	%rd443, %rd440, %rd288;
$L__BB156_57:
	add.s64 	%rd289, %rd105, %rd72;
	ld.global.u64 	%rd290, [%rd289];
	cvt.u32.u64 	%r146, %rd290;
	cvt.u32.u64 	%r147, %rd443;
	mad.lo.s32 	%r46, %r146, %r147, %r45;
	add.s32 	%r148, %r367, -3;
	mul.wide.u32 	%rd291, %r148, 8;
	add.s64 	%rd113, %rd1, %rd291;
	ld.global.u64 	%rd114, [%rd113];
	and.b64  	%rd292, %rd114, -4294967296;
	setp.ne.s64 	%p10, %rd292, 0;
	@%p10 bra 	$L__BB156_59;
	cvt.u32.u64 	%r149, %rd114;
	cvt.u32.u64 	%r150, %rd442;
	div.u32 	%r151, %r150, %r149;
	mul.lo.s32 	%r152, %r151, %r149;
	sub.s32 	%r153, %r150, %r152;
	cvt.u64.u32 	%rd444, %r151;
	cvt.u64.u32 	%rd445, %r153;
	bra.uni 	$L__BB156_60;
$L__BB156_59:
	div.u64 	%rd444, %rd442, %rd114;
	mul.lo.s64 	%rd293, %rd444, %rd114;
	sub.s64 	%rd445, %rd442, %rd293;
$L__BB156_60:
	add.s64 	%rd294, %rd113, %rd72;
	ld.global.u64 	%rd295, [%rd294];
	cvt.u32.u64 	%r154, %rd295;
	cvt.u32.u64 	%r155, %rd445;
	mad.lo.s32 	%r47, %r154, %r155, %r46;
	add.s32 	%r156, %r367, -4;
	mul.wide.u32 	%rd296, %r156, 8;
	add.s64 	%rd121, %rd1, %rd296;
	ld.global.u64 	%rd122, [%rd121];
	and.b64  	%rd297, %rd122, -4294967296;
	setp.ne.s64 	%p11, %rd297, 0;
	@%p11 bra 	$L__BB156_62;
	cvt.u32.u64 	%r157, %rd122;
	cvt.u32.u64 	%r158, %rd444;
	div.u32 	%r159, %r158, %r157;
	mul.lo.s32 	%r160, %r159, %r157;
	sub.s32 	%r161, %r158, %r160;
	cvt.u64.u32 	%rd446, %r159;
	cvt.u64.u32 	%rd447, %r161;
	bra.uni 	$L__BB156_63;
$L__BB156_62:
	div.u64 	%rd446, %rd444, %rd122;
	mul.lo.s64 	%rd298, %rd446, %rd122;
	sub.s64 	%rd447, %rd444, %rd298;
$L__BB156_63:
	add.s64 	%rd299, %rd121, %rd72;
	ld.global.u64 	%rd300, [%rd299];
	cvt.u32.u64 	%r162, %rd300;
	cvt.u32.u64 	%r163, %rd447;
	mad.lo.s32 	%r365, %r162, %r163, %r47;
	cvt.u32.u64 	%r368, %rd446;
	add.s32 	%r367, %r367, -8;
	add.s32 	%r366, %r366, 8;
	setp.eq.s32 	%p12, %r366, 0;
	@%p12 bra 	$L__BB156_6;
	bra.uni 	$L__BB156_4;
$L__BB156_64:
	div.u64 	%rd448, %rd129, %rd131;
	mul.lo.s64 	%rd339, %rd448, %rd131;
	sub.s64 	%rd449, %rd129, %rd339;
$L__BB156_65:
	add.s64 	%rd340, %rd130, %rd138;
	ld.global.u64 	%rd341, [%rd340];
	cvt.u32.u64 	%r235, %rd341;
	cvt.u32.u64 	%r236, %rd449;
	mad.lo.s32 	%r56, %r235, %r236, %r386;
	add.s32 	%r237, %r371, 2;
	mul.wide.u32 	%rd342, %r237, 8;
	add.s64 	%rd139, %rd1, %rd342;
	ld.global.u64 	%rd140, [%rd139];
	and.b64  	%rd343, %rd140, -4294967296;
	setp.ne.s64 	%p29, %rd343, 0;
	@%p29 bra 	$L__BB156_67;
	cvt.u32.u64 	%r238, %rd140;
	cvt.u32.u64 	%r239, %rd448;
	div.u32 	%r240, %r239, %r238;
	mul.lo.s32 	%r241, %r240, %r238;
	sub.s32 	%r242, %r239, %r241;
	cvt.u64.u32 	%rd450, %r240;
	cvt.u64.u32 	%rd451, %r242;
	bra.uni 	$L__BB156_68;
$L__BB156_67:
	div.u64 	%rd450, %rd448, %rd140;
	mul.lo.s64 	%rd344, %rd450, %rd140;
	sub.s64 	%rd451, %rd448, %rd344;
$L__BB156_68:
	add.s64 	%rd345, %rd139, %rd138;
	ld.global.u64 	%rd346, [%rd345];
	cvt.u32.u64 	%r243, %rd346;
	cvt.u32.u64 	%r244, %rd451;
	mad.lo.s32 	%r57, %r243, %r244, %r56;
	add.s32 	%r245, %r371, 1;
	mul.wide.u32 	%rd347, %r245, 8;
	add.s64 	%rd147, %rd1, %rd347;
	ld.global.u64 	%rd148, [%rd147];
	and.b64  	%rd348, %rd148, -4294967296;
	setp.ne.s64 	%p30, %rd348, 0;
	@%p30 bra 	$L__BB156_70;
	cvt.u32.u64 	%r246, %rd148;
	cvt.u32.u64 	%r247, %rd450;
	div.u32 	%r248, %r247, %r246;
	mul.lo.s32 	%r249, %r248, %r246;
	sub.s32 	%r250, %r247, %r249;
	cvt.u64.u32 	%rd452, %r248;
	cvt.u64.u32 	%rd453, %r250;
	bra.uni 	$L__BB156_71;
$L__BB156_70:
	div.u64 	%rd452, %rd450, %rd148;
	mul.lo.s64 	%rd349, %rd452, %rd148;
	sub.s64 	%rd453, %rd450, %rd349;
$L__BB156_71:
	add.s64 	%rd350, %rd147, %rd138;
	ld.global.u64 	%rd351, [%rd350];
	cvt.u32.u64 	%r251, %rd351;
	cvt.u32.u64 	%r252, %rd453;
	mad.lo.s32 	%r58, %r251, %r252, %r57;
	mul.wide.u32 	%rd352, %r371, 8;
	add.s64 	%rd155, %rd1, %rd352;
	ld.global.u64 	%rd156, [%rd155];
	and.b64  	%rd353, %rd156, -4294967296;
	setp.ne.s64 	%p31, %rd353, 0;
	@%p31 bra 	$L__BB156_73;
	cvt.u32.u64 	%r253, %rd156;
	cvt.u32.u64 	%r254, %rd452;
	div.u32 	%r255, %r254, %r253;
	mul.lo.s32 	%r256, %r255, %r253;
	sub.s32 	%r257, %r254, %r256;
	cvt.u64.u32 	%rd454, %r255;
	cvt.u64.u32 	%rd455, %r257;
	bra.uni 	$L__BB156_74;
$L__BB156_73:
	div.u64 	%rd454, %rd452, %rd156;
	mul.lo.s64 	%rd354, %rd454, %rd156;
	sub.s64 	%rd455, %rd452, %rd354;
$L__BB156_74:
	add.s64 	%rd355, %rd155, %rd138;
	ld.global.u64 	%rd356, [%rd355];
	cvt.u32.u64 	%r258, %rd356;
	cvt.u32.u64 	%r259, %rd455;
	mad.lo.s32 	%r59, %r258, %r259, %r58;
	add.s32 	%r260, %r371, -1;
	mul.wide.u32 	%rd357, %r260, 8;
	add.s64 	%rd163, %rd1, %rd357;
	ld.global.u64 	%rd164, [%rd163];
	and.b64  	%rd358, %rd164, -4294967296;
	setp.ne.s64 	%p32, %rd358, 0;
	@%p32 bra 	$L__BB156_76;
	cvt.u32.u64 	%r261, %rd164;
	cvt.u32.u64 	%r262, %rd454;
	div.u32 	%r263, %r262, %r261;
	mul.lo.s32 	%r264, %r263, %r261;
	sub.s32 	%r265, %r262, %r264;
	cvt.u64.u32 	%rd456, %r263;
	cvt.u64.u32 	%rd457, %r265;
	bra.uni 	$L__BB156_77;
$L__BB156_76:
	div.u64 	%rd456, %rd454, %rd164;
	mul.lo.s64 	%rd359, %rd456, %rd164;
	sub.s64 	%rd457, %rd454, %rd359;
$L__BB156_77:
	add.s64 	%rd360, %rd163, %rd138;
	ld.global.u64 	%rd361, [%rd360];
	cvt.u32.u64 	%r266, %rd361;
	cvt.u32.u64 	%r267, %rd457;
	mad.lo.s32 	%r60, %r266, %r267, %r59;
	add.s32 	%r268, %r371, -2;
	mul.wide.u32 	%rd362, %r268, 8;
	add.s64 	%rd171, %rd1, %rd362;
	ld.global.u64 	%rd172, [%rd171];
	and.b64  	%rd363, %rd172, -4294967296;
	setp.ne.s64 	%p33, %rd363, 0;
	@%p33 bra 	$L__BB156_79;
	cvt.u32.u64 	%r269, %rd172;
	cvt.u32.u64 	%r270, %rd456;
	div.u32 	%r271, %r270, %r269;
	mul.lo.s32 	%r272, %r271, %r269;
	sub.s32 	%r273, %r270, %r272;
	cvt.u64.u32 	%rd458, %r271;
	cvt.u64.u32 	%rd459, %r273;
	bra.uni 	$L__BB156_80;
$L__BB156_79:
	div.u64 	%rd458, %rd456, %rd172;
	mul.lo.s64 	%rd364, %rd458, %rd172;
	sub.s64 	%rd459, %rd456, %rd364;
$L__BB156_80:
	add.s64 	%rd365, %rd171, %rd138;
	ld.global.u64 	%rd366, [%rd365];
	cvt.u32.u64 	%r274, %rd366;
	cvt.u32.u64 	%r275, %rd459;
	mad.lo.s32 	%r61, %r274, %r275, %r60;
	add.s32 	%r276, %r371, -3;
	mul.wide.u32 	%rd367, %r276, 8;
	add.s64 	%rd179, %rd1, %rd367;
	ld.global.u64 	%rd180, [%rd179];
	and.b64  	%rd368, %rd180, -4294967296;
	setp.ne.s64 	%p34, %rd368, 0;
	@%p34 bra 	$L__BB156_82;
	cvt.u32.u64 	%r277, %rd180;
	cvt.u32.u64 	%r278, %rd458;
	div.u32 	%r279, %r278, %r277;
	mul.lo.s32 	%r280, %r279, %r277;
	sub.s32 	%r281, %r278, %r280;
	cvt.u64.u32 	%rd460, %r279;
	cvt.u64.u32 	%rd461, %r281;
	bra.uni 	$L__BB156_83;
$L__BB156_82:
	div.u64 	%rd460, %rd458, %rd180;
	mul.lo.s64 	%rd369, %rd460, %rd180;
	sub.s64 	%rd461, %rd458, %rd369;
$L__BB156_83:
	add.s64 	%rd370, %rd179, %rd138;
	ld.global.u64 	%rd371, [%rd370];
	cvt.u32.u64 	%r282, %rd371;
	cvt.u32.u64 	%r283, %rd461;
	mad.lo.s32 	%r62, %r282, %r283, %r61;
	add.s32 	%r284, %r371, -4;
	mul.wide.u32 	%rd372, %r284, 8;
	add.s64 	%rd187, %rd1, %rd372;
	ld.global.u64 	%rd188, [%rd187];
	and.b64  	%rd373, %rd188, -4294967296;
	setp.ne.s64 	%p35, %rd373, 0;
	@%p35 bra 	$L__BB156_85;
	cvt.u32.u64 	%r285, %rd188;
	cvt.u32.u64 	%r286, %rd460;
	div.u32 	%r287, %r286, %r285;
	mul.lo.s32 	%r288, %r287, %r285;
	sub.s32 	%r289, %r286, %r288;
	cvt.u64.u32 	%rd462, %r287;
	cvt.u64.u32 	%rd463, %r289;
	bra.uni 	$L__BB156_86;
$L__BB156_85:
	div.u64 	%rd462, %rd460, %rd188;
	mul.lo.s64 	%rd374, %rd462, %rd188;
	sub.s64 	%rd463, %rd460, %rd374;
$L__BB156_86:
	add.s64 	%rd375, %rd187, %rd138;
	ld.global.u64 	%rd376, [%rd375];
	cvt.u32.u64 	%r290, %rd376;
	cvt.u32.u64 	%r291, %rd463;
	mad.lo.s32 	%r386, %r290, %r291, %r62;
	cvt.u32.u64 	%r376, %rd462;
	add.s32 	%r371, %r371, -8;
	add.s32 	%r370, %r370, 8;
	setp.ne.s32 	%p36, %r370, 0;
	@%p36 bra 	$L__BB156_39;
$L__BB156_87:
	setp.eq.s32 	%p37, %r33, 0;
	@%p37 bra 	$L__BB156_116;
	and.b32  	%r71, %r93, 3;
	setp.lt.u32 	%p38, %r33, 4;
	@%p38 bra 	$L__BB156_102;
	not.b32 	%r293, %r375;
	add.s32 	%r294, %r93, %r293;
	cvt.u64.u32 	%rd195, %r376;
	mul.wide.u32 	%rd377, %r294, 8;
	add.s64 	%rd196, %rd1, %rd377;
	ld.global.u64 	%rd197, [%rd196];
	and.b64  	%rd378, %rd197, -4294967296;
	setp.ne.s64 	%p39, %rd378, 0;
	@%p39 bra 	$L__BB156_91;
	cvt.u32.u64 	%r295, %rd197;
	cvt.u32.u64 	%r296, %rd195;
	div.u32 	%r297, %r296, %r295;
	mul.lo.s32 	%r298, %r297, %r295;
	sub.s32 	%r299, %r296, %r298;
	cvt.u64.u32 	%rd464, %r297;
	cvt.u64.u32 	%rd465, %r299;
	bra.uni 	$L__BB156_92;
$L__BB156_91:
	div.u64 	%rd464, %rd195, %rd197;
	mul.lo.s64 	%rd379, %rd464, %rd197;
	sub.s64 	%rd465, %rd195, %rd379;
$L__BB156_92:
	mul.wide.u32 	%rd204, %r2, 8;
	add.s64 	%rd380, %rd196, %rd204;
	ld.global.u64 	%rd381, [%rd380];
	cvt.u32.u64 	%r300, %rd381;
	cvt.u32.u64 	%r301, %rd465;
	mad.lo.s32 	%r72, %r300, %r301, %r386;
	sub.s32 	%r73, %r93, %r375;
	add.s32 	%r302, %r73, -2;
	mul.wide.u32 	%rd382, %r302, 8;
	add.s64 	%rd205, %rd1, %rd382;
	ld.global.u64 	%rd206, [%rd205];
	and.b64  	%rd383, %rd206, -4294967296;
	setp.ne.s64 	%p40, %rd383, 0;
	@%p40 bra 	$L__BB156_94;
	cvt.u32.u64 	%r303, %rd206;
	cvt.u32.u64 	%r304, %rd464;
	div.u32 	%r305, %r304, %r303;
	mul.lo.s32 	%r306, %r305, %r303;
	sub.s32 	%r307, %r304, %r306;
	cvt.u64.u32 	%rd466, %r305;
	cvt.u64.u32 	%rd467, %r307;
	bra.uni 	$L__BB156_95;
$L__BB156_94:
	div.u64 	%rd466, %rd464, %rd206;
	mul.lo.s64 	%rd384, %rd466, %rd206;
	sub.s64 	%rd467, %rd464, %rd384;
$L__BB156_95:
	add.s64 	%rd385, %rd205, %rd204;
	ld.global.u64 	%rd386, [%rd385];
	cvt.u32.u64 	%r308, %rd386;
	cvt.u32.u64 	%r309, %rd467;
	mad.lo.s32 	%r74, %r308, %r309, %r72;
	add.s32 	%r310, %r73, -3;
	mul.wide.u32 	%rd387, %r310, 8;
	add.s64 	%rd213, %rd1, %rd387;
	ld.global.u64 	%rd214, [%rd213];
	and.b64  	%rd388, %rd214, -4294967296;
	setp.ne.s64 	%p41, %rd388, 0;
	@%p41 bra 	$L__BB156_97;
	cvt.u32.u64 	%r311, %rd214;
	cvt.u32.u64 	%r312, %rd466;
	div.u32 	%r313, %r312, %r311;
	mul.lo.s32 	%r314, %r313, %r311;
	sub.s32 	%r315, %r312, %r314;
	cvt.u64.u32 	%rd468, %r313;
	cvt.u64.u32 	%rd469, %r315;
	bra.uni 	$L__BB156_98;
$L__BB156_97:
	div.u64 	%rd468, %rd466, %rd214;
	mul.lo.s64 	%rd389, %rd468, %rd214;
	sub.s64 	%rd469, %rd466, %rd389;
$L__BB156_98:
	add.s64 	%rd390, %rd213, %rd204;
	ld.global.u64 	%rd391, [%rd390];
	cvt.u32.u64 	%r316, %rd391;
	cvt.u32.u64 	%r317, %rd469;
	mad.lo.s32 	%r75, %r316, %r317, %r74;
	add.s32 	%r318, %r73, -4;
	mul.wide.u32 	%rd392, %r318, 8;
	add.s64 	%rd221, %rd1, %rd392;
	ld.global.u64 	%rd222, [%rd221];
	and.b64  	%rd393, %rd222, -4294967296;
	setp.ne.s64 	%p42, %rd393, 0;
	@%p42 bra 	$L__BB156_100;
	cvt.u32.u64 	%r319, %rd222;
	cvt.u32.u64 	%r320, %rd468;
	div.u32 	%r321, %r320, %r319;
	mul.lo.s32 	%r322, %r321, %r319;
	sub.s32 	%r323, %r320, %r322;
	cvt.u64.u32 	%rd470, %r321;
	cvt.u64.u32 	%rd471, %r323;
	bra.uni 	$L__BB156_101;
$L__BB156_100:
	div.u64 	%rd470, %rd468, %rd222;
	mul.lo.s64 	%rd394, %rd470, %rd222;
	sub.s64 	%rd471, %rd468, %rd394;
$L__BB156_101:
	add.s64 	%rd395, %rd221, %rd204;
	ld.global.u64 	%rd396, [%rd395];
	cvt.u32.u64 	%r324, %rd396;
	cvt.u32.u64 	%r325, %rd471;
	mad.lo.s32 	%r386, %r324, %r325, %r75;
	cvt.u32.u64 	%r376, %rd470;
	add.s32 	%r375, %r375, 4;
$L__BB156_102:
	setp.eq.s32 	%p43, %r71, 0;
	@%p43 bra 	$L__BB156_116;
	setp.eq.s32 	%p44, %r71, 1;
	@%p44 bra 	$L__BB156_111;
	not.b32 	%r327, %r375;
	add.s32 	%r328, %r93, %r327;
	cvt.u64.u32 	%rd229, %r376;
	mul.wide.u32 	%rd397, %r328, 8;
	add.s64 	%rd230, %rd1, %rd397;
	ld.global.u64 	%rd231, [%rd230];
	and.b64  	%rd398, %rd231, -4294967296;
	setp.ne.s64 	%p45, %rd398, 0;
	@%p45 bra 	$L__BB156_106;
	cvt.u32.u64 	%r329, %rd231;
	cvt.u32.u64 	%r330, %rd229;
	div.u32 	%r331, %r330, %r329;
	mul.lo.s32 	%r332, %r331, %r329;
	sub.s32 	%r333, %r330, %r332;
	cvt.u64.u32 	%rd472, %r331;
	cvt.u64.u32 	%rd473, %r333;
	bra.uni 	$L__BB156_107;
$L__BB156_106:
	div.u64 	%rd472, %rd229, %rd231;
	mul.lo.s64 	%rd399, %rd472, %rd231;
	sub.s64 	%rd473, %rd229, %rd399;
$L__BB156_107:
	mul.wide.u32 	%rd238, %r2, 8;
	add.s64 	%rd400, %rd230, %rd238;
	ld.global.u64 	%rd401, [%rd400];
	cvt.u32.u64 	%r334, %rd401;
	cvt.u32.u64 	%r335, %rd473;
	mad.lo.s32 	%r83, %r334, %r335, %r386;
	sub.s32 	%r336, %r93, %r375;
	add.s32 	%r337, %r336, -2;
	mul.wide.u32 	%rd402, %r337, 8;
	add.s64 	%rd239, %rd1, %rd402;
	ld.global.u64 	%rd240, [%rd239];
	and.b64  	%rd403, %rd240, -4294967296;
	setp.ne.s64 	%p46, %rd403, 0;
	@%p46 bra 	$L__BB156_109;
	cvt.u32.u64 	%r338, %rd240;
	cvt.u32.u64 	%r339, %rd472;
	div.u32 	%r340, %r339, %r338;
	mul.lo.s32 	%r341, %r340, %r338;
	sub.s32 	%r342, %r339, %r341;
	cvt.u64.u32 	%rd474, %r340;
	cvt.u64.u32 	%rd475, %r342;
	bra.uni 	$L__BB156_110;
$L__BB156_109:
	div.u64 	%rd474, %rd472, %rd240;
	mul.lo.s64 	%rd404, %rd474, %rd240;
	sub.s64 	%rd475, %rd472, %rd404;
$L__BB156_110:
	add.s64 	%rd405, %rd239, %rd238;
	ld.global.u64 	%rd406, [%rd405];
	cvt.u32.u64 	%r343, %rd406;
	cvt.u32.u64 	%r344, %rd475;
	mad.lo.s32 	%r386, %r343, %r344, %r83;
	cvt.u32.u64 	%r376, %rd474;
	add.s32 	%r375, %r375, 2;
$L__BB156_111:
	and.b32  	%r345, %r93, 1;
	setp.eq.b32 	%p47, %r345, 1;
	not.pred 	%p48, %p47;
	@%p48 bra 	$L__BB156_116;
	not.b32 	%r346, %r375;
	add.s32 	%r347, %r93, %r346;
	cvt.u64.u32 	%rd247, %r376;
	mul.wide.u32 	%rd407, %r347, 8;
	add.s64 	%rd248, %rd1, %rd407;
	ld.global.u64 	%rd249, [%rd248];
	and.b64  	%rd408, %rd249, -4294967296;
	setp.ne.s64 	%p49, %rd408, 0;
	@%p49 bra 	$L__BB156_114;
	cvt.u32.u64 	%r348, %rd249;
	cvt.u32.u64 	%r349, %rd247;
	rem.u32 	%r350, %r349, %r348;
	cvt.u64.u32 	%rd476, %r350;
	bra.uni 	$L__BB156_115;
$L__BB156_114:
	rem.u64 	%rd476, %rd247, %rd249;
$L__BB156_115:
	mul.wide.u32 	%rd409, %r2, 8;
	add.s64 	%rd410, %rd248, %rd409;
	ld.global.u64 	%rd411, [%rd410];
	cvt.u32.u64 	%r351, %rd411;
	cvt.u32.u64 	%r352, %rd476;
	mad.lo.s32 	%r386, %r351, %r352, %r386;
$L__BB156_116:
	cvt.u64.u32 	%rd477, %r386;
$L__BB156_117:
	cvta.to.global.u64 	%rd412, %rd255;
	add.s64 	%rd413, %rd412, %rd431;
	ld.global.u8 	%rs1, [%rd413];
	cvta.to.global.u64 	%rd414, %rd256;
	add.s64 	%rd415, %rd414, %rd477;
	ld.global.u8 	%rs2, [%rd415];
	mul.lo.s16 	%rs3, %rs2, %rs1;
	cvta.to.global.u64 	%rd416, %rd257;
	add.s64 	%rd417, %rd416, %rd2;
	st.global.u8 	[%rd417], %rs3;
$L__BB156_118:
	ret;

}
	// .globl	broadcast_mul_contiguous_u8
.visible .entry broadcast_mul_contiguous_u8(
	.param .u64 broadcast_mul_contiguous_u8_param_0,
	.param .u64 .ptr .align 1 broadcast_mul_contiguous_u8_param_1,
	.param .u64 .ptr .align 1 broadcast_mul_contiguous_u8_param_2,
	.param .u64 .ptr .align 1 broadcast_mul_contiguous_u8_param_3
)
{
	.reg .pred 	%p<2>;
	.reg .b16 	%rs<4>;
	.reg .b32 	%r<5>;
	.reg .b64 	%rd<12>;

	ld.param.u64 	%rd5, [broadcast_mul_contiguous_u8_param_0];
	ld.param.u64 	%rd2, [broadcast_mul_contiguous_u8_param_1];
	ld.param.u64 	%rd3, [broadcast_mul_contiguous_u8_param_2];
	ld.param.u64 	%rd4, [broadcast_mul_contiguous_u8_param_3];
	mov.u32 	%r1, %ctaid.x;
	mov.u32 	%r2, %ntid.x;
	mov.u32 	%r3, %tid.x;
	mad.lo.s32 	%r4, %r1, %r2, %r3;
	cvt.s64.s32 	%rd1, %r4;
	setp.le.u64 	%p1, %rd5, %rd1;
	@%p1 bra 	$L__BB157_2;
	cvta.to.global.u64 	%rd6, %rd2;
	cvta.to.global.u64 	%rd7, %rd3;
	cvta.to.global.u64 	%rd8, %rd4;
	add.s64 	%rd9, %rd6, %rd1;
	ld.global.u8 	%rs1, [%rd9];
	add.s64 	%rd10, %rd7, %rd1;
	ld.global.u8 	%rs2, [%rd10];
	mul.lo.s16 	%rs3, %rs2, %rs1;
	add.s64 	%rd11, %rd8, %rd1;
	st.global.u8 	[%rd11], %rs3;
$L__BB157_2:
	ret;

}
	// .globl	broadcast_mul_rhs_row_u8
.visible .entry broadcast_mul_rhs_row_u8(
	.param .u64 broadcast_mul_rhs_row_u8_param_0,
	.param .u64 broadcast_mul_rhs_row_u8_param_1,
	.param .u64 .ptr .align 1 broadcast_mul_rhs_row_u8_param_2,
	.param .u64 .ptr .align 1 broadcast_mul_rhs_row_u8_param_3,
	.param .u64 .ptr .align 1 broadcast_mul_rhs_row_u8_param_4
)
{
	.reg .pred 	%p<3>;
	.reg .b16 	%rs<4>;
	.reg .b32 	%r<8>;
	.reg .b64 	%rd<20>;

	ld.param.u64 	%rd9, [broadcast_mul_rhs_row_u8_param_0];
	ld.param.u64 	%rd5, [broadcast_mul_rhs_row_u8_param_1];
	ld.param.u64 	%rd6, [broadcast_mul_rhs_row_u8_param_2];
	ld.param.u64 	%rd7, [broadcast_mul_rhs_row_u8_param_3];
	ld.param.u64 	%rd8, [broadcast_mul_rhs_row_u8_param_4];
	mov.u32 	%r1, %ctaid.x;
	mov.u32 	%r2, %ntid.x;
	mov.u32 	%r3, %tid.x;
	mad.lo.s32 	%r4, %r1, %r2, %r3;
	cvt.s64.s32 	%rd1, %r4;
	setp.le.u64 	%p1, %rd9, %rd1;
	@%p1 bra 	$L__BB158_5;
	or.b64  	%rd10, %rd1, %rd5;
	and.b64  	%rd11, %rd10, -4294967296;
	setp.ne.s64 	%p2, %rd11, 0;
	@%p2 bra 	$L__BB158_3;
	cvt.u32.u64 	%r5, %rd5;
	cvt.u32.u64 	%r6, %rd1;
	rem.u32 	%r7, %r6, %r5;
	cvt.u64.u32 	%rd19, %r7;
	bra.uni 	$L__BB158_4;
$L__BB158_3:
	rem.u64 	%rd19, %rd1, %rd5;
$L__BB158_4:
	cvta.to.global.u64 	%rd12, %rd6;
	add.s64 	%rd13, %rd12, %rd1;
	ld.global.u8 	%rs1, [%rd13];
	and.b64  	%rd14, %rd19, 4294967295;
	cvta.to.global.u64 	%rd15, %rd7;
	add.s64 	%rd16, %rd15, %rd14;
	ld.global.u8 	%rs2, [%rd16];
	mul.lo.s16 	%rs3, %rs2, %rs1;
	cvta.to.global.u64 	%rd17, %rd8;
	add.s64 	%rd18, %rd17, %rd1;
	st.global.u8 	[%rd18], %rs3;
$L__BB158_5:
	ret;

}
	// .globl	broadcast_mul_rhs_col_u8
.visible .entry broadcast_mul_rhs_col_u8(
	.param .u64 broadcast_mul_rhs_col_u8_param_0,
	.param .u64 broadcast_mul_rhs_col_u8_param_1,
	.param .u64 .ptr .align 1 broadcast_mul_rhs_col_u8_param_2,
	.param .u64 .ptr .align 1 broadcast_mul_rhs_col_u8_param_3,
	.param .u64 .ptr .align 1 broadcast_mul_rhs_col_u8_param_4
)
{
	.reg .pred 	%p<3>;
	.reg .b16 	%rs<4>;
	.reg .b32 	%r<8>;
	.reg .b64 	%rd<20>;

	ld.param.u64 	%rd9, [broadcast_mul_rhs_col_u8_param_0];
	ld.param.u64 	%rd5, [broadcast_mul_rhs_col_u8_param_1];
	ld.param.u64 	%rd6, [broadcast_mul_rhs_col_u8_param_2];
	ld.param.u64 	%rd7, [broadcast_mul_rhs_col_u8_param_3];
	ld.param.u64 	%rd8, [broadcast_mul_rhs_col_u8_param_4];
	mov.u32 	%r1, %ctaid.x;
	mov.u32 	%r2, %ntid.x;
	mov.u32 	%r3, %tid.x;
	mad.lo.s32 	%r4, %r1, %r2, %r3;
	cvt.s64.s32 	%rd1, %r4;
	setp.le.u64 	%p1, %rd9, %rd1;
	@%p1 bra 	$L__BB159_5;
	or.b64  	%rd10, %rd1, %rd5;
	and.b64  	%rd11, %rd10, -4294967296;
	setp.ne.s64 	%p2, %rd11, 0;
	@%p2 bra 	$L__BB159_3;
	cvt.u32.u64 	%r5, %rd5;
	cvt.u32.u64 	%r6, %rd1;
	div.u32 	%r7, %r6, %r5;
	cvt.u64.u32 	%rd19, %r7;
	bra.uni 	$L__BB159_4;
$L__BB159_3:
	div.u64 	%rd19, %rd1, %rd5;
$L__BB159_4:
	cvta.to.global.u64 	%rd12, %rd6;
	add.s64 	%rd13, %rd12, %rd1;
	ld.global.u8 	%rs1, [%rd13];
	and.b64  	%rd14, %rd19, 4294967295;
	cvta.to.global.u64 	%rd15, %rd7;
	add.s64 	%rd16, %rd15, %rd14;
	ld.global.u8 	%rs2, [%rd16];
	mul.lo.s16 	%rs3, %rs2, %rs1;
	cvta.to.global.u64 	%rd17, %rd8;
	add.s64 	%rd18, %rd17, %rd1;
	st.global.u8 	[%rd18], %rs3;
$L__BB159_5:
	ret;

}
	// .globl	broadcast_mul_lhs_row_u8
.visible .entry broadcast_mul_lhs_row_u8(
	.param .u64 broadcast_mul_lhs_row_u8_param_0,
	.param .u64 broadcast_mul_lhs_row_u8_param_1,
	.param .u64 .ptr .align 1 broadcast_mul_lhs_row_u8_param_2,
	.param .u64 .ptr .align 1 broadcast_mul_lhs_row_u8_param_3,
	.param .u64 .ptr .align 1 broadcast_mul_lhs_row_u8_param_4
)
{
	.reg .pred 	%p<3>;
	.reg .b16 	%rs<4>;
	.reg .b32 	%r<8>;
	.reg .b64 	%rd<20>;

	ld.param.u64 	%rd9, [broadcast_mul_lhs_row_u8_param_0];
	ld.param.u64 	%rd5, [broadcast_mul_lhs_row_u8_param_1];
	ld.param.u64 	%rd6, [broadcast_mul_lhs_row_u8_param_2];
	ld.param.u64 	%rd7, [broadcast_mul_lhs_row_u8_param_3];
	ld.param.u64 	%rd8, [broadcast_mul_lhs_row_u8_param_4];
	mov.u32 	%r1, %ctaid.x;
	mov.u32 	%r2, %ntid.x;
	mov.u32 	%r3, %tid.x;
	mad.lo.s32 	%r4, %r1, %r2, %r3;
	cvt.s64.s32 	%rd1, %r4;
	setp.le.u64 	%p1, %rd9, %rd1;
	@%p1 bra 	$L__BB160_5;
	or.b64  	%rd10, %rd1, %rd5;
	and.b64  	%rd11, %rd10, -4294967296;
	setp.ne.s64 	%p2, %rd11, 0;
	@%p2 bra 	$L__BB160_3;
	cvt.u32.u64 	%r5, %rd5;
	cvt.u32.u64 	%r6, %rd1;
	rem.u32 	%r7, %r6, %r5;
	cvt.u64.u32 	%rd19, %r7;
	bra.uni 	$L__BB160_4;
$L__BB160_3:
	rem.u64 	%rd19, %rd1, %rd5;
$L__BB160_4:
	and.b64  	%rd12, %rd19, 4294967295;
	cvta.to.global.u64 	%rd13, %rd6;
	add.s64 	%rd14, %rd13, %rd12;
	ld.global.u8 	%rs1, [%rd14];
	cvta.to.global.u64 	%rd15, %rd7;
	add.s64 	%rd16, %rd15, %rd1;
	ld.global.u8 	%rs2, [%rd16];
	mul.lo.s16 	%rs3, %rs2, %rs1;
	cvta.to.global.u64 	%rd17, %rd8;
	add.s64 	%rd18, %rd17, %rd1;
	st.global.u8 	[%rd18], %rs3;
$L__BB160_5:
	ret;

}
	// .globl	broadcast_mul_lhs_col_u8
.visible .entry broadcast_mul_lhs_col_u8(
	.param .u64 broadcast_mul_lhs_col_u8_param_0,
	.param .u64 broadcast_mul_lhs_col_u8_param_1,
	.param .u64 .ptr .align 1 broadcast_mul_lhs_col_u8_param_2,
	.param .u64 .ptr .align 1 broadcast_mul_lhs_col_u8_param_3,
	.param .u64 .ptr .align 1 broadcast_mul_lhs_col_u8_param_4
)
{
	.reg .pred 	%p<3>;
	.reg .b16 	%rs<4>;
	.reg .b32 	%r<8>;
	.reg .b64 	%rd<20>;

	ld.param.u64 	%rd9, [broadcast_mul_lhs_col_u8_param_0];
	ld.param.u64 	%rd5, [broadcast_mul_lhs_col_u8_param_1];
	ld.param.u64 	%rd6, [broadcast_mul_lhs_col_u8_param_2];
	ld.param.u64 	%rd7, [broadcast_mul_lhs_col_u8_param_3];
	ld.param.u64 	%rd8, [broadcast_mul_lhs_col_u8_param_4];
	mov.u32 	%r1, %ctaid.x;
	mov.u32 	%r2, %ntid.x;
	mov.u32 	%r3, %tid.x;
	mad.lo.s32 	%r4, %r1, %r2, %r3;
	cvt.s64.s32 	%rd1, %r4;
	setp.le.u64 	%p1, %rd9, %rd1;
	@%p1 bra 	$L__BB161_5;
	or.b64  	%rd10, %rd1, %rd5;
	and.b64  	%rd11, %rd10, -4294967296;
	setp.ne.s64 	%p2, %rd11, 0;
	@%p2 bra 	$L__BB161_3;
	cvt.u32.u64 	%r5, %rd5;
	cvt.u32.u64 	%r6, %rd1;
	div.u32 	%r7, %r6, %r5;
	cvt.u64.u32 	%rd19, %r7;
	bra.uni 	$L__BB161_4;
$L__BB161_3:
	div.u64 	%rd19, %rd1, %rd5;
$L__BB161_4:
	and.b64  	%rd12, %rd19, 4294967295;
	cvta.to.global.u64 	%rd13, %rd6;
	add.s64 	%rd14, %rd13, %rd12;
	ld.global.u8 	%rs1, [%rd14];
	cvta.to.global.u64 	%rd15, %rd7;
	add.s64 	%rd16, %rd15, %rd1;
	ld.global.u8 	%rs2, [%rd16];
	mul.lo.s16 	%rs3, %rs2, %rs1;
	cvta.to.global.u64 	%rd17, %rd8;
	add.s64 	%rd18, %rd17, %rd1;
	st.global.u8 	[%rd18], %rs3;
$L__BB161_5:
	ret;

}
	// .globl	broadcast_div_strided_u8
.visible .entry broadcast_div_strided_u8(
	.param .u64 broadcast_div_strided_u8_param_0,
	.param .u32 broadcast_div_strided_u8_param_1,
	.param .u64 .ptr .align 1 broadcast_div_strided_u8_param_2,
	.param .u64 .ptr .align 1 broadcast_div_strided_u8_param_3,
	.param .u64 .ptr .align 1 broadcast_div_strided_u8_param_4,
	.param .u64 .ptr .align 1 broadcast_div_strided_u8_param_5
)
{
	.reg .pred 	%p<50>;
	.reg .b16 	%rs<4>;
	.reg .b32 	%r<387>;
	.reg .b64 	%rd<478>;

	ld.param.u64 	%rd258, [broadcast_div_strided_u8_param_0];
	ld.param.u32 	%r93, [broadcast_div_strided_u8_param_1];
	ld.param.u64 	%rd259, [broadcast_div_strided_u8_param_2];
	ld.param.u64 	%rd255, [broadcast_div_strided_u8_param_3];
	ld.param.u64 	%rd256, [broadcast_div_strided_u8_param_4];
	ld.param.u64 	%rd257, [broadcast_div_strided_u8_param_5];
	cvta.to.global.u64 	%rd1, %rd259;
	mov.u32 	%r94, %ctaid.x;
	mov.u32 	%r95, %ntid.x;
	mov.u32 	%r96, %tid.x;
	mad.lo.s32 	%r376, %r94, %r95, %r96;
	cvt.s64.s32 	%rd2, %r376;
	setp.le.u64 	%p1, %rd258, %rd2;
	@%p1 bra 	$L__BB162_118;
	shl.b32 	%r2, %r93, 1;
	setp.eq.s32 	%p2, %r93, 0;
	mov.b64 	%rd431, 0;
	@%p2 bra 	$L__BB162_36;
	add.s32 	%r99, %r93, -1;
	and.b32  	%r3, %r93, 7;
	setp.lt.u32 	%p3, %r99, 7;
	mov.b32 	%r354, 0;
	mov.u32 	%r368, %r376;
	mov.u32 	%r365, %r354;
	@%p3 bra 	$L__BB162_6;
	and.b32  	%r354, %r93, -8;
	add.s32 	%r367, %r93, -4;
	neg.s32 	%r366, %r354;
	mov.b32 	%r365, 0;
	mul.wide.u32 	%rd72, %r93, 8;
	mov.u32 	%r368, %r376;
$L__BB162_4:
	.pragma "nounroll";
	add.s32 	%r101, %r367, 3;
	cvt.u64.u32 	%rd63, %r368;
	mul.wide.u32 	%rd261, %r101, 8;
	add.s64 	%rd64, %rd1, %rd261;
	ld.global.u64 	%rd65, [%rd64];
	and.b64  	%rd262, %rd65, -4294967296;
	setp.ne.s64 	%p4, %rd262, 0;
	@%p4 bra 	$L__BB162_41;
	cvt.u32.u64 	%r102, %rd65;
	cvt.u32.u64 	%r103, %rd63;
	div.u32 	%r104, %r103, %r102;
	mul.lo.s32 	%r105, %r104, %r102;
	sub.s32 	%r106, %r103, %r105;
	cvt.u64.u32 	%rd432, %r104;
	cvt.u64.u32 	%rd433, %r106;
	bra.uni 	$L__BB162_42;
$L__BB162_6:
	setp.eq.s32 	%p13, %r3, 0;
	@%p13 bra 	$L__BB162_35;
	and.b32  	%r11, %r93, 3;
	setp.lt.u32 	%p14, %r3, 4;
	@%p14 bra 	$L__BB162_21;
	not.b32 	%r165, %r354;
	add.s32 	%r166, %r93, %r165;
	cvt.u64.u32 	%rd3, %r368;
	mul.wide.u32 	%rd301, %r166, 8;
	add.s64 	%rd4, %rd1, %rd301;
	ld.global.u64 	%rd5, [%rd4];
	and.b64  	%rd302, %rd5, -4294967296;
	setp.ne.s64 	%p15, %rd302, 0;
	@%p15 bra 	$L__BB162_10;
	cvt.u32.u64 	%r167, %rd5;
	cvt.u32.u64 	%r168, %rd3;
	div.u32 	%r169, %r168, %r167;
	mul.lo.s32 	%r170, %r169, %r167;
	sub.s32 	%r171, %r168, %r170;
	cvt.u64.u32 	%rd418, %r169;
	cvt.u64.u32 	%rd419, %r171;
	bra.uni 	$L__BB162_11;
$L__BB162_10:
	div.u64 	%rd418, %rd3, %rd5;
	mul.lo.s64 	%rd303, %rd418, %rd5;
	sub.s64 	%rd419, %rd3, %rd303;
$L__BB162_11:
	mul.wide.u32 	%rd12, %r93, 8;
	add.s64 	%rd304, %rd4, %rd12;
	ld.global.u64 	%rd305, [%rd304];
	cvt.u32.u64 	%r172, %rd305;
	cvt.u32.u64 	%r173, %rd419;
	mad.lo.s32 	%r12, %r172, %r173, %r365;
	sub.s32 	%r13, %r93, %r354;
	add.s32 	%r174, %r13, -2;
	mul.wide.u32 	%rd306, %r174, 8;
	add.s64 	%rd13, %rd1, %rd306;
	ld.global.u64 	%rd14, [%rd13];
	and.b64  	%rd307, %rd14, -4294967296;
	setp.ne.s64 	%p16, %rd307, 0;
	@%p16 bra 	$L__BB162_13;
	cvt.u32.u64 	%r175, %rd14;
	cvt.u32.u64 	%r176, %rd418;
	div.u32 	%r177, %r176, %r175;
	mul.lo.s32 	%r178, %r177, %r175;
	sub.s32 	%r179, %r176, %r178;
	cvt.u64.u32 	%rd420, %r177;
	cvt.u64.u32 	%rd421, %r179;
	bra.uni 	$L__BB162_14;
$L__BB162_13:
	div.u64 	%rd420, %rd418, %rd14;
	mul.lo.s64 	%rd308, %rd420, %rd14;
	sub.s64 	%rd421, %rd418, %rd308;
$L__BB162_14:
	add.s64 	%rd309, %rd13, %rd12;
	ld.global.u64 	%rd310, [%rd309];
	cvt.u32.u64 	%r180, %rd310;
	cvt.u32.u64 	%r181, %rd421;
	mad.lo.s32 	%r14, %r180, %r181, %r12;
	add.s32 	%r182, %r13, -3;
	mul.wide.u32 	%rd311, %r182, 8;
	add.s64 	%rd21, %rd1, %rd311;
	ld.global.u64 	%rd22, [%rd21];
	and.b64  	%rd312, %rd22, -4294967296;
	setp.ne.s64 	%p17, %rd312, 0;
	@%p17 bra 	$L__BB162_16;
	cvt.u32.u64 	%r183, %rd22;
	cvt.u32.u64 	%r184, %rd420;
	div.u32 	%r185, %r184, %r183;
	mul.lo.s32 	%r186, %r185, %r183;
	sub.s32 	%r187, %r184, %r186;
	cvt.u64.u32 	%rd422, %r185;
	cvt.u64.u32 	%rd423, %r187;
	bra.uni 	$L__BB162_17;
$L__BB162_16:
	div.u64 	%rd422, %rd420, %rd22;
	mul.lo.s64 	%rd313, %rd422, %rd22;
	sub.s64 	%rd423, %rd420, %rd313;
$L__BB162_17:
	add.s64 	%rd314, %rd21, %rd12;
	ld.global.u64 	%rd315, [%rd314];
	cvt.u32.u64 	%r188, %rd315;
	cvt.u32.u64 	%r189, %rd423;
	mad.lo.s32 	%r15, %r188, %r189, %r14;
	add.s32 	%r190, %r13, -4;
	mul.wide.u32 	%rd316, %r190, 8;
	add.s64 	%rd29, %rd1, %rd316;
	ld.global.u64 	%rd30, [%rd29];
	and.b64  	%rd317, %rd30, -4294967296;
	setp.ne.s64 	%p18, %rd317, 0;
	@%p18 bra 	$L__BB162_19;
	cvt.u32.u64 	%r191, %rd30;
	cvt.u32.u64 	%r192, %rd422;
	div.u32 	%r193, %r192, %r191;
	mul.lo.s32 	%r194, %r193, %r191;
	sub.s32 	%r195, %r192, %r194;
	cvt.u64.u32 	%rd424, %r193;
	cvt.u64.u32 	%rd425, %r195;
	bra.uni 	$L__BB162_20;
$L__BB162_19:
	div.u64 	%rd424, %rd422, %rd30;
	mul.lo.s64 	%rd318, %rd424, %rd30;
	sub.s64 	%rd425, %rd422, %rd318;
$L__BB162_20:
	add.s64 	%rd319, %rd29, %rd12;
	ld.global.u64 	%rd320, [%rd319];
	cvt.u32.u64 	%r196, %rd320;
	cvt.u32.u64 	%r197, %rd425;
	mad.lo.s32 	%r365, %r196, %r197, %r15;
	cvt.u32.u64 	%r368, %rd424;
	add.s32 	%r354, %r354, 4;
$L__BB162_21:
	setp.eq.s32 	%p19, %r11, 0;
	@%p19 bra 	$L__BB162_35;
	setp.eq.s32 	%p20, %r11, 1;
	@%p20 bra 	$L__BB162_30;
	not.b32 	%r199, %r354;
	add.s32 	%r200, %r93, %r199;
	cvt.u64.u32 	%rd37, %r368;
	mul.wide.u32 	%rd321, %r200, 8;
	add.s64 	%rd38, %rd1, %rd321;
	ld.global.u64 	%rd39, [%rd38];
	and.b64  	%rd322, %rd39, -4294967296;
	setp.ne.s64 	%p21, %rd322, 0;
	@%p21 bra 	$L__BB162_25;
	cvt.u32.u64 	%r201, %rd39;
	cvt.u32.u64 	%r202, %rd37;
	div.u32 	%r203, %r202, %r201;
	mul.lo.s32 	%r204, %r203, %r201;
	sub.s32 	%r205, %r202, %r204;
	cvt.u64.u32 	%rd426, %r203;
	cvt.u64.u32 	%rd427, %r205;
	bra.uni 	$L__BB162_26;
$L__BB162_25:
	div.u64 	%rd426, %rd37, %rd39;
	mul.lo.s64 	%rd323, %rd426, %rd39;
	sub.s64 	%rd427, %rd37, %rd323;
$L__BB162_26:
	mul.wide.u32 	%rd46, %r93, 8;
	add.s64 	%rd324, %rd38, %rd46;
	ld.global.u64 	%rd325, [%rd324];
	cvt.u32.u64 	%r206, %rd325;
	cvt.u32.u64 	%r207, %rd427;
	mad.lo.s32 	%r23, %r206, %r207, %r365;
	sub.s32 	%r208, %r93, %r354;
	add.s32 	%r209, %r208, -2;
	mul.wide.u32 	%rd326, %r209, 8;
	add.s64 	%rd47, %rd1, %rd326;
	ld.global.u64 	%rd48, [%rd47];
	and.b64  	%rd327, %rd48, -4294967296;
	setp.ne.s64 	%p22, %rd327, 0;
	@%p22 bra 	$L__BB162_28;
	cvt.u32.u64 	%r210, %rd48;
	cvt.u32.u64 	%r211, %rd426;
	div.u32 	%r212, %r211, %r210;
	mul.lo.s32 	%r213, %r212, %r210;
	sub.s32 	%r214, %r211, %r213;
	cvt.u64.u32 	%rd428, %r212;
	cvt.u64.u32 	%rd429, %r214;
	bra.uni 	$L__BB162_29;
$L__BB162_28:
	div.u64 	%rd428, %rd426, %rd48;
	mul.lo.s64 	%rd328, %rd428, %rd48;
	sub.s64 	%rd429, %rd426, %rd328;
$L__BB162_29:
	add.s64 	%rd329, %rd47, %rd46;
	ld.global.u64 	%rd330, [%rd329];
	cvt.u32.u64 	%r215, %rd330;
	cvt.u32.u64 	%r216, %rd429;
	mad.lo.s32 	%r365, %r215, %r216, %r23;
	cvt.u32.u64 	%r368, %rd428;
	add.s32 	%r354, %r354, 2;
$L__BB162_30:
	and.b32  	%r217, %r93, 1;
	setp.eq.b32 	%p23, %r217, 1;
	not.pred 	%p24, %p23;
	@%p24 bra 	$L__BB162_35;
	not.b32 	%r218, %r354;
	add.s32 	%r219, %r93, %r218;
	cvt.u64.u32 	%rd55, %r368;
	mul.wide.u32 	%rd331, %r219, 8;
	add.s64 	%rd56, %rd1, %rd331;
	ld.global.u64 	%rd57, [%rd56];
	and.b64  	%rd332, %rd57, -4294967296;
	setp.ne.s64 	%p25, %rd332, 0;
	@%p25 bra 	$L__BB162_33;
	cvt.u32.u64 	%r220, %rd57;
	cvt.u32.u64 	%r221, %rd55;
	rem.u32 	%r222, %r221, %r220;
	cvt.u64.u32 	%rd430, %r222;
	bra.uni 	$L__BB162_34;
$L__BB162_33:
	rem.u64 	%rd430, %rd55, %rd57;
$L__BB162_34:
	mul.wide.u32 	%rd333, %r93, 8;
	add.s64 	%rd334, %rd56, %rd333;
	ld.global.u64 	%rd335, [%rd334];
	cvt.u32.u64 	%r223, %rd335;
	cvt.u32.u64 	%r224, %rd430;
	mad.lo.s32 	%r365, %r223, %r224, %r365;
$L__BB162_35:
	cvt.u64.u32 	%rd431, %r365;
$L__BB162_36:
	setp.eq.s32 	%p26, %r93, 0;
	mov.b64 	%rd477, 0;
	@%p26 bra 	$L__BB162_117;
	add.s32 	%r227, %r93, -1;
	and.b32  	%r33, %r93, 7;
	setp.lt.u32 	%p27, %r227, 7;
	mov.b32 	%r375, 0;
	mov.u32 	%r386, %r375;
	@%p27 bra 	$L__BB162_87;
	and.b32  	%r375, %r93, -8;
	add.s32 	%r371, %r93, -4;
	neg.s32 	%r370, %r375;
	mov.b32 	%r386, 0;
	mul.wide.u32 	%rd138, %r2, 8;
$L__BB162_39:
	.pragma "nounroll";
	add.s32 	%r229, %r371, 3;
	cvt.u64.u32 	%rd129, %r376;
	mul.wide.u32 	%rd337, %r229, 8;
	add.s64 	%rd130, %rd1, %rd337;
	ld.global.u64 	%rd131, [%rd130];
	and.b64  	%rd338, %rd131, -4294967296;
	setp.ne.s64 	%p28, %rd338, 0;
	@%p28 bra 	$L__BB162_64;
	cvt.u32.u64 	%r230, %rd131;
	cvt.u32.u64 	%r231, %rd129;
	div.u32 	%r232, %r231, %r230;
	mul.lo.s32 	%r233, %r232, %r230;
	sub.s32 	%r234, %r231, %r233;
	cvt.u64.u32 	%rd448, %r232;
	cvt.u64.u32 	%rd449, %r234;
	bra.uni 	$L__BB162_65;
$L__BB162_41:
	div.u64 	%rd432, %rd63, %rd65;
	mul.lo.s64 	%rd263, %rd432, %rd65;
	sub.s64 	%rd433, %rd63, %rd263;
$L__BB162_42:
	add.s64 	%rd264, %rd64, %rd72;
	ld.global.u64 	%rd265, [%rd264];
	cvt.u32.u64 	%r107, %rd265;
	cvt.u32.u64 	%r108, %rd433;
	mad.lo.s32 	%r41, %r107, %r108, %r365;
	add.s32 	%r109, %r367, 2;
	mul.wide.u32 	%rd266, %r109, 8;
	add.s64 	%rd73, %rd1, %rd266;
	ld.global.u64 	%rd74, [%rd73];
	and.b64  	%rd267, %rd74, -4294967296;
	setp.ne.s64 	%p5, %rd267, 0;
	@%p5 bra 	$L__BB162_44;
	cvt.u32.u64 	%r110, %rd74;
	cvt.u32.u64 	%r111, %rd432;
	div.u32 	%r112, %r111, %r110;
	mul.lo.s32 	%r113, %r112, %r110;
	sub.s32 	%r114, %r111, %r113;
	cvt.u64.u32 	%rd434, %r112;
	cvt.u64.u32 	%rd435, %r114;
	bra.uni 	$L__BB162_45;
$L__BB162_44:
	div.u64 	%rd434, %rd432, %rd74;
	mul.lo.s64 	%rd268, %rd434, %rd74;
	sub.s64 	%rd435, %rd432, %rd268;
$L__BB162_45:
	add.s64 	%rd269, %rd73, %rd72;
	ld.global.u64 	%rd270, [%rd269];
	cvt.u32.u64 	%r115, %rd270;
	cvt.u32.u64 	%r116, %rd435;
	mad.lo.s32 	%r42, %r115, %r116, %r41;
	add.s32 	%r117, %r367, 1;
	mul.wide.u32 	%rd271, %r117, 8;
	add.s64 	%rd81, %rd1, %rd271;
	ld.global.u64 	%rd82, [%rd81];
	and.b64  	%rd272, %rd82, -4294967296;
	setp.ne.s64 	%p6, %rd272, 0;
	@%p6 bra 	$L__BB162_47;
	cvt.u32.u64 	%r118, %rd82;
	cvt.u32.u64 	%r119, %rd434;
	div.u32 	%r120, %r119, %r118;
	mul.lo.s32 	%r121, %r120, %r118;
	sub.s32 	%r122, %r119, %r121;
	cvt.u64.u32 	%rd436, %r120;
	cvt.u64.u32 	%rd437, %r122;
	bra.uni 	$L__BB162_48;
$L__BB162_47:
	div.u64 	%rd436, %rd434, %rd82;
	mul.lo.s64 	%rd273, %rd436, %rd82;
	sub.s64 	%rd437, %rd434, %rd273;
$L__BB162_48:
	add.s64 	%rd274, %rd81, %rd72;
	ld.global.u64 	%rd275, [%rd274];
	cvt.u32.u64 	%r123, %rd275;
	cvt.u32.u64 	%r124, %rd437;
	mad.lo.s32 	%r43, %r123, %r124, %r42;
	mul.wide.u32 	%rd276, %r367, 8;
	add.s64 	%rd89, %rd1, %rd276;
	ld.global.u64 	%rd90, [%rd89];
	and.b64  	%rd277, %rd90, -4294967296;
	setp.ne.s64 	%p7, %rd277, 0;
	@%p7 bra 	$L__BB162_50;
	cvt.u32.u64 	%r125, %rd90;
	cvt.u32.u64 	%r126, %rd436;
	div.u32 	%r127, %r126, %r125;
	mul.lo.s32 	%r128, %r127, %r125;
	sub.s32 	%r129, %r126, %r128;
	cvt.u64.u32 	%rd438, %r127;
	cvt.u64.u32 	%rd439, %r129;
	bra.uni 	$L__BB162_51;
$L__BB162_50:
	div.u64 	%rd438, %rd436, %rd90;
	mul.lo.s64 	%rd278, %rd438, %rd90;
	sub.s64 	%rd439, %rd436, %rd278;
$L__BB162_51:
	add.s64 	%rd279, %rd89, %rd72;
	ld.global.u64 	%rd280, [%rd279];
	cvt.u32.u64 	%r130, %rd280;
	cvt.u32.u64 	%r131, %rd439;
	mad.lo.s32 	%r44, %r130, %r131, %r43;
	add.s32 	%r132, %r367, -1;
	mul.wide.u32 	%rd281, %r132, 8;
	add.s64 	%rd97, %rd1, %rd281;
	ld.global.u64 	%rd98, [%rd97];
	and.b64  	%rd282, %rd98, -4294967296;
	setp.ne.s64 	%p8, %rd282, 0;
	@%p8 bra 	$L__BB162_53;
	cvt.u32.u64 	%r133, %rd98;
	cvt.u32.u64 	%r134, %rd438;
	div.u32 	%r135, %r134, %r133;
	mul.lo.s32 	%r136, %r135, %r133;
	sub.s32 	%r137, %r134, %r136;
	cvt.u64.u32 	%rd440, %r135;
	cvt.u64.u32 	%rd441, %r137;
	bra.uni 	$L__BB162_54;
$L__BB162_53:
	div.u64 	%rd440, %rd438, %rd98;
	mul.lo.s64 	%rd283, %rd440, %rd98;
	sub.s64 	%rd441, %rd438, %rd283;
$L__BB162_54:
	add.s64 	%rd284, %rd97, %rd72;
	ld.global.u64 	%rd285, [%rd284];
	cvt.u32.u64 	%r138, %rd285;
	cvt.u32.u64 	%r139, %rd441;
	mad.lo.s32 	%r45, %r138, %r139, %r44;
	add.s32 	%r140, %r367, -2;
	mul.wide.u32 	%rd286, %r140, 8;
	add.s64 	%rd105, %rd1, %rd286;
	ld.global.u64 	%rd106, [%rd105];
	and.b64  	%rd287, %rd106, -4294967296;
	setp.ne.s64 	%p9, %rd287, 0;
	@%p9 bra 	$L__BB162_56;
	cvt.u32.u64 	%r141, %rd106;
	cvt.u32.u64 	%r142, %rd440;
	div.u32 	%r143, %r142, %r141;
	mul.lo.s32 	%r144, %r143, %r141;
	sub.s32 	%r145, %r142, %r144;
	cvt.u64.u32 	%rd442, %r143;
	cvt.u64.u32 	%rd443, %r145;
	bra.uni 	$L__BB162_57;
$L__BB162_56:
	div.u64 	%rd442, %rd440, %rd106;
	mul.lo.s64 	%rd288, %rd442, %rd106;
	sub.s64 	%rd443, %rd440, %rd288;
$L__BB162_57:
	add.s64 	%rd289, %rd105, %rd72;
	ld.global.u64 	%rd290, [%rd289];
	cvt.u32.u64 	%r146, %rd290;
	cvt.u32.u64 	%r147, %rd443;
	mad.lo.s32 	%r46, %r146, %r147, %r45;
	add.s32 	%r148, %r367, -3;
	mul.wide.u32 	%rd291, %r148, 8;
	add.s64 	%rd113, %rd1, %rd291;
	ld.global.u64 	%rd114, [%rd113];
	and.b64  	%rd292, %rd114, -4294967296;
	setp.ne.s64 	%p10, %rd292, 0;
	@%p10 bra 	$L__BB162_59;
	cvt.u32.u64 	%r149, %rd114;
	cvt.u32.u64 	%r150, %rd442;
	div.u32 	%r151, %r150, %r149;
	mul.lo.s32 	%r152, %r151, %r149;
	sub.s32 	%r153, %r150, %r152;
	cvt.u64.u32 	%rd444, %r151;
	cvt.u64.u32 	%rd445, %r153;
	bra.uni 	$L__BB162_60;
$L__BB162_59:
	div.u64 	%rd444, %rd442, %rd114;
	mul.lo.s64 	%rd293, %rd444, %rd114;
	sub.s64 	%rd445, %rd442, %rd293;
$L__BB162_60:
	add.s64 	%rd294, %rd113, %rd72;
	ld.global.u64 	%rd295, [%rd294];
	cvt.u32.u64 	%r154, %rd295;
	cvt.u32.u64 	%r155, %rd445;
	mad.lo.s32 	%r47, %r154, %r155, %r46;
	add.s32 	%r156, %r367, -4;
	mul.wide.u32 	%rd296, %r156, 8;
	add.s64 	%rd121, %rd1, %rd296;
	ld.global.u64 	%rd122, [%rd121];
	and.b64  	%rd297, %rd122, -4294967296;
	setp.ne.s64 	%p11, %rd297, 0;
	@%p11 bra 	$L__BB162_62;
	cvt.u32.u64 	%r157, %rd122;
	cvt.u32.u64 	%r158, %rd444;
	div.u32 	%r159, %r158, %r157;
	mul.lo.s32 	%r160, %r159, %r157;
	sub.s32 	%r161, %r158, %r160;
	cvt.u64.u32 	%rd446, %r159;
	cvt.u64.u32 	%rd447, %r161;
	bra.uni 	$L__BB162_63;
$L__BB162_62:
	div.u64 	%rd446, %rd444, %rd122;
	mul.lo.s64 	%rd298, %rd446, %rd122;
	sub.s64 	%rd447, %rd444, %rd298;
$L__BB162_63:
	add.s64 	%rd299, %rd121, %rd72;
	ld.global.u64 	%rd300, [%rd299];
	cvt.u32.u64 	%r162, %rd300;
	cvt.u32.u64 	%r163, %rd447;
	mad.lo.s32 	%r365, %r162, %r163, %r47;
	cvt.u32.u64 	%r368, %rd446;
	add.s32 	%r367, %r367, -8;
	add.s32 	%r366, %r366, 8;
	setp.eq.s32 	%p12, %r366, 0;
	@%p12 bra 	$L__BB162_6;
	bra.uni 	$L__BB162_4;
$L__BB162_64:
	div.u64 	%rd448, %rd129, %rd131;
	mul.lo.s64 	%rd339, %rd448, %rd131;
	sub.s64 	%rd449, %rd129, %rd339;
$L__BB162_65:
	add.s64 	%rd340, %rd130, %rd138;
	ld.global.u64 	%rd341, [%rd340];
	cvt.u32.u64 	%r235, %rd341;
	cvt.u32.u64 	%r236, %rd449;
	mad.lo.s32 	%r56, %r235, %r236, %r386;
	add.s32 	%r237, %r371, 2;
	mul.wide.u32 	%rd342, %r237, 8;
	add.s64 	%rd139, %rd1, %rd342;
	ld.global.u64 	%rd140, [%rd139];
	and.b64  	%rd343, %rd140, -4294967296;
	setp.ne.s64 	%p29, %rd343, 0;
	@%p29 bra 	$L__BB162_67;
	cvt.u32.u64 	%r238, %rd140;
	cvt.u32.u64 	%r239, %rd448;
	div.u32 	%r240, %r239, %r238;
	mul.lo.s32 	%r241, %r240, %r238;
	sub.s32 	%r242, %r239, %r241;
	cvt.u64.u32 	%rd450, %r240;
	cvt.u64.u32 	%rd451, %r242;
	bra.uni 	$L__BB162_68;
$L__BB162_67:
	div.u64 	%rd450, %rd448, %rd140;
	mul.lo.s64 	%rd344, %rd450, %rd140;
	sub.s64 	%rd451, %rd448, %rd344;
$L__BB162_68:
	add.s64 	%rd345, %rd139, %rd138;
	ld.global.u64 	%rd346, [%rd345];
	cvt.u32.u64 	%r243, %rd346;
	cvt.u32.u64 	%r244, %rd451;
	mad.lo.s32 	%r57, %r243, %r244, %r56;
	add.s32 	%r245, %r371, 1;
	mul.wide.u32 	%rd347, %r245, 8;
	add.s64 	%rd147, %rd1, %rd347;
	ld.global.u64 	%rd148, [%rd147];
	and.b64  	%rd348, %rd148, -4294967296;
	setp.ne.s64 	%p30, %rd348, 0;
	@%p30 bra 	$L__BB162_70;
	cvt.u32.u64 	%r246, %rd148;
	cvt.u32.u64 	%r247, %rd450;
	div.u32 	%r248, %r247, %r246;
	mul.lo.s32 	%r249, %r248, %r246;
	sub.s32 	%r250, %r247, %r249;
	cvt.u64.u32 	%rd452, %r248;
	cvt.u64.u32 	%rd453, %r250;
	bra.uni 	$L__BB162_71;
$L__BB162_70:
	div.u64 	%rd452, %rd450, %rd148;
	mul.lo.s64 	%rd349, %rd452, %rd148;
	sub.s64 	%rd453, %rd450, %rd349;
$L__BB162_71:
	add.s64 	%rd350, %rd147, %rd138;
	ld.global.u64 	%rd351, [%rd350];
	cvt.u32.u64 	%r251, %rd351;
	cvt.u32.u64 	%r252, %rd453;
	mad.lo.s32 	%r58, %r251, %r252, %r57;
	mul.wide.u32 	%rd352, %r371, 8;
	add.s64 	%rd155, %rd1, %rd352;
	ld.global.u64 	%rd156, [%rd155];
	and.b64  	%rd353, %rd156, -4294967296;
	setp.ne.s64 	%p31, %rd353, 0;
	@%p31 bra 	$L__BB162_73;
	cvt.u32.u64 	%r253, %rd156;
	cvt.u32.u64 	%r254, %rd452;
	div.u32 	%r255, %r254, %r253;
	mul.lo.s32 	%r256, %r255, %r253;
	sub.s32 	%r257, %r254, %r256;
	cvt.u64.u32 	%rd454, %r255;
	cvt.u64.u32 	%rd455, %r257;
	bra.uni 	$L__BB162_74;
$L__BB162_73:
	div.u64 	%rd454, %rd452, %rd156;
	mul.lo.s64 	%rd354, %rd454, %rd156;
	sub.s64 	%rd455, %rd452, %rd354;
$L__BB162_74:
	add.s64 	%rd355, %rd155, %rd138;
	ld.global.u64 	%rd356, [%rd355];
	cvt.u32.u64 	%r258, %rd356;
	cvt.u32.u64 	%r259, %rd455;
	mad.lo.s32 	%r59, %r258, %r259, %r58;
	add.s32 	%r260, %r371, -1;
	mul.wide.u32 	%rd357, %r260, 8;
	add.s64 	%rd163, %rd1, %rd357;
	ld.global.u64 	%rd164, [%rd163];
	and.b64  	%rd358, %rd164, -4294967296;
	setp.ne.s64 	%p32, %rd358, 0;
	@%p32 bra 	$L__BB162_76;
	cvt.u32.u64 	%r261, %rd164;
	cvt.u32.u64 	%r262, %rd454;
	div.u32 	%r263, %r262, %r261;
	mul.lo.s32 	%r264, %r263, %r261;
	sub.s32 	%r265, %r262, %r264;
	cvt.u64.u32 	%rd456, %r263;
	cvt.u64.u32 	%rd457, %r265;
	bra.uni 	$L__BB162_77;
$L__BB162_76:
	div.u64 	%rd456, %rd454, %rd164;
	mul.lo.s64 	%rd359, %rd456, %rd164;
	sub.s64 	%rd457, %rd454, %rd359;
$L__BB162_77:
	add.s64 	%rd360, %rd163, %rd138;
	ld.global.u64 	%rd361, [%rd360];
	cvt.u32.u64 	%r266, %rd361;
	cvt.u32.u64 	%r267, %rd457;
	mad.lo.s32 	%r60, %r266, %r267, %r59;
	add.s32 	%r268, %r371, -2;
	mul.wide.u32 	%rd362, %r268, 8;
	add.s64 	%rd171, %rd1, %rd362;
	ld.global.u64 	%rd172, [%rd171];
	and.b64  	%rd363, %rd172, -4294967296;
	setp.ne.s64 	%p33, %rd363, 0;
	@%p33 bra 	$L__BB162_79;
	cvt.u32.u64 	%r269, %rd172;
	cvt.u32.u64 	%r270, %rd456;
	div.u32 	%r271, %r270, %r269;
	mul.lo.s32 	%r272, %r271, %r269;
	sub.s32 	%r273, %r270, %r272;
	cvt.u64.u32 	%rd458, %r271;
	cvt.u64.u32 	%rd459, %r273;
	bra.uni 	$L__BB162_80;
$L__BB162_79:
	div.u64 	%rd458, %rd456, %rd172;
	mul.lo.s64 	%rd364, %rd458, %rd172;
	sub.s64 	%rd459, %rd456, %rd364;
$L__BB162_80:
	add.s64 	%rd365, %rd171, %rd138;
	ld.global.u64 	%rd366, [%rd365];
	cvt.u32.u64 	%r274, %rd366;
	cvt.u32.u64 	%r275, %rd459;
	mad.lo.s32 	%r61, %r274, %r275, %r60;
	add.s32 	%r276, %r371, -3;
	mul.wide.u32 	%rd367, %r276, 8;
	add.s64 	%rd179, %rd1, %rd367;
	ld.global.u64 	%rd180, [%rd179];
	and.b64  	%rd368, %rd180, -4294967296;
	setp.ne.s64 	%p34, %rd368, 0;
	@%p34 bra 	$L__BB162_82;
	cvt.u32.u64 	%r277, %rd180;
	cvt.u32.u64 	%r278, %rd458;
	div.u32 	%r279, %r278, %r277;
	mul.lo.s32 	%r280, %r279, %r277;
	sub.s32 	%r281, %r278, %r280;
	cvt.u64.u32 	%rd460, %r279;
	cvt.u64.u32 	%rd461, %r281;
	bra.uni 	$L__BB162_83;
$L__BB162_82:
	div.u64 	%rd460, %rd458, %rd180;
	mul.lo.s64 	%rd369, %rd460, %rd180;
	sub.s64 	%rd461, %rd458, %rd369;
$L__BB162_83:
	add.s64 	%rd370, %rd179, %rd138;
	ld.global.u64 	%rd371, [%rd370];
	cvt.u32.u64 	%r282, %rd371;
	cvt.u32.u64 	%r283, %rd461;
	mad.lo.s32 	%r62, %r282, %r283, %r61;
	add.s32 	%r284, %r371, -4;
	mul.wide.u32 	%rd372, %r284, 8;
	add.s64 	%rd187, %rd1, %rd372;
	ld.global.u64 	%rd188, [%rd187];
	and.b64  	%rd373, %rd188, -4294967296;
	setp.ne.s64 	%p35, %rd373, 0;
	@%p35 bra 	$L__BB162_85;
	cvt.u32.u64 	%r285, %rd188;
	cvt.u32.u64 	%r286, %rd460;
	div.u32 	%r287, %r286, %r285;
	mul.lo.s32 	%r288, %r287, %r285;
	sub.s32 	%r289, %r286, %r288;
	cvt.u64.u32 	%rd462, %r287;
	cvt.u64.u32 	%rd463, %r289;
	bra.uni 	$L__BB162_86;
$L__BB162_85:
	div.u64 	%rd462, %rd460, %rd188;
	mul.lo.s64 	%rd374, %rd462, %rd188;
	sub.s64 	%rd463, %rd460, %rd374;
$L__BB162_86:
	add.s64 	%rd375, %rd187, %rd138;
	ld.global.u64 	%rd376, [%rd375];
	cvt.u32.u64 	%r290, %rd376;
	cvt.u32.u64 	%r291, %rd463;
	mad.lo.s32 	%r386, %r290, %r291, %r62;
	cvt.u32.u64 	%r376, %rd462;
	add.s32 	%r371, %r371, -8;
	add.s32 	%r370, %r370, 8;
	setp.ne.s32 	%p36, %r370, 0;
	@%p36 bra 	$L__BB162_39;
$L__BB162_87:
	setp.eq.s32 	%p37, %r33, 0;
	@%p37 bra 	$L__BB162_116;
	and.b32  	%r71, %r93, 3;
	setp.lt.u32 	%p38, %r33, 4;
	@%p38 bra 	$L__BB162_102;
	not.b32 	%r293, %r375;
	add.s32 	%r294, %r93, %r293;
	cvt.u64.u32 	%rd195, %r376;
	mul.wide.u32 	%rd377, %r294, 8;
	add.s64 	%rd196, %rd1, %rd377;
	ld.global.u64 	%rd197, [%rd196];
	and.b64  	%rd378, %rd197, -4294967296;
	setp.ne.s64 	%p39, %rd378, 0;
	@%p39 bra 	$L__BB162_91;
	cvt.u32.u64 	%r295, %rd197;
	cvt.u32.u64 	%r296, %rd195;
	div.u32 	%r297, %r296, %r295;
	mul.lo.s32 	%r298, %r297, %r295;
	sub.s32 	%r299, %r296, %r298;
	cvt.u64.u32 	%rd464, %r297;
	cvt.u64.u32 	%rd465, %r299;
	bra.uni 	$L__BB162_92;
$L__BB162_91:
	div.u64 	%rd464, %rd195, %rd197;
	mul.lo.s64 	%rd379, %rd464, %rd197;
	sub.s64 	%rd465, %rd195, %rd379;
$L__BB162_92:
	mul.wide.u32 	%rd204, %r2, 8;
	add.s64 	%rd380, %rd196, %rd204;
	ld.global.u64 	%rd381, [%rd380];
	cvt.u32.u64 	%r300, %rd381;
	cvt.u32.u64 	%r301, %rd465;
	mad.lo.s32 	%r72, %r300, %r301, %r386;
	sub.s32 	%r73, %r93, %r375;
	add.s32 	%r302, %r73, -2;
	mul.wide.u32 	%rd382, %r302, 8;
	add.s64 	%rd205, %rd1, %rd382;
	ld.global.u64 	%rd206, [%rd205];
	and.b64  	%rd383, %rd206, -4294967296;
	setp.ne.s64 	%p40, %rd383, 0;
	@%p40 bra 	$L__BB162_94;
	cvt.u32.u64 	%r303, %rd206;
	cvt.u32.u64 	%r304, %rd464;
	div.u32 	%r305, %r304, %r303;
	mul.lo.s32 	%r306, %r305, %r303;
	sub.s32 	%r307, %r304, %r306;
	cvt.u64.u32 	%rd466, %r305;
	cvt.u64.u32 	%rd467, %r307;
	bra.uni 	$L__BB162_95;
$L__BB162_94:
	div.u64 	%rd466, %rd464, %rd206;
	mul.lo.s64 	%rd384, %rd466, %rd206;
	sub.s64 	%rd467, %rd464, %rd384;
$L__BB162_95:
	add.s64 	%rd385, %rd205, %rd204;
	ld.global.u64 	%rd386, [%rd385];
	cvt.u32.u64 	%r308, %rd386;
	cvt.u32.u64 	%r309, %rd467;
	mad.lo.s32 	%r74, %r308, %r309, %r72;
	add.s32 	%r310, %r73, -3;
	mul.wide.u32 	%rd387, %r310, 8;
	add.s64 	%rd213, %rd1, %rd387;
	ld.global.u64 	%rd214, [%rd213];
	and.b64  	%rd388, %rd214, -4294967296;
	setp.ne.s64 	%p41, %rd388, 0;
	@%p41 bra 	$L__BB162_97;
	cvt.u32.u64 	%r311, %rd214;
	cvt.u32.u64 	%r312, %rd466;
	div.u32 	%r313, %r312, %r311;
	mul.lo.s32 	%r314, %r313, %r311;
	sub.s32 	%r315, %r312, %r314;
	cvt.u64.u32 	%rd468, %r313;
	cvt.u64.u32 	%rd469, %r315;
	bra.uni 	$L__BB162_98;
$L__BB162_97:
	div.u64 	%rd468, %rd466, %rd214;
	mul.lo.s64 	%rd389, %rd468, %rd214;
	sub.s64 	%rd469, %rd466, %rd389;
$L__BB162_98:
	add.s64 	%rd390, %rd213, %rd204;
	ld.global.u64 	%rd391, [%rd390];
	cvt.u32.u64 	%r316, %rd391;
	cvt.u32.u64 	%r317, %rd469;
	mad.lo.s32 	%r75, %r316, %r317, %r74;
	add.s32 	%r318, %r73, -4;
	mul.wide.u32 	%rd392, %r318, 8;
	add.s64 	%rd221, %rd1, %rd392;
	ld.global.u64 	%rd222, [%rd221];
	and.b64  	%rd393, %rd222, -4294967296;
	setp.ne.s64 	%p42, %rd393, 0;
	@%p42 bra 	$L__BB162_100;
	cvt.u32.u64 	%r319, %rd222;
	cvt.u32.u64 	%r320, %rd468;
	div.u32 	%r321, %r320, %r319;
	mul.lo.s32 	%r322, %r321, %r319;
	sub.s32 	%r323, %r320, %r322;
	cvt.u64.u32 	%rd470, %r321;
	cvt.u64.u32 	%rd471, %r323;
	bra.uni 	$L__BB162_101;
$L__BB162_100:
	div.u64 	%rd470, %rd468, %rd222;
	mul.lo.s64 	%rd394, %rd470, %rd222;
	sub.s64 	%rd471, %rd468, %rd394;
$L__BB162_101:
	add.s64 	%rd395, %rd221, %rd204;
	ld.global.u64 	%rd396, [%rd395];
	cvt.u32.u64 	%r324, %rd396;
	cvt.u32.u64 	%r325, %rd471;
	mad.lo.s32 	%r386, %r324, %r325, %r75;
	cvt.u32.u64 	%r376, %rd470;
	add.s32 	%r375, %r375, 4;
$L__BB162_102:
	setp.eq.s32 	%p43, %r71, 0;
	@%p43 bra 	$L__BB162_116;
	setp.eq.s32 	%p44, %r71, 1;
	@%p44 bra 	$L__BB162_111;
	not.b32 	%r327, %r375;
	add.s32 	%r328, %r93, %r327;
	cvt.u64.u32 	%rd229, %r376;
	mul.wide.u32 	%rd397, %r328, 8;
	add.s64 	%rd230, %rd1, %rd397;
	ld.global.u64 	%rd231, [%rd230];
	and.b64  	%rd398, %rd231, -4294967296;
	setp.ne.s64 	%p45, %rd398, 0;
	@%p45 bra 	$L__BB162_106;
	cvt.u32.u64 	%r329, %rd231;
	cvt.u32.u64 	%r330, %rd229;
	div.u32 	%r331, %r330, %r329;
	mul.lo.s32 	%r332, %r331, %r329;
	sub.s32 	%r333, %r330, %r332;
	cvt.u64.u32 	%rd472, %r331;
	cvt.u64.u32 	%rd473, %r333;
	bra.uni 	$L__BB162_107;
$L__BB162_106:
	div.u64 	%rd472, %rd229, %rd231;
	mul.lo.s64 	%rd399, %rd472, %rd231;
	sub.s64 	%rd473, %rd229, %rd399;
$L__BB162_107:
	mul.wide.u32 	%rd238, %r2, 8;
	add.s64 	%rd400, %rd230, %rd238;
	ld.global.u64 	%rd401, [%rd400];
	cvt.u32.u64 	%r334, %rd401;
	cvt.u32.u64 	%r335, %rd473;
	mad.lo.s32 	%r83, %r334, %r335, %r386;
	sub.s32 	%r336, %r93, %r375;
	add.s32 	%r337, %r336, -2;
	mul.wide.u32 	%rd402, %r337, 8;
	add.s64 	%rd239, %rd1, %rd402;
	ld.global.u64 	%rd240, [%rd239];
	and.b64  	%rd403, %rd240, -4294967296;
	setp.ne.s64 	%p46, %rd403, 0;
	@%p46 bra 	$L__BB162_109;
	cvt.u32.u64 	%r338, %rd240;
	cvt.u32.u64 	%r339, %rd472;
	div.u32 	%r340, %r339, %r338;
	mul.lo.s32 	%r341, %r340, %r338;
	sub.s32 	%r342, %r339, %r341;
	cvt.u64.u32 	%rd474, %r340;
	cvt.u64.u32 	%rd475, %r342;
	bra.uni 	$L__BB162_110;
$L__BB162_109:
	div.u64 	%rd474, %rd472, %rd240;
	mul.lo.s64 	%rd404, %rd474, %rd240;
	sub.s64 	%rd475, %rd472, %rd404;
$L__BB162_110:
	add.s64 	%rd405, %rd239, %rd238;
	ld.global.u64 	%rd406, [%rd405];
	cvt.u32.u64 	%r343, %rd406;
	cvt.u32.u64 	%r344, %rd475;
	mad.lo.s32 	%r386, %r343, %r344, %r83;
	cvt.u32.u64 	%r376, %rd474;
	add.s32 	%r375, %r375, 2;
$L__BB162_111:
	and.b32  	%r345, %r93, 1;
	setp.eq.b32 	%p47, %r345, 1;
	not.pred 	%p48, %p47;
	@%p48 bra 	$L__BB162_116;
	not.b32 	%r346, %r375;
	add.s32 	%r347, %r93, %r346;
	cvt.u64.u32 	%rd247, %r376;
	mul.wide.u32 	%rd407, %r347, 8;
	add.s64 	%rd248, %rd1, %rd407;
	ld.global.u64 	%rd249, [%rd248];
	and.b64  	%rd408, %rd249, -4294967296;
	setp.ne.s64 	%p49, %rd408, 0;
	@%p49 bra 	$L__BB162_114;
	cvt.u32.u64 	%r348, %rd249;
	cvt.u32.u64 	%r349, %rd247;
	rem.u32 	%r350, %r349, %r348;
	cvt.u64.u32 	%rd476, %r350;
	bra.uni 	$L__BB162_115;
$L__BB162_114:
	rem.u64 	%rd476, %rd247, %rd249;
$L__BB162_115:
	mul.wide.u32 	%rd409, %r2, 8;
	add.s64 	%rd410, %rd248, %rd409;
	ld.global.u64 	%rd411, [%rd410];
	cvt.u32.u64 	%r351, %rd411;
	cvt.u32.u64 	%r352, %rd476;
	mad.lo.s32 	%r386, %r351, %r352, %r386;
$L__BB162_116:
	cvt.u64.u32 	%rd477, %r386;
$L__BB162_117:
	cvta.to.global.u64 	%rd412, %rd255;
	add.s64 	%rd413, %rd412, %rd431;
	ld.global.u8 	%rs1, [%rd413];
	cvta.to.global.u64 	%rd414, %rd256;
	add.s64 	%rd415, %rd414, %rd477;
	ld.global.u8 	%rs2, [%rd415];
	div.u16 	%rs3, %rs1, %rs2;
	cvta.to.global.u64 	%rd416, %rd257;
	add.s64 	%rd417, %rd416, %rd2;
	st.global.u8 	[%rd417], %rs3;
$L__BB162_118:
	ret;

}
	// .globl	broadcast_div_contiguous_u8
.visible .entry broadcast_div_contiguous_u8(
	.param .u64 broadcast_div_contiguous_u8_param_0,
	.param .u64 .ptr .align 1 broadcast_div_contiguous_u8_param_1,
	.param .u64 .ptr .align 1 broadcast_div_contiguous_u8_param_2,
	.param .u64 .ptr .align 1 broadcast_div_contiguous_u8_param_3
)
{
	.reg .pred 	%p<2>;
	.reg .b16 	%rs<4>;
	.reg .b32 	%r<5>;
	.reg .b64 	%rd<12>;

	ld.param.u64 	%rd5, [broadcast_div_contiguous_u8_param_0];
	ld.param.u64 	%rd2, [broadcast_div_contiguous_u8_param_1];
	ld.param.u64 	%rd3, [broadcast_div_contiguous_u8_param_2];
	ld.param.u64 	%rd4, [broadcast_div_contiguous_u8_param_3];
	mov.u32 	%r1, %ctaid.x;
	mov.u32 	%r2, %ntid.x;
	mov.u32 	%r3, %tid.x;
	mad.lo.s32 	%r4, %r1, %r2, %r3;
	cvt.s64.s32 	%rd1, %r4;
	setp.le.u64 	%p1, %rd5, %rd1;
	@%p1 bra 	$L__BB163_2;
	cvta.to.global.u64 	%rd6, %rd2;
	cvta.to.global.u64 	%rd7, %rd3;
	cvta.to.global.u64 	%rd8, %rd4;
	add.s64 	%rd9, %rd6, %rd1;
	ld.global.u8 	%rs1, [%rd9];
	add.s64 	%rd10, %rd7, %rd1;
	ld.global.u8 	%rs2, [%rd10];
	div.u16 	%rs3, %rs1, %rs2;
	add.s64 	%rd11, %rd8, %rd1;
	st.global.u8 	[%rd11], %rs3;
$L__BB163_2:
	ret;

}
	// .globl	broadcast_div_rhs_row_u8
.visible .entry broadcast_div_rhs_row_u8(
	.param .u64 broadcast_div_rhs_row_u8_param_0,
	.param .u64 broadcast_div_rhs_row_u8_param_1,
	.param .u64 .ptr .align 1 broadcast_div_rhs_row_u8_param_2,
	.param .u64 .ptr .align 1 broadcast_div_rhs_row_u8_param_3,
	.param .u64 .ptr .align 1 broadcast_div_rhs_row_u8_param_4
)
{
	.reg .pred 	%p<3>;
	.reg .b16 	%rs<4>;
	.reg .b32 	%r<8>;
	.reg .b64 	%rd<20>;

	ld.param.u64 	%rd9, [broadcast_div_rhs_row_u8_param_0];
	ld.param.u64 	%rd5, [broadcast_div_rhs_row_u8_param_1];
	ld.param.u64 	%rd6, [broadcast_div_rhs_row_u8_param_2];
	ld.param.u64 	%rd7, [broadcast_div_rhs_row_u8_param_3];
	ld.param.u64 	%rd8, [broadcast_div_rhs_row_u8_param_4];
	mov.u32 	%r1, %ctaid.x;
	mov.u32 	%r2, %ntid.x;
	mov.u32 	%r3, %tid.x;
	mad.lo.s32 	%r4, %r1, %r2, %r3;
	cvt.s64.s32 	%rd1, %r4;
	setp.le.u64 	%p1, %rd9, %rd1;
	@%p1 bra 	$L__BB164_5;
	or.b64  	%rd10, %rd1, %rd5;
	and.b64  	%rd11, %rd10, -4294967296;
	setp.ne.s64 	%p2, %rd11, 0;
	@%p2 bra 	$L__BB164_3;
	cvt.u32.u64 	%r5, %rd5;
	cvt.u32.u64 	%r6, %rd1;
	rem.u32 	%r7, %r6, %r5;
	cvt.u64.u32 	%rd19, %r7;
	bra.uni 	$L__BB164_4;
$L__BB164_3:
	rem.u64 	%rd19, %rd1, %rd5;
$L__BB164_4:
	cvta.to.global.u64 	%rd12, %rd6;
	add.s64 	%rd13, %rd12, %rd1;
	ld.global.u8 	%rs1, [%rd13];
	and.b64  	%rd14, %rd19, 4294967295;
	cvta.to.global.u64 	%rd15, %rd7;
	add.s64 	%rd16, %rd15, %rd14;
	ld.global.u8 	%rs2, [%rd16];
	div.u16 	%rs3, %rs1, %rs2;
	cvta.to.global.u64 	%rd17, %rd8;
	add.s64 	%rd18, %rd17, %rd1;
	st.global.u8 	[%rd18], %rs3;
$L__BB164_5:
	ret;

}
	// .globl	broadcast_div_rhs_col_u8
.visible .entry broadcast_div_rhs_col_u8(
	.param .u64 broadcast_div_rhs_col_u8_param_0,
	.param .u64 broadcast_div_rhs_col_u8_param_1,
	.param .u64 .ptr .align 1 broadcast_div_rhs_col_u8_param_2,
	.param .u64 .ptr .align 1 broadcast_div_rhs_col_u8_param_3,
	.param .u64 .ptr .align 1 broadcast_div_rhs_col_u8_param_4
)
{
	.reg .pred 	%p<3>;
	.reg .b16 	%rs<4>;
	.reg .b32 	%r<8>;
	.reg .b64 	%rd<20>;

	ld.param.u64 	%rd9, [broadcast_div_rhs_col_u8_param_0];
	ld.param.u64 	%rd5, [broadcast_div_rhs_col_u8_param_1];
	ld.param.u64 	%rd6, [broadcast_div_rhs_col_u8_param_2];
	ld.param.u64 	%rd7, [broadcast_div_rhs_col_u8_param_3];
	ld.param.u64 	%rd8, [broadcast_div_rhs_col_u8_param_4];
	mov.u32 	%r1, %ctaid.x;
	mov.u32 	%r2, %ntid.x;
	mov.u32 	%r3, %tid.x;
	mad.lo.s32 	%r4, %r1, %r2, %r3;
	cvt.s64.s32 	%rd1, %r4;
	setp.le.u64 	%p1, %rd9, %rd1;
	@%p1 bra 	$L__BB165_5;
	or.b64  	%rd10, %rd1, %rd5;
	and.b64  	%rd11, %rd10, -4294967296;
	setp.ne.s64 	%p2, %rd11, 0;
	@%p2 bra 	$L__BB165_3;
	cvt.u32.u64 	%r5, %rd5;
	cvt.u32.u64 	%r6, %rd1;
	div.u32 	%r7, %r6, %r5;
	cvt.u64.u32 	%rd19, %r7;
	bra.uni 	$L__BB165_4;
$L__BB165_3:
	div.u64 	%rd19, %rd1, %rd5;
$L__BB165_4:
	cvta.to.global.u64 	%rd12, %rd6;
	add.s64 	%rd13, %rd12, %rd1;
	ld.global.u8 	%rs1, [%rd13];
	and.b64  	%rd14, %rd19, 4294967295;
	cvta.to.global.u64 	%rd15, %rd7;
	add.s64 	%rd16, %rd15, %rd14;
	ld.global.u8 	%rs2, [%rd16];
	div.u16 	%rs3, %rs1, %rs2;
	cvta.to.global.u64 	%rd17, %rd8;
	add.s64 	%rd18, %rd17, %rd1;
	st.global.u8 	[%rd18], %rs3;
$L__BB165_5:
	ret;

}
	// .globl	broadcast_div_lhs_row_u8
.visible .entry broadcast_div_lhs_row_u8(
	.param .u64 broadcast_div_lhs_row_u8_param_0,
	.param .u64 broadcast_div_lhs_row_u8_param_1,
	.param .u64 .ptr .align 1 broadcast_div_lhs_row_u8_param_2,
	.param .u64 .ptr .align 1 broadcast_div_lhs_row_u8_param_3,
	.param .u64 .ptr .align 1 broadcast_div_lhs_row_u8_param_4
)
{
	.reg .pred 	%p<3>;
	.reg .b16 	%rs<4>;
	.reg .b32 	%r<8>;
	.reg .b64 	%rd<20>;

	ld.param.u64 	%rd9, [broadcast_div_lhs_row_u8_param_0];
	ld.param.u64 	%rd5, [broadcast_div_lhs_row_u8_param_1];
	ld.param.u64 	%rd6, [broadcast_div_lhs_row_u8_param_2];
	ld.param.u64 	%rd7, [broadcast_div_lhs_row_u8_param_3];
	ld.param.u64 	%rd8, [broadcast_div_lhs_row_u8_param_4];
	mov.u32 	%r1, %ctaid.x;
	mov.u32 	%r2, %ntid.x;
	mov.u32 	%r3, %tid.x;
	mad.lo.s32 	%r4, %r1, %r2, %r3;
	cvt.s64.s32 	%rd1, %r4;
	setp.le.u64 	%p1, %rd9, %rd1;
	@%p1 bra 	$L__BB166_5;
	or.b64  	%rd10, %rd1, %rd5;
	and.b64  	%rd11, %rd10, -4294967296;
	setp.ne.s64 	%p2, %rd11, 0;
	@%p2 bra 	$L__BB166_3;
	cvt.u32.u64 	%r5, %rd5;
	cvt.u32.u64 	%r6, %rd1;
	rem.u32 	%r7, %r6, %r5;
	cvt.u64.u32 	%rd19, %r7;
	bra.uni 	$L__BB166_4;
$L__BB166_3:
	rem.u64 	%rd19, %rd1, %rd5;
$L__BB166_4:
	and.b64  	%rd12, %rd19, 4294967295;
	cvta.to.global.u64 	%rd13, %rd6;
	add.s64 	%rd14, %rd13, %rd12;
	ld.global.u8 	%rs1, [%rd14];
	cvta.to.global.u64 	%rd15, %rd7;
	add.s64 	%rd16, %rd15, %rd1;
	ld.global.u8 	%rs2, [%rd16];
	div.u16 	%rs3, %rs1, %rs2;
	cvta.to.global.u64 	%rd17, %rd8;
	add.s64 	%rd18, %rd17, %rd1;
	st.global.u8 	[%rd18], %rs3;
$L__BB166_5:
	ret;

}
	// .globl	broadcast_div_lhs_col_u8
.visible .entry broadcast_div_lhs_col_u8(
	.param .u64 broadcast_div_lhs_col_u8_param_0,
	.param .u64 broadcast_div_lhs_col_u8_param_1,
	.param .u64 .ptr .align 1 broadcast_div_lhs_col_u8_param_2,
	.param .u64 .ptr .align 1 broadcast_div_lhs_col_u8_param_3,
	.param .u64 .ptr .align 1 broadcast_div_lhs_col_u8_param_4
)
{
	.reg .pred 	%p<3>;
	.reg .b16 	%rs<4>;
	.reg .b32 	%r<8>;
	.reg .b64 	%rd<20>;

	ld.param.u64 	%rd9, [broadcast_div_lhs_col_u8_param_0];
	ld.param.u64 	%rd5, [broadcast_div_lhs_col_u8_param_1];
	ld.param.u64 	%rd6, [broadcast_div_lhs_col_u8_param_2];
	ld.param.u64 	%rd7, [broadcast_div_lhs_col_u8_param_3];
	ld.param.u64 	%rd8, [broadcast_div_lhs_col_u8_param_4];
	mov.u32 	%r1, %ctaid.x;
	mov.u32 	%r2, %ntid.x;
	mov.u32 	%r3, %tid.x;
	mad.lo.s32 	%r4, %r1, %r2, %r3;
	cvt.s64.s32 	%rd1, %r4;
	setp.le.u64 	%p1, %rd9, %rd1;
	@%p1 bra 	$L__BB167_5;
	or.b64  	%rd10, %rd1, %rd5;
	and.b64  	%rd11, %rd10, -4294967296;
	setp.ne.s64 	%p2, %rd11, 0;
	@%p2 bra 	$L__BB167_3;
	cvt.u32.u64 	%r5, %rd5;
	cvt.u32.u64 	%r6, %rd1;
	div.u32 	%r7, %r6, %r5;
	cvt.u64.u32 	%rd19, %r7;
	bra.uni 	$L__BB167_4;
$L__BB167_3:
	div.u64 	%rd19, %rd1, %rd5;
$L__BB167_4:
	and.b64  	%rd12, %rd19, 4294967295;
	cvta.to.global.u64 	%rd13, %rd6;
	add.s64 	%rd14, %rd13, %rd12;
	ld.global.u8 	%rs1, [%rd14];
	cvta.to.global.u64 	%rd15, %rd7;
	add.s64 	%rd16, %rd15, %rd1;
	ld.global.u8 	%rs2, [%rd16];
	div.u16 	%rs3, %rs1, %rs2;
	cvta.to.global.u64 	%rd17, %rd8;
	add.s64 	%rd18, %rd17, %rd1;
	st.global.u8 	[%rd18], %rs3;
$L__BB167_5:
	ret;

}
	// .globl	broadcast_max_strided_u8
.visible .entry broadcast_max_strided_u8(
	.param .u64 broadcast_max_strided_u8_param_0,
	.param .u32 broadcast_max_strided_u8_param_1,
	.param .u64 .ptr .align 1 broadcast_max_strided_u8_param_2,
	.param .u64 .ptr .align 1 broadcast_max_strided_u8_param_3,
	.param .u64 .ptr .align 1 broadcast_max_strided_u8_param_4,
	.param .u64 .ptr .align 1 broadcast_max_strided_u8_param_5
)
{
	.reg .pred 	%p<50>;
	.reg .b16 	%rs<4>;
	.reg .b32 	%r<387>;
	.reg .b64 	%rd<478>;

	ld.param.u64 	%rd258, [broadcast_max_strided_u8_param_0];
	ld.param.u32 	%r93, [broadcast_max_strided_u8_param_1];
	ld.param.u64 	%rd259, [broadcast_max_strided_u8_param_2];
	ld.param.u64 	%rd255, [broadcast_max_strided_u8_param_3];
	ld.param.u64 	%rd256, [broadcast_max_strided_u8_param_4];
	ld.param.u64 	%rd257, [broadcast_max_strided_u8_param_5];
	cvta.to.global.u64 	%rd1, %rd259;
	mov.u32 	%r94, %ctaid.x;
	mov.u32 	%r95, %ntid.x;
	mov.u32 	%r96, %tid.x;
	mad.lo.s32 	%r376, %r94, %r95, %r96;
	cvt.s64.s32 	%rd2, %r376;
	setp.le.u64 	%p1, %rd258, %rd2;
	@%p1 bra 	$L__BB168_118;
	shl.b32 	%r2, %r93, 1;
	setp.eq.s32 	%p2, %r93, 0;
	mov.b64 	%rd431, 0;
	@%p2 bra 	$L__BB168_36;
	add.s32 	%r99, %r93, -1;
	and.b32  	%r3, %r93, 7;
	setp.lt.u32 	%p3, %r99, 7;
	mov.b32 	%r354, 0;
	mov.u32 	%r368, %r376;
	mov.u32 	%r365, %r354;
	@%p3 bra 	$L__BB168_6;
	and.b32  	%r354, %r93, -8;
	add.s32 	%r367, %r93, -4;
	neg.s32 	%r366, %r354;
	mov.b32 	%r365, 0;
	mul.wide.u32 	%rd72, %r93, 8;
	mov.u32 	%r368, %r376;
$L__BB168_4:
	.pragma "nounroll";
	add.s32 	%r101, %r367, 3;
	cvt.u64.u32 	%rd63, %r368;
	mul.wide.u32 	%rd261, %r101, 8;
	add.s64 	%rd64, %rd1, %rd261;
	ld.global.u64 	%rd65, [%rd64];
	and.b64  	%rd262, %rd65, -4294967296;
	setp.ne.s64 	%p4, %rd262, 0;
	@%p4 bra 	$L__BB168_41;
	cvt.u32.u64 	%r102, %rd65;
	cvt.u32.u64 	%r103, %rd63;
	div.u32 	%r104, %r103, %r102;
	mul.lo.s32 	%r105, %r104, %r102;
	sub.s32 	%r106, %r103, %r105;
	cvt.u64.u32 	%rd432, %r104;
	cvt.u64.u32 	%rd433, %r106;
	bra.uni 	$L__BB168_42;
$L__BB168_6:
	setp.eq.s32 	%p13, %r3, 0;
	@%p13 bra 	$L__BB168_35;
	and.b32  	%r11, %r93, 3;
	setp.lt.u32 	%p14, %r3, 4;
	@%p14 bra 	$L__BB168_21;
	not.b32 	%r165, %r354;
	add.s32 	%r166, %r93, %r165;
	cvt.u64.u32 	%rd3, %r368;
	mul.wide.u32 	%rd301, %r166, 8;
	add.s64 	%rd4, %rd1, %rd301;
	ld.global.u64 	%rd5, [%rd4];
	and.b64  	%rd302, %rd5, -4294967296;
	setp.ne.s64 	%p15, %rd302, 0;
	@%p15 bra 	$L__BB168_10;
	cvt.u32.u64 	%r167, %rd5;
	cvt.u32.u64 	%r168, %rd3;
	div.u32 	%r169, %r168, %r167;
	mul.lo.s32 	%r170, %r169, %r167;
	sub.s32 	%r171, %r168, %r170;
	cvt.u64.u32 	%rd418, %r169;
	cvt.u64.u32 	%rd419, %r171;
	bra.uni 	$L__BB168_11;
$L__BB168_10:
	div.u64 	%rd418, %rd3, %rd5;
	mul.lo.s64 	%rd303, %rd418, %rd5;
	sub.s64 	%rd419, %rd3, %rd303;
$L__BB168_11:
	mul.wide.u32 	%rd12, %r93, 8;
	add.s64 	%rd304, %rd4, %rd12;
	ld.global.u64 	%rd305, [%rd304];
	cvt.u32.u64 	%r172, %rd305;
	cvt.u32.u64 	%r173, %rd419;
	mad.lo.s32 	%r12, %r172, %r173, %r365;
	sub.s32 	%r13, %r93, %r354;
	add.s32 	%r174, %r13, -2;
	mul.wide.u32 	%rd306, %r174, 8;
	add.s64 	%rd13, %rd1, %rd306;
	ld.global.u64 	%rd14, [%rd13];
	and.b64  	%rd307, %rd14, -4294967296;
	setp.ne.s64 	%p16, %rd307, 0;
	@%p16 bra 	$L__BB168_13;
	cvt.u32.u64 	%r175, %rd14;
	cvt.u32.u64 	%r176, %rd418;
	div.u32 	%r177, %r176, %r175;
	mul.lo.s32 	%r178, %r177, %r175;
	sub.s32 	%r179, %r176, %r178;
	cvt.u64.u32 	%rd420, %r177;
	cvt.u64.u32 	%rd421, %r179;
	bra.uni 	$L__BB168_14;
$L__BB168_13:
	div.u64 	%rd420, %rd418, %rd14;
	mul.lo.s64 	%rd308, %rd420, %rd14;
	sub.s64 	%rd421, %rd418, %rd308;
$L__BB168_14:
	add.s64 	%rd309, %rd13, %rd12;
	ld.global.u64 	%rd310, [%rd309];
	cvt.u32.u64 	%r180, %rd310;
	cvt.u32.u64 	%r181, %rd421;
	mad.lo.s32 	%r14, %r180, %r181, %r12;
	add.s32 	%r182, %r13, -3;
	mul.wide.u32 	%rd311, %r182, 8;
	add.s64 	%rd21, %rd1, %rd311;
	ld.global.u64 	%rd22, [%rd21];
	and.b64  	%rd312, %rd22, -4294967296;
	setp.ne.s64 	%p17, %rd312, 0;
	@%p17 bra 	$L__BB168_16;
	cvt.u32.u64 	%r183, %rd22;
	cvt.u32.u64 	%r184, %rd420;
	div.u32 	%r185, %r184, %r183;
	mul.lo.s32 	%r186, %r185, %r183;
	sub.s32 	%r187, %r184, %r186;
	cvt.u64.u32 	%rd422, %r185;
	cvt.u64.u32 	%rd423, %r187;
	bra.uni 	$L__BB168_17;
$L__BB168_16:
	div.u64 	%rd422, %rd420, %rd22;
	mul.lo.s64 	%rd313, %rd422, %rd22;
	sub.s64 	%rd423, %rd420, %rd313;
$L__BB168_17:
	add.s64 	%rd314, %rd21, %rd12;
	ld.global.u64 	%rd315, [%rd314];
	cvt.u32.u64 	%r188, %rd315;
	cvt.u32.u64 	%r189, %rd423;
	mad.lo.s32 	%r15, %r188, %r189, %r14;
	add.s32 	%r190, %r13, -4;
	mul.wide.u32 	%rd316, %r190, 8;
	add.s64 	%rd29, %rd1, %rd316;
	ld.global.u64 	%rd30, [%rd29];
	and.b64  	%rd317, %rd30, -4294967296;
	setp.ne.s64 	%p18, %rd317, 0;
	@%p18 bra 	$L__BB168_19;
	cvt.u32.u64 	%r191, %rd30;
	cvt.u32.u64 	%r192, %rd422;
	div.u32 	%r193, %r192, %r191;
	mul.lo.s32 	%r194, %r193, %r191;
	sub.s32 	%r195, %r192, %r194;
	cvt.u64.u32 	%rd424, %r193;
	cvt.u64.u32 	%rd425, %r195;
	bra.uni 	$L__BB168_20;
$L__BB168_19:
	div.u64 	%rd424, %rd422, %rd30;
	mul.lo.s64 	%rd318, %rd424, %rd30;
	sub.s64 	%rd425, %rd422, %rd318;
$L__BB168_20:
	add.s64 	%rd319, %rd29, %rd12;
	ld.global.u64 	%rd320, [%rd319];
	cvt.u32.u64 	%r196, %rd320;
	cvt.u32.u64 	%r197, %rd425;
	mad.lo.s32 	%r365, %r196, %r197, %r15;
	cvt.u32.u64 	%r368, %rd424;
	add.s32 	%r354, %r354, 4;
$L__BB168_21:
	setp.eq.s32 	%p19, %r11, 0;
	@%p19 bra 	$L__BB168_35;
	setp.eq.s32 	%p20, %r11, 1;
	@%p20 bra 	$L__BB168_30;
	not.b32 	%r199, %r354;
	add.s32 	%r200, %r93, %r199;
	cvt.u64.u32 	%rd37, %r368;
	mul.wide.u32 	%rd321, %r200, 8;
	add.s64 	%rd38, %rd1, %rd321;
	ld.global.u64 	%rd39, [%rd38];
	and.b64  	%rd322, %rd39, -4294967296;
	setp.ne.s64 	%p21, %rd322, 0;
	@%p21 bra 	$L__BB168_25;
	cvt.u32.u64 	%r201, %rd39;
	cvt.u32.u64 	%r202, %rd37;
	div.u32 	%r203, %r202, %r201;
	mul.lo.s32 	%r204, %r203, %r201;
	sub.s32 	%r205, %r202, %r204;
	cvt.u64.u32 	%rd426, %r203;
	cvt.u64.u32 	%rd427, %r205;
	bra.uni 	$L__BB168_26;
$L__BB168_25:
	div.u64 	%rd426, %rd37, %rd39;
	mul.lo.s64 	%rd323, %rd426, %rd39;
	sub.s64 	%rd427, %rd37, %rd323;
$L__BB168_26:
	mul.wide.u32 	%rd46, %r93, 8;
	add.s64 	%rd324, %rd38, %rd46;
	ld.global.u64 	%rd325, [%rd324];
	cvt.u32.u64 	%r206, %rd325;
	cvt.u32.u64 	%r207, %rd427;
	mad.lo.s32 	%r23, %r206, %r207, %r365;
	sub.s32 	%r208, %r93, %r354;
	add.s32 	%r209, %r208, -2;
	mul.wide.u32 	%rd326, %r209, 8;
	add.s64 	%rd47, %rd1, %rd326;
	ld.global.u64 	%rd48, [%rd47];
	and.b64  	%rd327, %rd48, -4294967296;
	setp.ne.s64 	%p22, %rd327, 0;
	@%p22 bra 	$L__BB168_28;
	cvt.u32.u64 	%r210, %rd48;
	cvt.u32.u64 	%r211, %rd426;
	div.u32 	%r212, %r211, %r210;
	mul.lo.s32 	%r213, %r212, %r210;
	sub.s32 	%r214, %r211, %r213;
	cvt.u64.u32 	%rd428, %r212;
	cvt.u64.u32 	%rd429, %r214;
	bra.uni 	$L__BB168_29;
$L__BB168_28:
	div.u64 	%rd428, %rd426, %rd48;
	mul.lo.s64 	%rd328, %rd428, %rd48;
	sub.s64 	%rd429, %rd426, %rd328;
$L__BB168_29:
	add.s64 	%rd329, %rd47, %rd46;
	ld.global.u64 	%rd330, [%rd329];
	cvt.u32.u64 	%r215, %rd330;
	cvt.u32.u64 	%r216, %rd429;
	mad.lo.s32 	%r365, %r215, %r216, %r23;
	cvt.u32.u64 	%r368, %rd428;
	add.s32 	%r354, %r354, 2;
$L__BB168_30:
	and.b32  	%r217, %r93, 1;
	setp.eq.b32 	%p23, %r217, 1;
	not.pred 	%p24, %p23;
	@%p24 bra 	$L__BB168_35;
	not.b32 	%r218, %r354;
	add.s32 	%r219, %r93, %r218;
	cvt.u64.u32 	%rd55, %r368;
	mul.wide.u32 	%rd331, %r219, 8;
	add.s64 	%rd56, %rd1, %rd331;
	ld.global.u64 	%rd57, [%rd56];
	and.b64  	%rd332, %rd57, -4294967296;
	setp.ne.s64 	%p25, %rd332, 0;
	@%p25 bra 	$L__BB168_33;
	cvt.u32.u64 	%r220, %rd57;
	cvt.u32.u64 	%r221, %rd55;
	rem.u32 	%r222, %r221, %r220;
	cvt.u64.u32 	%rd430, %r222;
	bra.uni 	$L__BB168_34;
$L__BB168_33:
	rem.u64 	%rd430, %rd55, %rd57;
$L__BB168_34:
	mul.wide.u32 	%rd333, %r93, 8;
	add.s64 	%rd334, %rd56, %rd333;
	ld.global.u64 	%rd335, [%rd334];
	cvt.u32.u64 	%r223, %rd335;
	cvt.u32.u64 	%r224, %rd430;
	mad.lo.s32 	%r365, %r223, %r224, %r365;
$L__BB168_35:
	cvt.u64.u32 	%rd431, %r365;
$L__BB168_36:
	setp.eq.s32 	%p26, %r93, 0;
	mov.b64 	%rd477, 0;
	@%p26 bra 	$L__BB168_117;
	add.s32 	%r227, %r93, -1;
	and.b32  	%r33, %r93, 7;
	setp.lt.u32 	%p27, %r227, 7;
	mov.b32 	%r375, 0;
	mov.u32 	%r386, %r375;
	@%p27 bra 	$L__BB168_87;
	and.b32  	%r375, %r93, -8;
	add.s32 	%r371, %r93, -4;
	neg.s32 	%r370, %r375;
	mov.b32 	%r386, 0;
	mul.wide.u32 	%rd138, %r2, 8;
$L__BB168_39:
	.pragma "nounroll";
	add.s32 	%r229, %r371, 3;
	cvt.u64.u32 	%rd129, %r376;
	mul.wide.u32 	%rd337, %r229, 8;
	add.s64 	%rd130, %rd1, %rd337;
	ld.global.u64 	%rd131, [%rd130];
	and.b64  	%rd338, %rd131, -4294967296;
	setp.ne.s64 	%p28, %rd338, 0;
	@%p28 bra 	$L__BB168_64;
	cvt.u32.u64 	%r230, %rd131;
	cvt.u32.u64 	%r231, %rd129;
	div.u32 	%r232, %r231, %r230;
	mul.lo.s32 	%r233, %r232, %r230;
	sub.s32 	%r234, %r231, %r233;
	cvt.u64.u32 	%rd448, %r232;
	cvt.u64.u32 	%rd449, %r234;
	bra.uni 	$L__BB168_65;
$L__BB168_41:
	div.u64 	%rd432, %rd63, %rd65;
	mul.lo.s64 	%rd263, %rd432, %rd65;
	sub.s64 	%rd433, %rd63, %rd263;
$L__BB168_42:
	add.s64 	%rd264, %rd64, %rd72;
	ld.global.u64 	%rd265, [%rd264];
	cvt.u32.u64 	%r107, %rd265;
	cvt.u32.u64 	%r108, %rd433;
	mad.lo.s32 	%r41, %r107, %r108, %r365;
	add.s32 	%r109, %r367, 2;
	mul.wide.u32 	%rd266, %r109, 8;
	add.s64 	%rd73, %rd1, %rd266;
	ld.global.u64 	%rd74, [%rd73];
	and.b64  	%rd267, %rd74, -4294967296;
	setp.ne.s64 	%p5, %rd267, 0;
	@%p5 bra 	$L__BB168_44;
	cvt.u32.u64 	%r110, %rd74;
	cvt.u32.u64 	%r111, %rd432;
	div.u32 	%r112, %r111, %r110;
	mul.lo.s32 	%r113, %r112, %r110;
	sub.s32 	%r114, %r111, %r113;
	cvt.u64.u32 	%rd434, %r112;
	cvt.u64.u32 	%rd435, %r114;
	bra.uni 	$L__BB168_45;
$L__BB168_44:
	div.u64 	%rd434, %rd432, %rd74;
	mul.lo.s64 	%rd268, %rd434, %rd74;
	sub.s64 	%rd435, %rd432, %rd268;
$L__BB168_45:
	add.s64 	%rd269, %rd73, %rd72;
	ld.global.u64 	%rd270, [%rd269];
	cvt.u32.u64 	%r115, %rd270;
	cvt.u32.u64 	%r116, %rd435;
	mad.lo.s32 	%r42, %r115, %r116, %r41;
	add.s32 	%r117, %r367, 1;
	mul.wide.u32 	%rd271, %r117, 8;
	add.s64 	%rd81, %rd1, %rd271;
	ld.global.u64 	%rd82, [%rd81];
	and.b64  	%rd272, %rd82, -4294967296;
	setp.ne.s64 	%p6, %rd272, 0;
	@%p6 bra 	$L__BB168_47;
	cvt.u32.u64 	%r118, %rd82;
	cvt.u32.u64 	%r119, %rd434;
	div.u32 	%r120, %r119, %r118;
	mul.lo.s32 	%r121, %r120, %r118;
	sub.s32 	%r122, %r119, %r121;
	cvt.u64.u32 	%rd436, %r120;
	cvt.u64.u32 	%rd437, %r122;
	bra.uni 	$L__BB168_48;
$L__BB168_47:
	div.u64 	%rd436, %rd434, %rd82;
	mul.lo.s64 	%rd273, %rd436, %rd82;
	sub.s64 	%rd437, %rd434, %rd273;
$L__BB168_48:
	add.s64 	%rd274, %rd81, %rd72;
	ld.global.u64 	%rd275, [%rd274];
	cvt.u32.u64 	%r123, %rd275;
	cvt.u32.u64 	%r124, %rd437;
	mad.lo.s32 	%r43, %r123, %r124, %r42;
	mul.wide.u32 	%rd276, %r367, 8;
	add.s64 	%rd89, %rd1, %rd276;
	ld.global.u64 	%rd90, [%rd89];
	and.b64  	%rd277, %rd90, -4294967296;
	setp.ne.s64 	%p7, %rd277, 0;
	@%p7 bra 	$L__BB168_50;
	cvt.u32.u64 	%r125, %rd90;
	cvt.u32.u64 	%r126, %rd436;
	div.u32 	%r127, %r126, %r125;
	mul.lo.s32 	%r128, %r127, %r125;
	sub.s32 	%r129, %r126, %r128;
	cvt.u64.u32 	%rd438, %r127;
	cvt.u64.u32 	%rd439, %r129;
	bra.uni 	$L__BB168_51;
$L__BB168_50:
	div.u64 	%rd438, %rd436, %rd90;
	mul.lo.s64 	%rd278, %rd438, %rd90;
	sub.s64 	%rd439, %rd436, %rd278;
$L__BB168_51:
	add.s64 	%rd279, %rd89, %rd72;
	ld.global.u64 	%rd280, [%rd279];
	cvt.u32.u64 	%r130, %rd280;
	cvt.u32.u64 	%r131, %rd439;
	mad.lo.s32 	%r44, %r130, %r131, %r43;
	add.s32 	%r132, %r367, -1;
	mul.wide.u32 	%rd281, %r132, 8;
	add.s64 	%rd97, %rd1, %rd281;
	ld.global.u64 	%rd98, [%rd97];
	and.b64  	%rd282, %rd98, -4294967296;
	setp.ne.s64 	%p8, %rd282, 0;
	@%p8 bra 	$L__BB168_53;
	cvt.u32.u64 	%r133, %rd98;
	cvt.u32.u64 	%r134, %rd438;
	div.u32 	%r135, %r134, %r133;
	mul.lo.s32 	%r136, %r135, %r133;
	sub.s32 	%r137, %r134, %r136;
	cvt.u64.u32 	%rd440, %r135;
	cvt.u64.u32 	%rd441, %r137;
	bra.uni 	$L__BB168_54;
$L__BB168_53:
	div.u64 	%rd440, %rd438, %rd98;
	mul.lo.s64 	%rd283, %rd440, %rd98;
	sub.s64 	%rd441, %rd438, %rd283;
$L__BB168_54:
	add.s64 	%rd284, %rd97, %rd72;
	ld.global.u64 	%rd285, [%rd284];
	cvt.u32.u64 	%r138, %rd285;
	cvt.u32.u64 	%r139, %rd441;
	mad.lo.s32 	%r45, %r138, %r139, %r44;
	add.s32 	%r140, %r367, -2;
	mul.wide.u32 	%rd286, %r140, 8;
	add.s64 	%rd105, %rd1, %rd286;
	ld.global.u64 	%rd106, [%rd105];
	and.b64  	%rd287, %rd106, -4294967296;
	setp.ne.s64 	%p9, %rd287, 0;
	@%p9 bra 	$L__BB168_56;
	cvt.u32.u64 	%r141, %rd106;
	cvt.u32.u64 	%r142, %rd440;
	div.u32 	%r143, %r142, %r141;
	mul.lo.s32 	%r144, %r143, %r141;
	sub.s32 	%r145, %r142, %r144;
	cvt.u64.u32 	%rd442, %r143;
	cvt.u64.u32 	%rd443, %r145;
	bra.uni 	$L__BB168_57;
$L__BB168_56:
	div.u64 	%rd442, %rd440, %rd106;
	mul.lo.s64 	%rd288, %rd442, %rd106;
	sub.s64 	%rd443, %rd440, %rd288;
$L__BB168_57:
	add.s64 	%rd289, %rd105, %rd72;
	ld.global.u64 	%rd290, [%rd289];
	cvt.u32.u64 	%r146, %rd290;
	cvt.u32.u64 	%r147, %rd443;
	mad.lo.s32 	%r46, %r146, %r147, %r45;
	add.s32 	%r148, %r367, -3;
	mul.wide.u32 	%rd291, %r148, 8;
	add.s64 	%rd113, %rd1, %rd291;
	ld.global.u64 	%rd114, [%rd113];
	and.b64  	%rd292, %rd114, -4294967296;
	setp.ne.s64 	%p10, %rd292, 0;
	@%p10 bra 	$L__BB168_59;
	cvt.u32.u64 	%r149, %rd114;
	cvt.u32.u64 	%r150, %rd442;
	div.u32 	%r151, %r150, %r149;
	mul.lo.s32 	%r152, %r151, %r149;
	sub.s32 	%r153, %r150, %r152;
	cvt.u64.u32 	%rd444, %r151;
	cvt.u64.u32 	%rd445, %r153;
	bra.uni 	$L__BB168_60;
$L__BB168_59:
	div.u64 	%rd444, %rd442, %rd114;
	mul.lo.s64 	%rd293, %rd444, %rd114;
	sub.s64 	%rd445, %rd442, %rd293;
$L__BB168_60:
	add.s64 	%rd294, %rd113, %rd72;
	ld.global.u64 	%rd295, [%rd294];
	cvt.u32.u64 	%r154, %rd295;
	cvt.u32.u64 	%r155, %rd445;
	mad.lo.s32 	%r47, %r154, %r155, %r46;
	add.s32 	%r156, %r367, -4;
	mul.wide.u32 	%rd296, %r156, 8;
	add.s64 	%rd121, %rd1, %rd296;
	ld.global.u64 	%rd122, [%rd121];
	and.b64  	%rd297, %rd122, -4294967296;
	setp.ne.s64 	%p11, %rd297, 0;
	@%p11 bra 	$L__BB168_62;
	cvt.u32.u64 	%r157, %rd122;
	cvt.u32.u64 	%r158, %rd444;
	div.u32 	%r159, %r158, %r157;
	mul.lo.s32 	%r160, %r159, %r157;
	sub.s32 	%r161, %r158, %r160;
	cvt.u64.u32 	%rd446, %r159;
	cvt.u64.u32 	%rd447, %r161;
	bra.uni 	$L__BB168_63;
$L__BB168_62:
	div.u64 	%rd446, %rd444, %rd122;
	mul.lo.s64 	%rd298, %rd446, %rd122;
	sub.s64 	%rd447, %rd444, %rd298;
$L__BB168_63:
	add.s64 	%rd299, %rd121, %rd72;
	ld.global.u64 	%rd300, [%rd299];
	cvt.u32.u64 	%r162, %rd300;
	cvt.u32.u64 	%r163, %rd447;
	mad.lo.s32 	%r365, %r162, %r163, %r47;
	cvt.u32.u64 	%r368, %rd446;
	add.s32 	%r367, %r367, -8;
	add.s32 	%r366, %r366, 8;
	setp.eq.s32 	%p12, %r366, 0;
	@%p12 bra 	$L__BB168_6;
	bra.uni 	$L__BB168_4;
$L__BB168_64:
	div.u64 	%rd448, %rd129, %rd131;
	mul.lo.s64 	%rd339, %rd448, %rd131;
	sub.s64 	%rd449, %rd129, %rd339;
$L__BB168_65:
	add.s64 	%rd340, %rd130, %rd138;
	ld.global.u64 	%rd341, [%rd340];
	cvt.u32.u64 	%r235, %rd341;
	cvt.u32.u64 	%r236, %rd449;
	mad.lo.s32 	%r56, %r235, %r236, %r386;
	add.s32 	%r237, %r371, 2;
	mul.wide.u32 	%rd342, %r237, 8;
	add.s64 	%rd139, %rd1, %rd342;
	ld.global.u64 	%rd140, [%rd139];
	and.b64  	%rd343, %rd140, -4294967296;
	setp.ne.s64 	%p29, %rd343, 0;
	@%p29 bra 	$L__BB168_67;
	cvt.u32.u64 	%r238, %rd140;
	cvt.u32.u64 	%r239, %rd448;
	div.u32 	%r240, %r239, %r238;
	mul.lo.s32 	%r241, %r240, %r238;
	sub.s32 	%r242, %r239, %r241;
	cvt.u64.u32 	%rd450, %r240;
	cvt.u64.u32 	%rd451, %r242;
	bra.uni 	$L__BB168_68;
$L__BB168_67:
	div.u64 	%rd450, %rd448, %rd140;
	mul.lo.s64 	%rd344, %rd450, %rd140;
	sub.s64 	%rd451, %rd448, %rd344;
$L__BB168_68:
	add.s64 	%rd345, %rd139, %rd138;
	ld.global.u64 	%rd346, [%rd345];
	cvt.u32.u64 	%r243, %rd346;
	cvt.u32.u64 	%r244, %rd451;
	mad.lo.s32 	%r57, %r243, %r244, %r56;
	add.s32 	%r245, %r371, 1;
	mul.wide.u32 	%rd347, %r245, 8;
	add.s64 	%rd147, %rd1, %rd347;
	ld.global.u64 	%rd148, [%rd147];
	and.b64  	%rd348, %rd148, -4294967296;
	setp.ne.s64 	%p30, %rd348, 0;
	@%p30 bra 	$L__BB168_70;
	cvt.u32.u64 	%r246, %rd148;
	cvt.u32.u64 	%r247, %rd450;
	div.u32 	%r248, %r247, %r246;
	mul.lo.s32 	%r249, %r248, %r246;
	sub.s32 	%r250, %r247, %r249;
	cvt.u64.u32 	%rd452, %r248;
	cvt.u64.u32 	%rd453, %r250;
	bra.uni 	$L__BB168_71;
$L__BB168_70:
	div.u64 	%rd452, %rd450, %rd148;
	mul.lo.s64 	%rd349, %rd452, %rd148;
	sub.s64 	%rd453, %rd450, %rd349;
$L__BB168_71:
	add.s64 	%rd350, %rd147, %rd138;
	ld.global.u64 	%rd351, [%rd350];
	cvt.u32.u64 	%r251, %rd351;
	cvt.u32.u64 	%r252, %rd453;
	mad.lo.s32 	%r58, %r251, %r252, %r57;
	mul.wide.u32 	%rd352, %r371, 8;
	add.s64 	%rd155, %rd1, %rd352;
	ld.global.u64 	%rd156, [%rd155];
	and.b64  	%rd353, %rd156, -4294967296;
	setp.ne.s64 	%p31, %rd353, 0;
	@%p31 bra 	$L__BB168_73;
	cvt.u32.u64 	%r253, %rd156;
	cvt.u32.u64 	%r254, %rd452;
	div.u32 	%r255, %r254, %r253;
	mul.lo.s32 	%r256, %r255, %r253;
	sub.s32 	%r257, %r254, %r256;
	cvt.u64.u32 	%rd454, %r255;
	cvt.u64.u32 	%rd455, %r257;
	bra.uni 	$L__BB168_74;
$L__BB168_73:
	div.u64 	%rd454, %rd452, %rd156;
	mul.lo.s64 	%rd354, %rd454, %rd156;
	sub.s64 	%rd455, %rd452, %rd354;
$L__BB168_74:
	add.s64 	%rd355, %rd155, %rd138;
	ld.global.u64 	%rd356, [%rd355];
	cvt.u32.u64 	%r258, %rd356;
	cvt.u32.u64 	%r259, %rd455;
	mad.lo.s32 	%r59, %r258, %r259, %r58;
	add.s32 	%r260, %r371, -1;
	mul.wide.u32 	%rd357, %r260, 8;
	add.s64 	%rd163, %rd1, %rd357;
	ld.global.u64 	%rd164, [%rd163];
	and.b64  	%rd358, %rd164, -4294967296;
	setp.ne.s64 	%p32, %rd358, 0;
	@%p32 bra 	$L__BB168_76;
	cvt.u32.u64 	%r261, %rd164;
	cvt.u32.u64 	%r262, %rd454;
	div.u32 	%r263, %r262, %r261;
	mul.lo.s32 	%r264, %r263, %r261;
	sub.s32 	%r265, %r262, %r264;
	cvt.u64.u32 	%rd456, %r263;
	cvt.u64.u32 	%rd457, %r265;
	bra.uni 	$L__BB168_77;
$L__BB168_76:
	div.u64 	%rd456, %rd454, %rd164;
	mul.lo.s64 	%rd359, %rd456, %rd164;
	sub.s64 	%rd457, %rd454, %rd359;
$L__BB168_77:
	add.s64 	%rd360, %rd163, %rd138;
	ld.global.u64 	%rd361, [%rd360];
	cvt.u32.u64 	%r266, %rd361;
	cvt.u32.u64 	%r267, %rd457;
	mad.lo.s32 	%r60, %r266, %r267, %r59;
	add.s32 	%r268, %r371, -2;
	mul.wide.u32 	%rd362, %r268, 8;
	add.s64 	%rd171, %rd1, %rd362;
	ld.global.u64 	%rd172, [%rd171];
	and.b64  	%rd363, %rd172, -4294967296;
	setp.ne.s64 	%p33, %rd363, 0;
	@%p33 bra 	$L__BB168_79;
	cvt.u32.u64 	%r269, %rd172;
	cvt.u32.u64 	%r270, %rd456;
	div.u32 	%r271, %r270, %r269;
	mul.lo.s32 	%r272, %r271, %r269;
	sub.s32 	%r273, %r270, %r272;
	cvt.u64.u32 	%rd458, %r271;
	cvt.u64.u32 	%rd459, %r273;
	bra.uni 	$L__BB168_80;
$L__BB168_79:
	div.u64 	%rd458, %rd456, %rd172;
	mul.lo.s64 	%rd364, %rd458, %rd172;
	sub.s64 	%rd459, %rd456, %rd364;
$L__BB168_80:
	add.s64 	%rd365, %rd171, %rd138;
	ld.global.u64 	%rd366, [%rd365];
	cvt.u32.u64 	%r274, %rd366;
	cvt.u32.u64 	%r275, %rd459;
	mad.lo.s32 	%r61, %r274, %r275, %r60;
	add.s32 	%r276, %r371, -3;
	mul.wide.u32 	%rd367, %r276, 8;
	add.s64 	%rd179, %rd1, %rd367;
	ld.global.u64 	%rd180, [%rd179];
	and.b64  	%rd368, %rd180, -4294967296;
	setp.ne.s64 	%p34, %rd368, 0;
	@%p34 bra 	$L__BB168_82;
	cvt.u32.u64 	%r277, %rd180;
	cvt.u32.u64 	%r278, %rd458;
	div.u32 	%r279, %r278, %r277;
	mul.lo.s32 	%r280, %r279, %r277;
	sub.s32 	%r281, %r278, %r280;
	cvt.u64.u32 	%rd460, %r279;
	cvt.u64.u32 	%rd461, %r281;
	bra.uni 	$L__BB168_83;
$L__BB168_82:
	div.u64 	%rd460, %rd458, %rd180;
	mul.lo.s64 	%rd369, %rd460, %rd180;
	sub.s64 	%rd461, %rd458, %rd369;
$L__BB168_83:
	add.s64 	%rd370, %rd179, %rd138;
	ld.global.u64 	%rd371, [%rd370];
	cvt.u32.u64 	%r282, %rd371;
	cvt.u32.u64 	%r283, %rd461;
	mad.lo.s32 	%r62, %r282, %r283, %r61;
	add.s32 	%r284, %r371, -4;
	mul.wide.u32 	%rd372, %r284, 8;
	add.s64 	%rd187, %rd1, %rd372;
	ld.global.u64 	%rd188, [%rd187];
	and.b64  	%rd373, %rd188, -4294967296;
	setp.ne.s64 	%p35, %rd373, 0;
	@%p35 bra 	$L__BB168_85;
	cvt.u32.u64 	%r285, %rd188;
	cvt.u32.u64 	%r286, %rd460;
	div.u32 	%r287, %r286, %r285;
	mul.lo.s32 	%r288, %r287, %r285;
	sub.s32 	%r289, %r286, %r288;
	cvt.u64.u32 	%rd462, %r287;
	cvt.u64.u32 	%rd463, %r289;
	bra.uni 	$L__BB168_86;
$L__BB168_85:
	div.u64 	%rd462, %rd460, %rd188;
	mul.lo.s64 	%rd374, %rd462, %rd188;
	sub.s64 	%rd463, %rd460, %rd374;
$L__BB168_86:
	add.s64 	%rd375, %rd187, %rd138;
	ld.global.u64 	%rd376, [%rd375];
	cvt.u32.u64 	%r290, %rd376;
	cvt.u32.u64 	%r291, %rd463;
	mad.lo.s32 	%r386, %r290, %r291, %r62;
	cvt.u32.u64 	%r376, %rd462;
	add.s32 	%r371, %r371, -8;
	add.s32 	%r370, %r370, 8;
	setp.ne.s32 	%p36, %r370, 0;
	@%p36 bra 	$L__BB168_39;
$L__BB168_87:
	setp.eq.s32 	%p37, %r33, 0;
	@%p37 bra 	$L__BB168_116;
	and.b32  	%r71, %r93, 3;
	setp.lt.u32 	%p38, %r33, 4;
	@%p38 bra 	$L__BB168_102;
	not.b32 	%r293, %r375;
	add.s32 	%r294, %r93, %r293;
	cvt.u64.u32 	%rd195, %r376;
	mul.wide.u32 	%rd377, %r294, 8;
	add.s64 	%rd196, %rd1, %rd377;
	ld.global.u64 	%rd197, [%rd196];
	and.b64  	%rd378, %rd197, -4294967296;
	setp.ne.s64 	%p39, %rd378, 0;
	@%p39 bra 	$L__BB168_91;
	cvt.u32.u64 	%r295, %rd197;
	cvt.u32.u64 	%r296, %rd195;
	div.u32 	%r297, %r296, %r295;
	mul.lo.s32 	%r298, %r297, %r295;
	sub.s32 	%r299, %r296, %r298;
	cvt.u64.u32 	%rd464, %r297;
	cvt.u64.u32 	%rd465, %r299;
	bra.uni 	$L__BB168_92;
$L__BB168_91:
	div.u64 	%rd464, %rd195, %rd197;
	mul.lo.s64 	%rd379, %rd464, %rd197;
	sub.s64 	%rd465, %rd195, %rd379;
$L__BB168_92:
	mul.wide.u32 	%rd204, %r2, 8;
	add.s64 	%rd380, %rd196, %rd204;
	ld.global.u64 	%rd381, [%rd380];
	cvt.u32.u64 	%r300, %rd381;
	cvt.u32.u64 	%r301, %rd465;
	mad.lo.s32 	%r72, %r300, %r301, %r386;
	sub.s32 	%r73, %r93, %r375;
	add.s32 	%r302, %r73, -2;
	mul.wide.u32 	%rd382, %r302, 8;
	add.s64 	%rd205, %rd1, %rd382;
	ld.global.u64 	%rd206, [%rd205];
	and.b64  	%rd383, %rd206, -4294967296;
	setp.ne.s64 	%p40, %rd383, 0;
	@%p40 bra 	$L__BB168_94;
	cvt.u32.u64 	%r303, %rd206;
	cvt.u32.u64 	%r304, %rd464;
	div.u32 	%r305, %r304, %r303;
	mul.lo.s32 	%r306, %r305, %r303;
	sub.s32 	%r307, %r304, %r306;
	cvt.u64.u32 	%rd466, %r305;
	cvt.u64.u32 	%rd467, %r307;
	bra.uni 	$L__BB168_95;
$L__BB168_94:
	div.u64 	%rd466, %rd464, %rd206;
	mul.lo.s64 	%rd384, %rd466, %rd206;
	sub.s64 	%rd467, %rd464, %rd384;
$L__BB168_95:
	add.s64 	%rd385, %rd205, %rd204;
	ld.global.u64 	%rd386, [%rd385];
	cvt.u32.u64 	%r308, %rd386;
	cvt.u32.u64 	%r309, %rd467;
	mad.lo.s32 	%r74, %r308, %r309, %r72;
	add.s32 	%r310, %r73, -3;
	mul.wide.u32 	%rd387, %r310, 8;
	add.s64 	%rd213, %rd1, %rd387;
	ld.global.u64 	%rd214, [%rd213];
	and.b64  	%rd388, %rd214, -4294967296;
	setp.ne.s64 	%p41, %rd388, 0;
	@%p41 bra 	$L__BB168_97;
	cvt.u32.u64 	%r311, %rd214;
	cvt.u32.u64 	%r312, %rd466;
	div.u32 	%r313, %r312, %r311;
	mul.lo.s32 	%r314, %r313, %r311;
	sub.s32 	%r315, %r312, %r314;
	cvt.u64.u32 	%rd468, %r313;
	cvt.u64.u32 	%rd469, %r315;
	bra.uni 	$L__BB168_98;
$L__BB168_97:
	div.u64 	%rd468, %rd466, %rd214;
	mul.lo.s64 	%rd389, %rd468, %rd214;
	sub.s64 	%rd469, %rd466, %rd389;
$L__BB168_98:
	add.s64 	%rd390, %rd213, %rd204;
	ld.global.u64 	%rd391, [%rd390];
	cvt.u32.u64 	%r316, %rd391;
	cvt.u32.u64 	%r317, %rd469;
	mad.lo.s32 	%r75, %r316, %r317, %r74;
	add.s32 	%r318, %r73, -4;
	mul.wide.u32 	%rd392, %r318, 8;
	add.s64 	%rd221, %rd1, %rd392;
	ld.global.u64 	%rd222, [%rd221];
	and.b64  	%rd393, %rd222, -4294967296;
	setp.ne.s64 	%p42, %rd393, 0;
	@%p42 bra 	$L__BB168_100;
	cvt.u32.u64 	%r319, %rd222;
	cvt.u32.u64 	%r320, %rd468;
	div.u32 	%r321, %r320, %r319;
	mul.lo.s32 	%r322, %r321, %r319;
	sub.s32 	%r323, %r320, %r322;
	cvt.u64.u32 	%rd470, %r321;
	cvt.u64.u32 	%rd471, %r323;
	bra.uni 	$L__BB168_101;
$L__BB168_100:
	div.u64 	%rd470, %rd468, %rd222;
	mul.lo.s64 	%rd394, %rd470, %rd222;
	sub.s64 	%rd471, %rd468, %rd394;
$L__BB168_101:
	add.s64 	%rd395, %rd221, %rd204;
	ld.global.u64 	%rd396, [%rd395];
	cvt.u32.u64 	%r324, %rd396;
	cvt.u32.u64 	%r325, %rd471;
	mad.lo.s32 	%r386, %r324, %r325, %r75;
	cvt.u32.u64 	%r376, %rd470;
	add.s32 	%r375, %r375, 4;
$L__BB168_102:
	setp.eq.s32 	%p43, %r71, 0;
	@%p43 bra 	$L__BB168_116;
	setp.eq.s32 	%p44, %r71, 1;
	@%p44 bra 	$L__BB168_111;
	not.b32 	%r327, %r375;
	add.s32 	%r328, %r93, %r327;
	cvt.u64.u32 	%rd229, %r376;
	mul.wide.u32 	%rd397, %r328, 8;
	add.s64 	%rd230, %rd1, %rd397;
	ld.global.u64 	%rd231, [%rd230];
	and.b64  	%rd398, %rd231, -4294967296;
	setp.ne.s64 	%p45, %rd398, 0;
	@%p45 bra 	$L__BB168_106;
	cvt.u32.u64 	%r329, %rd231;
	cvt.u32.u64 	%r330, %rd229;
	div.u32 	%r331, %r330, %r329;
	mul.lo.s32 	%r332, %r331, %r329;
	sub.s32 	%r333, %r330, %r332;
	cvt.u64.u32 	%rd472, %r331;
	cvt.u64.u32 	%rd473, %r333;
	bra.uni 	$L__BB168_107;
$L__BB168_106:
	div.u64 	%rd472, %rd229, %rd231;
	mul.lo.s64 	%rd399, %rd472, %rd231;
	sub.s64 	%rd473, %rd229, %rd399;
$L__BB168_107:
	mul.wide.u32 	%rd238, %r2, 8;
	add.s64 	%rd400, %rd230, %rd238;
	ld.global.u64 	%rd401, [%rd400];
	cvt.u32.u64 	%r334, %rd401;
	cvt.u32.u64 	%r335, %rd473;
	mad.lo.s32 	%r83, %r334, %r335, %r386;
	sub.s32 	%r336, %r93, %r375;
	add.s32 	%r337, %r336, -2;
	mul.wide.u32 	%rd402, %r337, 8;
	add.s64 	%rd239, %rd1, %rd402;
	ld.global.u64 	%rd240, [%rd239];
	and.b64  	%rd403, %rd240, -4294967296;
	setp.ne.s64 	%p46, %rd403, 0;
	@%p46 bra 	$L__BB168_109;
	cvt.u32.u64 	%r338, %rd240;
	cvt.u32.u64 	%r339, %rd472;
	div.u32 	%r340, %r339, %r338;
	mul.lo.s32 	%r341, %r340, %r338;
	sub.s32 	%r342, %r339, %r341;
	cvt.u64.u32 	%rd474, %r340;
	cvt.u64.u32 	%rd475, %r342;
	bra.uni 	$L__BB168_110;
$L__BB168_109:
	div.u64 	%rd474, %rd472, %rd240;
	mul.lo.s64 	%rd404, %rd474, %rd240;
	sub.s64 	%rd475, %rd472, %rd404;
$L__BB168_110:
	add.s64 	%rd405, %rd239, %rd238;
	ld.global.u64 	%rd406, [%rd405];
	cvt.u32.u64 	%r343, %rd406;
	cvt.u32.u64 	%r344, %rd475;
	mad.lo.s32 	%r386, %r343, %r344, %r83;
	cvt.u32.u64 	%r376, %rd474;
	add.s32 	%r375, %r375, 2;
$L__BB168_111:
	and.b32  	%r345, %r93, 1;
	setp.eq.b32 	%p47, %r345, 1;
	not.pred 	%p48, %p47;
	@%p48 bra 	$L__BB168_116;
	not.b32 	%r346, %r375;
	add.s32 	%r347, %r93, %r346;
	cvt.u64.u32 	%rd247, %r376;
	mul.wide.u32 	%rd407, %r347, 8;
	add.s64 	%rd248, %rd1, %rd407;
	ld.global.u64 	%rd249, [%rd248];
	and.b64  	%rd408, %rd249, -4294967296;
	setp.ne.s64 	%p49, %rd408, 0;
	@%p49 bra 	$L__BB168_114;
	cvt.u32.u64 	%r348, %rd249;
	cvt.u32.u64 	%r349, %rd247;
	rem.u32 	%r350, %r349, %r348;
	cvt.u64.u32 	%rd476, %r350;
	bra.uni 	$L__BB168_115;
$L__BB168_114:
	rem.u64 	%rd476, %rd247, %rd249;
$L__BB168_115:
	mul.wide.u32 	%rd409, %r2, 8;
	add.s64 	%rd410, %rd248, %rd409;
	ld.global.u64 	%rd411, [%rd410];
	cvt.u32.u64 	%r351, %rd411;
	cvt.u32.u64 	%r352, %rd476;
	mad.lo.s32 	%r386, %r351, %r352, %r386;
$L__BB168_116:
	cvt.u64.u32 	%rd477, %r386;
$L__BB168_117:
	cvta.to.global.u64 	%rd412, %rd255;
	add.s64 	%rd413, %rd412, %rd431;
	ld.global.u8 	%rs1, [%rd413];
	cvta.to.global.u64 	%rd414, %rd256;
	add.s64 	%rd415, %rd414, %rd477;
	ld.global.u8 	%rs2, [%rd415];
	max.u16 	%rs3, %rs1, %rs2;
	cvta.to.global.u64 	%rd416, %rd257;
	add.s64 	%rd417, %rd416, %rd2;
	st.global.u8 	[%rd417], %rs3;
$L__BB168_118:
	ret;

}
	// .globl	broadcast_max_contiguous_u8
.visible .entry broadcast_max_contiguous_u8(
	.param .u64 broadcast_max_contiguous_u8_param_0,
	.param .u64 .ptr .align 1 broadcast_max_contiguous_u8_param_1,
	.param .u64 .ptr .align 1 broadcast_max_contiguous_u8_param_2,
	.param .u64 .ptr .align 1 broadcast_max_contiguous_u8_param_3
)
{
	.reg .pred 	%p<2>;
	.reg .b16 	%rs<4>;
	.reg .b32 	%r<5>;
	.reg .b64 	%rd<12>;

	ld.param.u64 	%rd5, [broadcast_max_contiguous_u8_param_0];
	ld.param.u64 	%rd2, [broadcast_max_contiguous_u8_param_1];
	ld.param.u64 	%rd3, [broadcast_max_contiguous_u8_param_2];
	ld.param.u64 	%rd4, [broadcast_max_contiguous_u8_param_3];
	mov.u32 	%r1, %ctaid.x;
	mov.u32 	%r2, %ntid.x;
	mov.u32 	%r3, %tid.x;
	mad.lo.s32 	%r4, %r1, %r2, %r3;
	cvt.s64.s32 	%rd1, %r4;
	setp.le.u64 	%p1, %rd5, %rd1;
	@%p1 bra 	$L__BB169_2;
	cvta.to.global.u64 	%rd6, %rd2;
	cvta.to.global.u64 	%rd7, %rd3;
	cvta.to.global.u64 	%rd8, %rd4;
	add.s64 	%rd9, %rd6, %rd1;
	ld.global.u8 	%rs1, [%rd9];
	add.s64 	%rd10, %rd7, %rd1;
	ld.global.u8 	%rs2, [%rd10];
	max.u16 	%rs3, %rs1, %rs2;
	add.s64 	%rd11, %rd8, %rd1;
	st.global.u8 	[%rd11], %rs3;
$L__BB169_2:
	ret;

}
	// .globl	broadcast_max_rhs_row_u8
.visible .entry broadcast_max_rhs_row_u8(
	.param .u64 broadcast_max_rhs_row_u8_param_0,
	.param .u64 broadcast_max_rhs_row_u8_param_1,
	.param .u64 .ptr .align 1 broadcast_max_rhs_row_u8_param_2,
	.param .u64 .ptr .align 1 broadcast_max_rhs_row_u8_param_3,
	.param .u64 .ptr .align 1 broadcast_max_rhs_row_u8_param_4
)
{
	.reg .pred 	%p<3>;
	.reg .b16 	%rs<4>;
	.reg .b32 	%r<8>;
	.reg .b64 	%rd<20>;

	ld.param.u64 	%rd9, [broadcast_max_rhs_row_u8_param_0];
	ld.param.u64 	%rd5, [broadcast_max_rhs_row_u8_param_1];
	ld.param.u64 	%rd6, [broadcast_max_rhs_row_u8_param_2];
	ld.param.u64 	%rd7, [broadcast_max_rhs_row_u8_param_3];
	ld.param.u64 	%rd8, [broadcast_max_rhs_row_u8_param_4];
	mov.u32 	%r1, %ctaid.x;
	mov.u32 	%r2, %ntid.x;
	mov.u32 	%r3, %tid.x;
	mad.lo.s32 	%r4, %r1, %r2, %r3;
	cvt.s64.s32 	%rd1, %r4;
	setp.le.u64 	%p1, %rd9, %rd1;
	@%p1 bra 	$L__BB170_5;
	or.b64  	%rd10, %rd1, %rd5;
	and.b64  	%rd11, %rd10, -4294967296;
	setp.ne.s64 	%p2, %rd11, 0;
	@%p2 bra 	$L__BB170_3;
	cvt.u32.u64 	%r5, %rd5;
	cvt.u32.u64 	%r6, %rd1;
	rem.u32 	%r7, %r6, %r5;
	cvt.u64.u32 	%rd19, %r7;
	bra.uni 	$L__BB170_4;
$L__BB170_3:
	rem.u64 	%rd19, %rd1, %rd5;
$L__BB170_4:
	cvta.to.global.u64 	%rd12, %rd6;
	add.s64 	%rd13, %rd12, %rd1;
	ld.global.u8 	%rs1, [%rd13];
	and.b64  	%rd14, %rd19, 4294967295;
	cvta.to.global.u64 	%rd15, %rd7;
	add.s64 	%rd16, %rd15, %rd14;
	ld.global.u8 	%rs2, [%rd16];
	max.u16 	%rs3, %rs1, %rs2;
	cvta.to.global.u64 	%rd17, %rd8;
	add.s64 	%rd18, %rd17, %rd1;
	st.global.u8 	[%rd18], %rs3;
$L__BB170_5:
	ret;

}
	// .globl	broadcast_max_rhs_col_u8
.visible .entry broadcast_max_rhs_col_u8(
	.param .u64 broadcast_max_rhs_col_u8_param_0,
	.param .u64 broadcast_max_rhs_col_u8_param_1,
	.param .u64 .ptr .align 1 broadcast_max_rhs_col_u8_param_2,
	.param .u64 .ptr .align 1 broadcast_max_rhs_col_u8_param_3,
	.param .u64 .ptr .align 1 broadcast_max_rhs_col_u8_param_4
)
{
	.reg .pred 	%p<3>;
	.reg .b16 	%rs<4>;
	.reg .b32 	%r<8>;
	.reg .b64 	%rd<20>;

	ld.param.u64 	%rd9, [broadcast_max_rhs_col_u8_param_0];
	ld.param.u64 	%rd5, [broadcast_max_rhs_col_u8_param_1];
	ld.param.u64 	%rd6, [broadcast_max_rhs_col_u8_param_2];
	ld.param.u64 	%rd7, [broadcast_max_rhs_col_u8_param_3];
	ld.param.u64 	%rd8, [broadcast_max_rhs_col_u8_param_4];
	mov.u32 	%r1, %ctaid.x;
	mov.u32 	%r2, %ntid.x;
	mov.u32 	%r3, %tid.x;
	mad.lo.s32 	%r4, %r1, %r2, %r3;
	cvt.s64.s32 	%rd1, %r4;
	setp.le.u64 	%p1, %rd9, %rd1;
	@%p1 bra 	$L__BB171_5;
	or.b64  	%rd10, %rd1, %rd5;
	and.b64  	%rd11, %rd10, -4294967296;
	setp.ne.s64 	%p2, %rd11, 0;
	@%p2 bra 	$L__BB171_3;
	cvt.u32.u64 	%r5, %rd5;
	cvt.u32.u64 	%r6, %rd1;
	div.u32 	%r7, %r6, %r5;
	cvt.u64.u32 	%rd19, %r7;
	bra.uni 	$L__BB171_4;
$L__BB171_3:
	div.u64 	%rd19, %rd1, %rd5;
$L__BB171_4:
	cvta.to.global.u64 	%rd12, %rd6;
	add.s64 	%rd13, %rd12, %rd1;
	ld.global.u8 	%rs1, [%rd13];
	and.b64  	%rd14, %rd19, 4294967295;
	cvta.to.global.u64 	%rd15, %rd7;
	add.s64 	%rd16, %rd15, %rd14;
	ld.global.u8 	%rs2, [%rd16];
	max.u16 	%rs3, %rs1, %rs2;
	cvta.to.global.u64 	%rd17, %rd8;
	add.s64 	%rd18, %rd17, %rd1;
	st.global.u8 	[%rd18], %rs3;
$L__BB171_5:
	ret;

}
	// .globl	broadcast_max_lhs_row_u8
.visible .entry broadcast_max_lhs_row_u8(
	.param .u64 broadcast_max_lhs_row_u8_param_0,
	.param .u64 broadcast_max_lhs_row_u8_param_1,
	.param .u64 .ptr .align 1 broadcast_max_lhs_row_u8_param_2,
	.param .u64 .ptr .align 1 broadcast_max_lhs_row_u8_param_3,
	.param .u64 .ptr .align 1 broadcast_max_lhs_row_u8_param_4
)
{
	.reg .pred 	%p<3>;
	.reg .b16 	%rs<4>;
	.reg .b32 	%r<8>;
	.reg .b64 	%rd<20>;

	ld.param.u64 	%rd9, [broadcast_max_lhs_row_u8_param_0];
	ld.param.u64 	%rd5, [broadcast_max_lhs_row_u8_param_1];
	ld.param.u64 	%rd6, [broadcast_max_lhs_row_u8_param_2];
	ld.param.u64 	%rd7, [broadcast_max_lhs_row_u8_param_3];
	ld.param.u64 	%rd8, [broadcast_max_lhs_row_u8_param_4];
	mov.u32 	%r1, %ctaid.x;
	mov.u32 	%r2, %ntid.x;
	mov.u32 	%r3, %tid.x;
	mad.lo.s32 	%r4, %r1, %r2, %r3;
	cvt.s64.s32 	%rd1, %r4;
	setp.le.u64 	%p1, %rd9, %rd1;
	@%p1 bra 	$L__BB172_5;
	or.b64  	%rd10, %rd1, %rd5;
	and.b64  	%rd11, %rd10, -4294967296;
	setp.ne.s64 	%p2, %rd11, 0;
	@%p2 bra 	$L__BB172_3;
	cvt.u32.u64 	%r5, %rd5;
	cvt.u32.u64 	%r6, %rd1;
	rem.u32 	%r7, %r6, %r5;
	cvt.u64.u32 	%rd19, %r7;
	bra.uni 	$L__BB172_4;
$L__BB172_3:
	rem.u64 	%rd19, %rd1, %rd5;
$L__BB172_4:
	and.b64  	%rd12, %rd19, 4294967295;
	cvta.to.global.u64 	%rd13, %rd6;
	add.s64 	%rd14, %rd13, %rd12;
	ld.global.u8 	%rs1, [%rd14];
	cvta.to.global.u64 	%rd15, %rd7;
	add.s64 	%rd16, %rd15, %rd1;
	ld.global.u8 	%rs2, [%rd16];
	max.u16 	%rs3, %rs1, %rs2;
	cvta.to.global.u64 	%rd17, %rd8;
	add.s64 	%rd18, %rd17, %rd1;
	st.global.u8 	[%rd18], %rs3;
$L__BB172_5:
	ret;

}
	// .globl	broadcast_max_lhs_col_u8
.visible .entry broadcast_max_lhs_col_u8(
	.param .u64 broadcast_max_lhs_col_u8_param_0,
	.param .u64 broadcast_max_lhs_col_u8_param_1,
	.param .u64 .ptr .align 1 broadcast_max_lhs_col_u8_param_2,
	.param .u64 .ptr .align 1 broadcast_max_lhs_col_u8_param_3,
	.param .u64 .ptr .align 1 broadcast_max_lhs_col_u8_param_4
)
{
	.reg .pred 	%p<3>;
	.reg .b16 	%rs<4>;
	.reg .b32 	%r<8>;
	.reg .b64 	%rd<20>;

	ld.param.u64 	%rd9, [broadcast_max_lhs_col_u8_param_0];
	ld.param.u64 	%rd5, [broadcast_max_lhs_col_u8_param_1];
	ld.param.u64 	%rd6, [broadcast_max_lhs_col_u8_param_2];
	ld.param.u64 	%rd7, [broadcast_max_lhs_col_u8_param_3];
	ld.param.u64 	%rd8, [broadcast_max_lhs_col_u8_param_4];
	mov.u32 	%r1, %ctaid.x;
	mov.u32 	%r2, %ntid.x;
	mov.u32 	%r3, %tid.x;
	mad.lo.s32 	%r4, %r1, %r2, %r3;
	cvt.s64.s32 	%rd1, %r4;
	setp.le.u64 	%p1, %rd9, %rd1;
	@%p1 bra 	$L__BB173_5;
	or.b64  	%rd10, %rd1, %rd5;
	and.b64  	%rd11, %rd10, -4294967296;
	setp.ne.s64 	%p2, %rd11, 0;
	@%p2 bra 	$L__BB173_3;
	cvt.u32.u64 	%r5, %rd5;
	cvt.u32.u64 	%r6, %rd1;
	div.u32 	%r7, %r6, %r5;
	cvt.u64.u32 	%rd19, %r7;
	bra.uni 	$L__BB173_4;
$L__BB173_3:
	div.u64 	%rd19, %rd1, %rd5;
$L__BB173_4:
	and.b64  	%rd12, %rd19, 4294967295;
	cvta.to.global.u64 	%rd13, %rd6;
	add.s64 	%rd14, %rd13, %rd12;
	ld.global.u8 	%rs1, [%rd14];
	cvta.to.global.u64 	%rd15, %rd7;
	add.s64 	%rd16, %rd15, %rd1;
	ld.global.u8 	%rs2, [%rd16];
	max.u16 	%rs3, %rs1, %rs2;
	cvta.to.global.u64 	%rd17, %rd8;
	add.s64 	%rd18, %rd17, %rd1;
	st.global.u8 	[%rd18], %rs3;
$L__BB173_5:
	ret;

}
	// .globl	broadcast_min_strided_u8
.visible .entry broadcast_min_strided_u8(
	.param .u64 broadcast_min_strided_u8_param_0,
	.param .u32 broadcast_min_strided_u8_param_1,
	.param .u64 .ptr .align 1 broadcast_min_strided_u8_param_2,
	.param .u64 .ptr .align 1 broadcast_min_strided_u8_param_3,
	.param .u64 .ptr .align 1 broadcast_min_strided_u8_param_4,
	.param .u64 .ptr .align 1 broadcast_min_strided_u8_param_5
)
{
	.reg .pred 	%p<50>;
	.reg .b16 	%rs<4>;
	.reg .b32 	%r<387>;
	.reg .b64 	%rd<478>;

	ld.param.u64 	%rd258, [broadcast_min_strided_u8_param_0];
	ld.param.u32 	%r93, [broadcast_min_strided_u8_param_1];
	ld.param.u64 	%rd259, [broadcast_min_strided_u8_param_2];
	ld.param.u64 	%rd255, [broadcast_min_strided_u8_param_3];
	ld.param.u64 	%rd256, [broadcast_min_strided_u8_param_4];
	ld.param.u64 	%rd257, [broadcast_min_strided_u8_param_5];
	cvta.to.global.u64 	%rd1, %rd259;
	mov.u32 	%r94, %ctaid.x;
	mov.u32 	%r95, %ntid.x;
	mov.u32 	%r96, %tid.x;
	mad.lo.s32 	%r376, %r94, %r95, %r96;
	cvt.s64.s32 	%rd2, %r376;
	setp.le.u64 	%p1, %rd258, %rd2;
	@%p1 bra 	$L__BB174_118;
	shl.b32 	%r2, %r93, 1;
	setp.eq.s32 	%p2, %r93, 0;
	mov.b64 	%rd431, 0;
	@%p2 bra 	$L__BB174_36;
	add.s32 	%r99, %r93, -1;
	and.b32  	%r3, %r93, 7;
	setp.lt.u32 	%p3, %r99, 7;
	mov.b32 	%r354, 0;
	mov.u32 	%r368, %r376;
	mov.u32 	%r365, %r354;
	@%p3 bra 	$L__BB174_6;
	and.b32  	%r354, %r93, -8;
	add.s32 	%r367, %r93, -4;
	neg.s32 	%r366, %r354;
	mov.b32 	%r365, 0;
	mul.wide.u32 	%rd72, %r93, 8;
	mov.u32 	%r368, %r376;
$L__BB174_4:
	.pragma "nounroll";
	add.s32 	%r101, %r367, 3;
	cvt.u64.u32 	%rd63, %r368;
	mul.wide.u32 	%rd261, %r101, 8;
	add.s64 	%rd64, %rd1, %rd261;
	ld.global.u64 	%rd65, [%rd64];
	and.b64  	%rd262, %rd65, -4294967296;
	setp.ne.s64 	%p4, %rd262, 0;
	@%p4 bra 	$L__BB174_41;
	cvt.u32.u64 	%r102, %rd65;
	cvt.u32.u64 	%r103, %rd63;
	div.u32 	%r104, %r103, %r102;
	mul.lo.s32 	%r105, %r104, %r102;
	sub.s32 	%r106, %r103, %r105;
	cvt.u64.u32 	%rd432, %r104;
	cvt.u64.u32 	%rd433, %r106;
	bra.uni 	$L__BB174_42;
$L__BB174_6:
	setp.eq.s32 	%p13, %r3, 0;
	@%p13 bra 	$L__BB174_35;
	and.b32  	%r11, %r93, 3;
	setp.lt.u32 	%p14, %r3, 4;
	@%p14 bra 	$L__BB174_21;
	not.b32 	%r165, %r354;
	add.s32 	%r166, %r93, %r165;
	cvt.u64.u32 	%rd3, %r368;
	mul.wide.u32 	%rd301, %r166, 8;
	add.s64 	%rd4, %rd1, %rd301;
	ld.global.u64 	%rd5, [%rd4];
	and.b64  	%rd302, %rd5, -4294967296;
	setp.ne.s64 	%p15, %rd302, 0;
	@%p15 bra 	$L__BB174_10;
	cvt.u32.u64 	%r167, %rd5;
	cvt.u32.u64 	%r168, %rd3;
	div.u32 	%r169, %r168, %r167;
	mul.lo.s32 	%r170, %r169, %r167;
	sub.s32 	%r171, %r168, %r170;
	cvt.u64.u32 	%rd418, %r169;
	cvt.u64.u32 	%rd419, %r171;
	bra.uni 	$L__BB174_11;
$L__BB174_10:
	div.u64 	%rd418, %rd3, %rd5;
	mul.lo.s64 	%rd303, %rd418, %rd5;
	sub.s64 	%rd419, %rd3, %rd303;
$L__BB174_11:
	mul.wide.u32 	%rd12, %r93, 8;
	add.s64 	%rd304, %rd4, %rd12;
	ld.global.u64 	%rd305, [%rd304];
	cvt.u32.u64 	%r172, %rd305;
	cvt.u32.u64 	%r173, %rd419;
	mad.lo.s32 	%r12, %r172, %r173, %r365;
	sub.s32 	%r13, %r93, %r354;
	add.s32 	%r174, %r13, -2;
	mul.wide.u32 	%rd306, %r174, 8;
	add.s64 	%rd13, %rd1, %rd306;
	ld.global.u64 	%rd14, [%rd13];
	and.b64  	%rd307, %rd14, -4294967296;
	setp.ne.s64 	%p16, %rd307, 0;
	@%p16 bra 	$L__BB174_13;
	cvt.u32.u64 	%r175, %rd14;
	cvt.u32.u64 	%r176, %rd418;
	div.u32 	%r177, %r176, %r175;
	mul.lo.s32 	%r178, %r177, %r175;
	sub.s32 	%r179, %r176, %r178;
	cvt.u64.u32 	%rd420, %r177;
	cvt.u64.u32 	%rd421, %r179;
	bra.uni 	$L__BB174_14;
$L__BB174_13:
	div.u64 	%rd420, %rd418, %rd14;
	mul.lo.s64 	%rd308, %rd420, %rd14;
	sub.s64 	%rd421, %rd418, %rd308;
$L__BB174_14:
	add.s64 	%rd309, %rd13, %rd12;
	ld.global.u64 	%rd310, [%rd309];
	cvt.u32.u64 	%r180, %rd310;
	cvt.u32.u64 	%r181, %rd421;
	mad.lo.s32 	%r14, %r180, %r181, %r12;
	add.s32 	%r182, %r13, -3;
	mul.wide.u32 	%rd311, %r182, 8;
	add.s64 	%rd21, %rd1, %rd311;
	ld.global.u64 	%rd22, [%rd21];
	and.b64  	%rd312, %rd22, -4294967296;
	setp.ne.s64 	%p17, %rd312, 0;
	@%p17 bra 	$L__BB174_16;
	cvt.u32.u64 	%r183, %rd22;
	cvt.u32.u64 	%r184, %rd420;
	div.u32 	%r185, %r184, %r183;
	mul.lo.s32 	%r186, %r185, %r183;
	sub.s32 	%r187, %r184, %r186;
	cvt.u64.u32 	%rd422, %r185;
	cvt.u64.u32 	%rd423, %r187;
	bra.uni 	$L__BB174_17;
$L__BB174_16:
	div.u64 	%rd422, %rd420, %rd22;
	mul.lo.s64 	%rd313, %rd422, %rd22;
	sub.s64 	%rd423, %rd420, %rd313;
$L__BB174_17:
	add.s64 	%rd314, %rd21, %rd12;
	ld.global.u64 	%rd315, [%rd314];
	cvt.u32.u64 	%r188, %rd315;
	cvt.u32.u64 	%r189, %rd423;
	mad.lo.s32 	%r15, %r188, %r189, %r14;
	add.s32 	%r190, %r13, -4;
	mul.wide.u32 	%rd316, %r190, 8;
	add.s64 	%rd29, %rd1, %rd316;
	ld.global.u64 	%rd30, [%rd29];
	and.b64  	%rd317, %rd30, -4294967296;
	setp.ne.s64 	%p18, %rd317, 0;
	@%p18 bra 	$L__BB174_19;
	cvt.u32.u64 	%r191, %rd30;
	cvt.u32.u64 	%r192, %rd422;
	div.u32 	%r193, %r192, %r191;
	mul.lo.s32 	%r194, %r193, %r191;
	sub.s32 	%r195, %r192, %r194;
	cvt.u64.u32 	%rd424, %r193;
	cvt.u64.u32 	%rd425, %r195;
	bra.uni 	$L__BB174_20;
$L__BB174_19:
	div.u64 	%rd424, %rd422, %rd30;
	mul.lo.s64 	%rd318, %rd424, %rd30;
	sub.s64 	%rd425, %rd422, %rd318;
$L__BB174_20:
	add.s64 	%rd319, %rd29, %rd12;
	ld.global.u64 	%rd320, [%rd319];
	cvt.u32.u64 	%r196, %rd320;
	cvt.u32.u64 	%r197, %rd425;
	mad.lo.s32 	%r365, %r196, %r197, %r15;
	cvt.u32.u64 	%r368, %rd424;
	add.s32 	%r354, %r354, 4;
$L__BB174_21:
	setp.eq.s32 	%p19, %r11, 0;
	@%p19 bra 	$L__BB174_35;
	setp.eq.s32 	%p20, %r11, 1;
	@%p20 bra 	$L__BB174_30;
	not.b32 	%r199, %r354;
	add.s32 	%r200, %r93, %r199;
	cvt.u64.u32 	%rd37, %r368;
	mul.wide.u32 	%rd321, %r200, 8;
	add.s64 	%rd38, %rd1, %rd321;
	ld.global.u64 	%rd39, [%rd38];
	and.b64  	%rd322, %rd39, -4294967296;
	setp.ne.s64 	%p21, %rd322, 0;
	@%p21 bra 	$L__BB174_25;
	cvt.u32.u64 	%r201, %rd39;
	cvt.u32.u64 	%r202, %rd37;
	div.u32 	%r203, %r202, %r201;
	mul.lo.s32 	%r204, %r203, %r201;
	sub.s32 	%r205, %r202, %r204;
	cvt.u64.u32 	%rd426, %r203;
	cvt.u64.u32 	%rd427, %r205;
	bra.uni 	$L__BB174_26;
$L__BB174_25:
	div.u64 	%rd426, %rd37, %rd39;
	mul.lo.s64 	%rd323, %rd426, %rd39;
	sub.s64 	%rd427, %rd37, %rd323;
$L__BB174_26:
	mul.wide.u32 	%rd46, %r93, 8;
	add.s64 	%rd324, %rd38, %rd46;
	ld.global.u64 	%rd325, [%rd324];
	cvt.u32.u64 	%r206, %rd325;
	cvt.u32.u64 	%r207, %rd427;
	mad.lo.s32 	%r23, %r206, %r207, %r365;
	sub.s32 	%r208, %r93, %r354;
	add.s32 	%r209, %r208, -2;
	mul.wide.u32 	%rd326, %r209, 8;
	add.s64 	%rd47, %rd1, %rd326;
	ld.global.u64 	%rd48, [%rd47];
	and.b64  	%rd327, %rd48, -4294967296;
	setp.ne.s64 	%p22, %rd327, 0;
	@%p22 bra 	$L__BB174_28;
	cvt.u32.u64 	%r210, %rd48;
	cvt.u32.u64 	%r211, %rd426;
	div.u32 	%r212, %r211, %r210;
	mul.lo.s32 	%r213, %r212, %r210;
	sub.s32 	%r214, %r211, %r213;
	cvt.u64.u32 	%rd428, %r212;
	cvt.u64.u32 	%rd429, %r214;
	bra.uni 	$L__BB174_29;
$L__BB174_28:
	div.u64 	%rd428, %rd426, %rd48;
	mul.lo.s64 	%rd328, %rd428, %rd48;
	sub.s64 	%rd429, %rd426, %rd328;
$L__BB174_29:
	add.s64 	%rd329, %rd47, %rd46;
	ld.global.u64 	%rd330, [%rd329];
	cvt.u32.u64 	%r215, %rd330;
	cvt.u32.u64 	%r216, %rd429;
	mad.lo.s32 	%r365, %r215, %r216, %r23;
	cvt.u32.u64 	%r368, %rd428;
	add.s32 	%r354, %r354, 2;
$L__BB174_30:
	and.b32  	%r217, %r93, 1;
	setp.eq.b32 	%p23, %r217, 1;
	not.pred 	%p24, %p23;
	@%p24 bra 	$L__BB174_35;
	not.b32 	%r218, %r354;
	add.s32 	%r219, %r93, %r218;
	cvt.u64.u32 	%rd55, %r368;
	mul.wide.u32 	%rd331, %r219, 8;
	add.s64 	%rd56, %rd1, %rd331;
	ld.global.u64 	%rd57, [%rd56];
	and.b64  	%rd332, %rd57, -4294967296;
	setp.ne.s64 	%p25, %rd332, 0;
	@%p25 bra 	$L__BB174_33;
	cvt.u32.u64 	%r220, %rd57;
	cvt.u32.u64 	%r221, %rd55;
	rem.u32 	%r222, %r221, %r220;
	cvt.u64.u32 	%rd430, %r222;
	bra.uni 	$L__BB174_34;
$L__BB174_33:
	rem.u64 	%rd430, %rd55, %rd57;
$L__BB174_34:
	mul.wide.u32 	%rd333, %r93, 8;
	add.s64 	%rd334, %rd56, %rd333;
	ld.global.u64 	%rd335, [%rd334];
	cvt.u32.u64 	%r223, %rd335;
	cvt.u32.u64 	%r224, %rd430;
	mad.lo.s32 	%r365, %r223, %r224, %r365;
$L__BB174_35:
	cvt.u64.u32 	%rd431, %r365;
$L__BB174_36:
	setp.eq.s32 	%p26, %r93, 0;
	mov.b64 	%rd477, 0;
	@%p26 bra 	$L__BB174_117;
	add.s32 	%r227, %r93, -1;
	and.b32  	%r33, %r93, 7;
	setp.lt.u32 	%p27, %r227, 7;
	mov.b32 	%r375, 0;
	mov.u32 	%r386, %r375;
	@%p27 bra 	$L__BB174_87;
	and.b32  	%r375, %r93, -8;
	add.s32 	%r371, %r93, -4;
	neg.s32 	%r370, %r375;
	mov.b32 	%r386, 0;
	mul.wide.u32 	%rd138, %r2, 8;
$L__BB174_39:
	.pragma "nounroll";
	add.s32 	%r229, %r371, 3;
	cvt.u64.u32 	%rd129, %r376;
	mul.wide.u32 	%rd337, %r229, 8;
	add.s64 	%rd130, %rd1, %rd337;
	ld.global.u64 	%rd131, [%rd130];
	and.b64  	%rd338, %rd131, -4294967296;
	setp.ne.s64 	%p28, %rd338, 0;
	@%p28 bra 	$L__BB174_64;
	cvt.u32.u64 	%r230, %rd131;
	cvt.u32.u64 	%r231, %rd129;
	div.u32 	%r232, %r231, %r230;
	mul.lo.s32 	%r233, %r232, %r230;
	sub.s32 	%r234, %r231, %r233;
	cvt.u64.u32 	%rd448, %r232;
	cvt.u64.u32 	%rd449, %r234;
	bra.uni 	$L__BB174_65;
$L__BB174_41:
	div.u64 	%rd432, %rd63, %rd65;
	mul.lo.s64 	%rd263, %rd432, %rd65;
	sub.s64 	%rd433, %rd63, %rd263;
$L__BB174_42:
	add.s64 	%rd264, %rd64, %rd72;
	ld.global.u64 	%rd265, [%rd264];
	cvt.u32.u64 	%r107, %rd265;
	cvt.u32.u64 	%r108, %rd433;
	mad.lo.s32 	%r41, %r107, %r108, %r365;
	add.s32 	%r109, %r367, 2;
	mul.wide.u32 	%rd266, %r109, 8;
	add.s64 	%rd73, %rd1, %rd266;
	ld.global.u64 	%rd74, [%rd73];
	and.b64  	%rd267, %rd74, -4294967296;
	setp.ne.s64 	%p5, %rd267, 0;
	@%p5 bra 	$L__BB174_44;
	cvt.u32.u64 	%r110, %rd74;
	cvt.u32.u64 	%r111, %rd432;
	div.u32 	%r112, %r111, %r110;
	mul.lo.s32 	%r113, %r112, %r110;
	sub.s32 	%r114, %r111, %r113;
	cvt.u64.u32 	%rd434, %r112;
	cvt.u64.u32 	%rd435, %r114;
	bra.uni 	$L__BB174_45;
$L__BB174_44:
	div.u64 	%rd434, %rd432, %rd74;
	mul.lo.s64 	%rd268, %rd434, %rd74;
	sub.s64 	%rd435, %rd432, %rd268;
$L__BB174_45:
	add.s64 	%rd269, %rd73, %rd72;
	ld.global.u64 	%rd270, [%rd269];
	cvt.u32.u64 	%r115, %rd270;
	cvt.u32.u64 	%r116, %rd435;
	mad.lo.s32 	%r42, %r115, %r116, %r41;
	add.s32 	%r117, %r367, 1;
	mul.wide.u32 	%rd271, %r117, 8;
	add.s64 	%rd81, %rd1, %rd271;
	ld.global.u64 	%rd82, [%rd81];
	and.b64  	%rd272, %rd82, -4294967296;
	setp.ne.s64 	%p6, %rd272, 0;
	@%p6 bra 	$L__BB174_47;
	cvt.u32.u64 	%r118, %rd82;
	cvt.u32.u64 	%r119, %rd434;
	div.u32 	%r120, %r119, %r118;
	mul.lo.s32 	%r121, %r120, %r118;
	sub.s32 	%r122, %r119, %r121;
	cvt.u64.u32 	%rd436, %r120;
	cvt.u64.u32 	%rd437, %r122;
	bra.uni 	$L__BB174_48;
$L__BB174_47:
	div.u64 	%rd436, %rd434, %rd82;
	mul.lo.s64 	%rd273, %rd436, %rd82;
	sub.s64 	%rd437, %rd434, %rd273;
$L__BB174_48:
	add.s64 	%rd274, %rd81, %rd72;
	ld.global.u64 	%rd275, [%rd274];
	cvt.u32.u64 	%r123, %rd275;
	cvt.u32.u64 	%r124, %rd437;
	mad.lo.s32 	%r43, %r123, %r124, %r42;
	mul.wide.u32 	%rd276, %r367, 8;
	add.s64 	%rd89, %rd1, %rd276;
	ld.global.u64 	%rd90, [%rd89];
	and.b64  	%rd277, %rd90, -4294967296;
	setp.ne.s64 	%p7, %rd277, 0;
	@%p7 bra 	$L__BB174_50;
	cvt.u32.u64 	%r125, %rd90;
	cvt.u32.u64 	%r126, %rd436;
	div.u32 	%r127, %r126, %r125;
	mul.lo.s32 	%r128, %r127, %r125;
	sub.s32 	%r129, %r126, %r128;
	cvt.u64.u32 	%rd438, %r127;
	cvt.u64.u32 	%rd439, %r129;
	bra.uni 	$L__BB174_51;
$L__BB174_50:
	div.u64 	%rd438, %rd436, %rd90;
	mul.lo.s64 	%rd278, %rd438, %rd90;
	sub.s64 	%rd439, %rd436, %rd278;
$L__BB174_51:
	add.s64 	%rd279, %rd89, %rd72;
	ld.global.u64 	%rd280, [%rd279];
	cvt.u32.u64 	%r130, %rd280;
	cvt.u32.u64 	%r131, %rd439;
	mad.lo.s32 	%r44, %r130, %r131, %r43;
	add.s32 	%r132, %r367, -1;
	mul.wide.u32 	%rd281, %r132, 8;
	add.s64 	%rd97, %rd1, %rd281;
	ld.global.u64 	%rd98, [%rd97];
	and.b64  	%rd282, %rd98, -4294967296;
	setp.ne.s64 	%p8, %rd282, 0;
	@%p8 bra 	$L__BB174_53;
	cvt.u32.u64 	%r133, %rd98;
	cvt.u32.u64 	%r134, %rd438;
	div.u32 	%r135, %r134, %r133;
	mul.lo.s32 	%r136, %r135, %r133;
	sub.s32 	%r137, %r134, %r136;
	cvt.u64.u32 	%rd440, %r135;
	cvt.u64.u32 	%rd441, %r137;
	bra.uni 	$L__BB174_54;
$L__BB174_53:
	div.u64 	%rd440, %rd438, %rd98;
	mul.lo.s64 	%rd283, %rd440, %rd98;
	sub.s64 	%rd441, %rd438, %rd283;
$L__BB174_54:
	add.s64 	%rd284, %rd97, %rd72;
	ld.global.u64 	%rd285, [%rd284];
	cvt.u32.u64 	%r138, %rd285;
	cvt.u32.u64 	%r139, %rd441;
	mad.lo.s32 	%r45, %r138, %r139, %r44;
	add.s32 	%r140, %r367, -2;
	mul.wide.u32 	%rd286, %r140, 8;
	add.s64 	%rd105, %rd1, %rd286;
	ld.global.u64 	%rd106, [%rd105];
	and.b64  	%rd287, %rd106, -4294967296;
	setp.ne.s64 	%p9, %rd287, 0;
	@%p9 bra 	$L__BB174_56;
	cvt.u32.u64 	%r141, %rd106;
	cvt.u32.u64 	%r142, %rd440;
	div.u32 	%r143, %r142, %r141;
	mul.lo.s32 	%r144, %r143, %r141;
	sub.s32 	%r145, %r142, %r144;
	cvt.u64.u32 	%rd442, %r143;
	cvt.u64.u32 	%rd443, %r145;
	bra.uni 	$L__BB174_57;
$L__BB174_56:
	div.u64 	%rd442, %rd440, %rd106;
	mul.lo.s64 	%rd288, %rd442, %rd106;
	sub.s64 	%rd443, %rd440, %rd288;
$L__BB174_57:
	add.s64 	%rd289, %rd105, %rd72;
	ld.global.u64 	%rd290, [%rd289];
	cvt.u32.u64 	%r146, %rd290;
	cvt.u32.u64 	%r147, %rd443;
	mad.lo.s32 	%r46, %r146, %r147, %r45;
	add.s32 	%r148, %r367, -3;
	mul.wide.u32 	%rd291, %r148, 8;
	add.s64 	%rd113, %rd1, %rd291;
	ld.global.u64 	%rd114, [%rd113];
	and.b64  	%rd292, %rd114, -4294967296;
	setp.ne.s64 	%p10, %rd292, 0;
	@%p10 bra 	$L__BB174_59;
	cvt.u32.u64 	%r149, %rd114;
	cvt.u32.u64 	%r150, %rd442;
	div.u32 	%r151, %r150, %r149;
	mul.lo.s32 	%r152, %r151, %r149;
	sub.s32 	%r153, %r150, %r152;
	cvt.u64.u32 	%rd444, %r151;
	cvt.u64.u32 	%rd445, %r153;
	bra.uni 	$L__BB174_60;
$L__BB174_59:
	div.u64 	%rd444, %rd442, %rd114;
	mul.lo.s64 	%rd293, %rd444, %rd114;
	sub.s64 	%rd445, %rd442, %rd293;
$L__BB174_60:
	add.s64 	%rd294, %rd113, %rd72;
	ld.global.u64 	%rd295, [%rd294];
	cvt.u32.u64 	%r154, %rd295;
	cvt.u32.u64 	%r155, %rd445;
	mad.lo.s32 	%r47, %r154, %r155, %r46;
	add.s32 	%r156, %r367, -4;
	mul.wide.u32 	%rd296, %r156, 8;
	add.s64 	%rd121, %rd1, %rd296;
	ld.global.u64 	%rd122, [%rd121];
	and.b64  	%rd297, %rd122, -4294967296;
	setp.ne.s64 	%p11, %rd297, 0;
	@%p11 bra 	$L__BB174_62;
	cvt.u32.u64 	%r157, %rd122;
	cvt.u32.u64 	%r158, %rd444;
	div.u32 	%r159, %r158, %r157;
	mul.lo.s32 	%r160, %r159, %r157;
	sub.s32 	%r161, %r158, %r160;
	cvt.u64.u32 	%rd446, %r159;
	cvt.u64.u32 	%rd447, %r161;
	bra.uni 	$L__BB174_63;
$L__BB174_62:
	div.u64 	%rd446, %rd444, %rd122;
	mul.lo.s64 	%rd298, %rd446, %rd122;
	sub.s64 	%rd447, %rd444, %rd298;
$L__BB174_63:
	add.s64 	%rd299, %rd121, %rd72;
	ld.global.u64 	%rd300, [%rd299];
	cvt.u32.u64 	%r162, %rd300;
	cvt.u32.u64 	%r163, %rd447;
	mad.lo.s32 	%r365, %r162, %r163, %r47;
	cvt.u32.u64 	%r368, %rd446;
	add.s32 	%r367, %r367, -8;
	add.s32 	%r366, %r366, 8;
	setp.eq.s32 	%p12, %r366, 0;
	@%p12 bra 	$L__BB174_6;
	bra.uni 	$L__BB174_4;
$L__BB174_64:
	div.u64 	%rd448, %rd129, %rd131;
	mul.lo.s64 	%rd339, %rd448, %rd131;
	sub.s64 	%rd449, %rd129, %rd339;
$L__BB174_65:
	add.s64 	%rd340, %rd130, %rd138;
	ld.global.u64 	%rd341, [%rd340];
	cvt.u32.u64 	%r235, %rd341;
	cvt.u32.u64 	%r236, %rd449;
	mad.lo.s32 	%r56, %r235, %r236, %r386;
	add.s32 	%r237, %r371, 2;
	mul.wide.u32 	%rd342, %r237, 8;
	add.s64 	%rd139, %rd1, %rd342;
	ld.global.u64 	%rd140, [%rd139];
	and.b64  	%rd343, %rd140, -4294967296;
	setp.ne.s64 	%p29, %rd343, 0;
	@%p29 bra 	$L__BB174_67;
	cvt.u32.u64 	%r238, %rd140;
	cvt.u32.u64 	%r239, %rd448;
	div.u32 	%r240, %r239, %r238;
	mul.lo.s32 	%r241, %r240, %r238;
	sub.s32 	%r242, %r239, %r241;
	cvt.u64.u32 	%rd450, %r240;
	cvt.u64.u32 	%rd451, %r242;
	bra.uni 	$L__BB174_68;
$L__BB174_67:
	div.u64 	%rd450, %rd448, %rd140;
	mul.lo.s64 	%rd344, %rd450, %rd140;
	sub.s64 	%rd451, %rd448, %rd344;
$L__BB174_68:
	add.s64 	%rd345, %rd139, %rd138;
	ld.global.u64 	%rd346, [%rd345];
	cvt.u32.u64 	%r243, %rd346;
	cvt.u32.u64 	%r244, %rd451;
	mad.lo.s32 	%r57, %r243, %r244, %r56;
	add.s32 	%r245, %r371, 1;
	mul.wide.u32 	%rd347, %r245, 8;
	add.s64 	%rd147, %rd1, %rd347;
	ld.global.u64 	%rd148, [%rd147];
	and.b64  	%rd348, %rd148, -4294967296;
	setp.ne.s64 	%p30, %rd348, 0;
	@%p30 bra 	$L__BB174_70;
	cvt.u32.u64 	%r246, %rd148;
	cvt.u32.u64 	%r247, %rd450;
	div.u32 	%r248, %r247, %r246;
	mul.lo.s32 	%r249, %r248, %r246;
	sub.s32 	%r250, %r247, %r249;
	cvt.u64.u32 	%rd452, %r248;
	cvt.u64.u32 	%rd453, %r250;
	bra.uni 	$L__BB174_71;
$L__BB174_70:
	div.u64 	%rd452, %rd450, %rd148;
	mul.lo.s64 	%rd349, %rd452, %rd148;
	sub.s64 	%rd453, %rd450, %rd349;
$L__BB174_71:
	add.s64 	%rd350, %rd147, %rd138;
	ld.global.u64 	%rd351, [%rd350];
	cvt.u32.u64 	%r251, %rd351;
	cvt.u32.u64 	%r252, %rd453;
	mad.lo.s32 	%r58, %r251, %r252, %r57;
	mul.wide.u32 	%rd352, %r371, 8;
	add.s64 	%rd155, %rd1, %rd352;
	ld.global.u64 	%rd156, [%rd155];
	and.b64  	%rd353, %rd156, -4294967296;
	setp.ne.s64 	%p31, %rd353, 0;
	@%p31 bra 	$L__BB174_73;
	cvt.u32.u64 	%r253, %rd156;
	cvt.u32.u64 	%r254, %rd452;
	div.u32 	%r255, %r254, %r253;
	mul.lo.s32 	%r256, %r255, %r253;
	sub.s32 	%r257, %r254, %r256;
	cvt.u64.u32 	%rd454, %r255;
	cvt.u64.u32 	%rd455, %r257;
	bra.uni 	$L__BB174_74;
$L__BB174_73:
	div.u64 	%rd454, %rd452, %rd156;
	mul.lo.s64 	%rd354, %rd454, %rd156;
	sub.s64 	%rd455, %rd452, %rd354;
$L__BB174_74:
	add.s64 	%rd355, %rd155, %rd138;
	ld.global.u64 	%rd356, [%rd355];
	cvt.u32.u64 	%r258, %rd356;
	cvt.u32.u64 	%r259, %rd455;
	mad.lo.s32 	%r59, %r258, %r259, %r58;
	add.s32 	%r260, %r371, -1;
	mul.wide.u32 	%rd357, %r260, 8;
	add.s64 	%rd163, %rd1, %rd357;
	ld.global.u64 	%rd164, [%rd163];
	and.b64  	%rd358, %rd164, -4294967296;
	setp.ne.s64 	%p32, %rd358, 0;
	@%p32 bra 	$L__BB174_76;
	cvt.u32.u64 	%r261, %rd164;
	cvt.u32.u64 	%r262, %rd454;
	div.u32 	%r263, %r262, %r261;
	mul.lo.s32 	%r264, %r263, %r261;
	sub.s32 	%r265, %r262, %r264;
	cvt.u64.u32 	%rd456, %r263;
	cvt.u64.u32 	%rd457, %r265;
	bra.uni 	$L__BB174_77;
$L__BB174_76:
	div.u64 	%rd456, %rd454, %rd164;
	mul.lo.s64 	%rd359, %rd456, %rd164;
	sub.s64 	%rd457, %rd454, %rd359;
$L__BB174_77:
	add.s64 	%rd360, %rd163, %rd138;
	ld.global.u64 	%rd361, [%rd360];
	cvt.u32.u64 	%r266, %rd361;
	cvt.u32.u64 	%r267, %rd457;
	mad.lo.s32 	%r60, %r266, %r267, %r59;
	add.s32 	%r268, %r371, -2;
	mul.wide.u32 	%rd362, %r268, 8;
	add.s64 	%rd171, %rd1, %rd362;
	ld.global.u64 	%rd172, [%rd171];
	and.b64  	%rd363, %rd172, -4294967296;
	setp.ne.s64 	%p33, %rd363, 0;
	@%p33 bra 	$L__BB174_79;
	cvt.u32.u64 	%r269, %rd172;
	cvt.u32.u64 	%r270, %rd456;
	div.u32 	%r271, %r270, %r269;
	mul.lo.s32 	%r272, %r271, %r269;
	sub.s32 	%r273, %r270, %r272;
	cvt.u64.u32 	%rd458, %r271;
	cvt.u64.u32 	%rd459, %r273;
	bra.uni 	$L__BB174_80;
$L__BB174_79:
	div.u64 	%rd458, %rd456, %rd172;
	mul.lo.s64 	%rd364, %rd458, %rd172;
	sub.s64 	%rd459, %rd456, %rd364;
$L__BB174_80:
	add.s64 	%rd365, %rd171, %rd138;
	ld.global.u64 	%rd366, [%rd365];
	cvt.u32.u64 	%r274, %rd366;
	cvt.u32.u64 	%r275, %rd459;
	mad.lo.s32 	%r61, %r274, %r275, %r60;
	add.s32 	%r276, %r371, -3;
	mul.wide.u32 	%rd367, %r276, 8;
	add.s64 	%rd179, %rd1, %rd367;
	ld.global.u64 	%rd180, [%rd179];
	and.b64  	%rd368, %rd180, -4294967296;
	setp.ne.s64 	%p34, %rd368, 0;
	@%p34 bra 	$L__BB174_82;
	cvt.u32.u64 	%r277, %rd180;
	cvt.u32.u64 	%r278, %rd458;
	div.u32 	%r279, %r278, %r277;
	mul.lo.s32 	%r280, %r279, %r277;
	sub.s32 	%r281, %r278, %r280;
	cvt.u64.u32 	%rd460, %r279;
	cvt.u64.u32 	%rd461, %r281;
	bra.uni 	$L__BB174_83;
$L__BB174_82:
	div.u64 	%rd460, %rd458, %rd180;
	mul.lo.s64 	%rd369, %rd460, %rd180;
	sub.s64 	%rd461, %rd458, %rd369;
$L__BB174_83:
	add.s64 	%rd370, %rd179, %rd138;
	ld.global.u64 	%rd371, [%rd370];
	cvt.u32.u64 	%r282, %rd371;
	cvt.u32.u64 	%r283, %rd461;
	mad.lo.s32 	%r62, %r282, %r283, %r61;
	add.s32 	%r284, %r371, -4;
	mul.wide.u32 	%rd372, %r284, 8;
	add.s64 	%rd187, %rd1, %rd372;
	ld.global.u64 	%rd188, [%rd187];
	and.b64  	%rd373, %rd188, -4294967296;
	setp.ne.s64 	%p35, %rd373, 0;
	@%p35 bra 	$L__BB174_85;
	cvt.u32.u64 	%r285, %rd188;
	cvt.u32.u64 	%r286, %rd460;
	div.u32 	%r287, %r286, %r285;
	mul.lo.s32 	%r288, %r287, %r285;
	sub.s32 	%r289, %r286, %r288;
	cvt.u64.u32 	%rd462, %r287;
	cvt.u64.u32 	%rd463, %r289;
	bra.uni 	$L__BB174_86;
$L__BB174_85:
	div.u64 	%rd462, %rd460, %rd188;
	mul.lo.s64 	%rd374, %rd462, %rd188;
	sub.s64 	%rd463, %rd460, %rd374;
$L__BB174_86:
	add.s64 	%rd375, %rd187, %rd138;
	ld.global.u64 	%rd376, [%rd375];
	cvt.u32.u64 	%r290, %rd376;
	cvt.u32.u64 	%r291, %rd463;
	mad.lo.s32 	%r386, %r290, %r291, %r62;
	cvt.u32.u64 	%r376, %rd462;
	add.s32 	%r371, %r371, -8;
	add.s32 	%r370, %r370, 8;
	setp.ne.s32 	%p36, %r370, 0;
	@%p36 bra 	$L__BB174_39;
$L__BB174_87:
	setp.eq.s32 	%p37, %r33, 0;
	@%p37 bra 	$L__BB174_116;
	and.b32  	%r71, %r93, 3;
	setp.lt.u32 	%p38, %r33, 4;
	@%p38 bra 	$L__BB174_102;
	not.b32 	%r293, %r375;
	add.s32 	%r294, %r93, %r293;
	cvt.u64.u32 	%rd195, %r376;
	mul.wide.u32 	%rd377, %r294, 8;
	add.s64 	%rd196, %rd1, %rd377;
	ld.global.u64 	%rd197, [%rd196];
	and.b64  	%rd378, %rd197, -4294967296;
	setp.ne.s64 	%p39, %rd378, 0;
	@%p39 bra 	$L__BB174_91;
	cvt.u32.u64 	%r295, %rd197;
	cvt.u32.u64 	%r296, %rd195;
	div.u32 	%r297, %r296, %r295;
	mul.lo.s32 	%r298, %r297, %r295;
	sub.s32 	%r299, %r296, %r298;
	cvt.u64.u32 	%rd464, %r297;
	cvt.u64.u32 	%rd465, %r299;
	bra.uni 	$L__BB174_92;
$L__BB174_91:
	div.u64 	%rd464, %rd195, %rd197;
	mul.lo.s64 	%rd379, %rd464, %rd197;
	sub.s64 	%rd465, %rd195, %rd379;
$L__BB174_92:
	mul.wide.u32 	%rd204, %r2, 8;
	add.s64 	%rd380, %rd196, %rd204;
	ld.global.u64 	%rd381, [%rd380];
	cvt.u32.u64 	%r300, %rd381;
	cvt.u32.u64 	%r301, %rd465;
	mad.lo.s32 	%r72, %r300, %r301, %r386;
	sub.s32 	%r73, %r93, %r375;
	add.s32 	%r302, %r73, -2;
	mul.wide.u32 	%rd382, %r302, 8;
	add.s64 	%rd205, %rd1, %rd382;
	ld.global.u64 	%rd206, [%rd205];
	and.b64  	%rd383, %rd206, -4294967296;
	setp.ne.s64 	%p40, %rd383, 0;
	@%p40 bra 	$L__BB174_94;
	cvt.u32.u64 	%r303, %rd206;
	cvt.u32.u64 	%r304, %rd464;
	div.u32 	%r305, %r304, %r303;
	mul.lo.s32 	%r306, %r305, %r303;
	sub.s32 	%r307, %r304, %r306;
	cvt.u64.u32 	%rd466, %r305;
	cvt.u64.u32 	%rd467, %r307;
	bra.uni 	$L__BB174_95;
$L__BB174_94:
	div.u64 	%rd466, %rd464, %rd206;
	mul.lo.s64 	%rd384, %rd466, %rd206;
	sub.s64 	%rd467, %rd464, %rd384;
$L__BB174_95:
	add.s64 	%rd385, %rd205, %rd204;
	ld.global.u64 	%rd386, [%rd385];
	cvt.u32.u64 	%r308, %rd386;
	cvt.u32.u64 	%r309, %rd467;
	mad.lo.s32 	%r74, %r308, %r309, %r72;
	add.s32 	%r310, %r73, -3;
	mul.wide.u32 	%rd387, %r310, 8;
	add.s64 	%rd213, %rd1, %rd387;
	ld.global.u64 	%rd214, [%rd213];
	and.b64  	%rd388, %rd214, -4294967296;
	setp.ne.s64 	%p41, %rd388, 0;
	@%p41 bra 	$L__BB174_97;
	cvt.u32.u64 	%r311, %rd214;
	cvt.u32.u64 	%r312, %rd466;
	div.u32 	%r313, %r312, %r311;
	mul.lo.s32 	%r314, %r313, %r311;
	sub.s32 	%r315, %r312, %r314;
	cvt.u64.u32 	%rd468, %r313;
	cvt.u64.u32 	%rd469, %r315;
	bra.uni 	$L__BB174_98;
$L__BB174_97:
	div.u64 	%rd468, %rd466, %rd214;
	mul.lo.s64 	%rd389, %rd468, %rd214;
	sub.s64 	%rd469, %rd466, %rd389;
$L__BB174_98:
	add.s64 	%rd390, %rd213, %rd204;
	ld.global.u64 	%rd391, [%rd390];
	cvt.u32.u64 	%r316, %rd391;
	cvt.u32.u64 	%r317, %rd469;
	mad.lo.s32 	%r75, %r316, %r317, %r74;
	add.s32 	%r318, %r73, -4;
	mul.wide.u32 	%rd392, %r318, 8;
	add.s64 	%rd221, %rd1, %rd392;
	ld.global.u64 	%rd222, [%rd221];
	and.b64  	%rd393, %rd222, -4294967296;
	setp.ne.s64 	%p42, %rd393, 0;
	@%p42 bra 	$L__BB174_100;
	cvt.u32.u64 	%r319, %rd222;
	cvt.u32.u64 	%r320, %rd468;
	div.u32 	%r321, %r320, %r319;
	mul.lo.s32 	%r322, %r321, %r319;
	sub.s32 	%r323, %r320, %r322;
	cvt.u64.u32 	%rd470, %r321;
	cvt.u64.u32 	%rd471, %r323;
	bra.uni 	$L__BB174_101;
$L__BB174_100:
	div.u64 	%rd470, %rd468, %rd222;
	mul.lo.s64 	%rd394, %rd470, %rd222;
	sub.s64 	%rd471, %rd468, %rd394;
$L__BB174_101:
	add.s64 	%rd395, %rd221, %rd204;
	ld.global.u64 	%rd396, [%rd395];
	cvt.u32.u64 	%r324, %rd396;
	cvt.u32.u64 	%r325, %rd471;
	mad.lo.s32 	%r386, %r324, %r325, %r75;
	cvt.u32.u64 	%r376, %rd470;
	add.s32 	%r375, %r375, 4;
$L__BB174_102:
	setp.eq.s32 	%p43, %r71, 0;
	@%p43 bra 	$L__BB174_116;
	setp.eq.s32 	%p44, %r71, 1;
	@%p44 bra 	$L__BB174_111;
	not.b32 	%r327, %r375;
	add.s32 	%r328, %r93, %r327;
	cvt.u64.u32 	%rd229, %r376;
	mul.wide.u32 	%rd397, %r328, 8;
	add.s64 	%rd230, %rd1, %rd397;
	ld.global.u64 	%rd231, [%rd230];
	and.b64  	%rd398, %rd231, -4294967296;
	setp.ne.s64 	%p45, %rd398, 0;
	@%p45 bra 	$L__BB174_106;
	cvt.u32.u64 	%r329, %rd231;
	cvt.u32.u64 	%r330, %rd229;
	div.u32 	%r331, %r330, %r329;
	mul.lo.s32 	%r332, %r331, %r329;
	sub.s32 	%r333, %r330, %r332;
	cvt.u64.u32 	%rd472, %r331;
	cvt.u64.u32 	%rd473, %r333;
	bra.uni 	$L__BB174_107;
$L__BB174_106:
	div.u64 	%rd472, %rd229, %rd231;
	mul.lo.s64 	%rd399, %rd472, %rd231;
	sub.s64 	%rd473, %rd229, %rd399;
$L__BB174_107:
	mul.wide.u32 	%rd238, %r2, 8;
	add.s64 	%rd400, %rd230, %rd238;
	ld.global.u64 	%rd401, [%rd400];
	cvt.u32.u64 	%r334, %rd401;
	cvt.u32.u64 	%r335, %rd473;
	mad.lo.s32 	%r83, %r334, %r335, %r386;
	sub.s32 	%r336, %r93, %r375;
	add.s32 	%r337, %r336, -2;
	mul.wide.u32 	%rd402, %r337, 8;
	add.s64 	%rd239, %rd1, %rd402;
	ld.global.u64 	%rd240, [%rd239];
	and.b64  	%rd403, %rd240, -4294967296;
	setp.ne.s64 	%p46, %rd403, 0;
	@%p46 bra 	$L__BB174_109;
	cvt.u32.u64 	%r338, %rd240;
	cvt.u32.u64 	%r339, %rd472;
	div.u32 	%r340, %r339, %r338;
	mul.lo.s32 	%r341, %r340, %r338;
	sub.s32 	%r342, %r339, %r341;
	cvt.u64.u32 	%rd474, %r340;
	cvt.u64.u32 	%rd475, %r342;
	bra.uni 	$L__BB174_110;
$L__BB174_109:
	div.u64 	%rd474, %rd472, %rd240;
	mul.lo.s64 	%rd404, %rd474, %rd240;
	sub.s64 	%rd475, %rd472, %rd404;
$L__BB174_110:
	add.s64 	%rd405, %rd239, %rd238;
	ld.global.u64 	%rd406, [%rd405];
	cvt.u32.u64 	%r343, %rd406;
	cvt.u32.u64 	%r344, %rd475;
	mad.lo.s32 	%r386, %r343, %r344, %r83;
	cvt.u32.u64 	%r376, %rd474;
	add.s32 	%r375, %r375, 2;
$L__BB174_111:
	and.b32  	%r345, %r93, 1;
	setp.eq.b32 	%p47, %r345, 1;
	not.pred 	%p48, %p47;
	@%p48 bra 	$L__BB174_116;
	not.b32 	%r346, %r375;
	add.s32 	%r347, %r93, %r346;
	cvt.u64.u32 	%rd247, %r376;
	mul.wide.u32 	%rd407, %r347, 8;
	add.s64 	%rd248, %rd1, %rd407;
	ld.global.u64 	%rd249, [%rd248];
	and.b64  	%rd408, %rd249, -4294967296;
	setp.ne.s64 	%p49, %rd408, 0;
	@%p49 bra 	$L__BB174_114;
	cvt.u32.u64 	%r348, %rd249;
	cvt.u32.u64 	%r349, %rd247;
	rem.u32 	%r350, %r349, %r348;
	cvt.u64.u32 	%rd476, %r350;
	bra.uni 	$L__BB174_115;
$L__BB174_114:
	rem.u64 	%rd476, %rd247, %rd249;
$L__BB174_115:
	mul.wide.u32 	%rd409, %r2, 8;
	add.s64 	%rd410, %rd248, %rd409;
	ld.global.u64 	%rd411, [%rd410];
	cvt.u32.u64 	%r351, %rd411;
	cvt.u32.u64 	%r352, %rd476;
	mad.lo.s32 	%r386, %r351, %r352, %r386;
$L__BB174_116:
	cvt.u64.u32 	%rd477, %r386;
$L__BB174_117:
	cvta.to.global.u64 	%rd412, %rd255;
	add.s64 	%rd413, %rd412, %rd431;
	ld.global.u8 	%rs1, [%rd413];
	cvta.to.global.u64 	%rd414, %rd256;
	add.s64 	%rd415, %rd414, %rd477;
	ld.global.u8 	%rs2, [%rd415];
	min.u16 	%rs3, %rs1, %rs2;
	cvta.to.global.u64 	%rd416, %rd257;
	add.s64 	%rd417, %rd416, %rd2;
	st.global.u8 	[%rd417], %rs3;
$L__BB174_118:
	ret;

}
	// .globl	broadcast_min_contiguous_u8
.visible .entry broadcast_min_contiguous_u8(
	.param .u64 broadcast_min_contiguous_u8_param_0,
	.param .u64 .ptr .align 1 broadcast_min_contiguous_u8_param_1,
	.param .u64 .ptr .align 1 broadcast_min_contiguous_u8_param_2,
	.param .u64 .ptr .align 1 broadcast_min_contiguous_u8_param_3
)
{
	.reg .pred 	%p<2>;
	.reg .b16 	%rs<4>;
	.reg .b32 	%r<5>;
	.reg .b64 	%rd<12>;

	ld.param.u64 	%rd5, [broadcast_min_contiguous_u8_param_0];
	ld.param.u64 	%rd2, [broadcast_min_contiguous_u8_param_1];
	ld.param.u64 	%rd3, [broadcast_min_contiguous_u8_param_2];
	ld.param.u64 	%rd4, [broadcast_min_contiguous_u8_param_3];
	mov.u32 	%r1, %ctaid.x;
	mov.u32 	%r2, %ntid.x;
	mov.u32 	%r3, %tid.x;
	mad.lo.s32 	%r4, %r1, %r2, %r3;
	cvt.s64.s32 	%rd1, %r4;
	setp.le.u64 	%p1, %rd5, %rd1;
	@%p1 bra 	$L__BB175_2;
	cvta.to.global.u64 	%rd6, %rd2;
	cvta.to.global.u64 	%rd7, %rd3;
	cvta.to.global.u64 	%rd8, %rd4;
	add.s64 	%rd9, %rd6, %rd1;
	ld.global.u8 	%rs1, [%rd9];
	add.s64 	%rd10, %rd7, %rd1;
	ld.global.u8 	%rs2, [%rd10];
	min.u16 	%rs3, %rs1, %rs2;
	add.s64 	%rd11, %rd8, %rd1;
	st.global.u8 	[%rd11], %rs3;
$L__BB175_2:
	ret;

}
	// .globl	broadcast_min_rhs_row_u8
.visible .entry broadcast_min_rhs_row_u8(
	.param .u64 broadcast_min_rhs_row_u8_param_0,
	.param .u64 broadcast_min_rhs_row_u8_param_1,
	.param .u64 .ptr .align 1 broadcast_min_rhs_row_u8_param_2,
	.param .u64 .ptr .align 1 broadcast_min_rhs_row_u8_param_3,
	.param .u64 .ptr .align 1 broadcast_min_rhs_row_u8_param_4
)
{
	.reg .pred 	%p<3>;
	.reg .b16 	%rs<4>;
	.reg .b32 	%r<8>;
	.reg .b64 	%rd<20>;

	ld.param.u64 	%rd9, [broadcast_min_rhs_row_u8_param_0];
	ld.param.u64 	%rd5, [broadcast_min_rhs_row_u8_param_1];
	ld.param.u64 	%rd6, [broadcast_min_rhs_row_u8_param_2];
	ld.param.u64 	%rd7, [broadcast_min_rhs_row_u8_param_3];
	ld.param.u64 	%rd8, [broadcast_min_rhs_row_u8_param_4];
	mov.u32 	%r1, %ctaid.x;
	mov.u32 	%r2, %ntid.x;
	mov.u32 	%r3, %tid.x;
	mad.lo.s32 	%r4, %r1, %r2, %r3;
	cvt.s64.s32 	%rd1, %r4;
	setp.le.u64 	%p1, %rd9, %rd1;
	@%p1 bra 	$L__BB176_5;
	or.b64  	%rd10, %rd1, %rd5;
	and.b64  	%rd11, %rd10, -4294967296;
	setp.ne.s64 	%p2, %rd11, 0;
	@%p2 bra 	$L__BB176_3;
	cvt.u32.u64 	%r5, %rd5;
	cvt.u32.u64 	%r6, %rd1;
	rem.u32 	%r7, %r6, %r5;
	cvt.u64.u32 	%rd19, %r7;
	bra.uni 	$L__BB176_4;
$L__BB176_3:
	rem.u64 	%rd19, %rd1, %rd5;
$L__BB176_4:
	cvta.to.global.u64 	%rd12, %rd6;
	add.s64 	%rd13, %rd12, %rd1;
	ld.global.u8 	%rs1, [%rd13];
	and.b64  	%rd14, %rd19, 4294967295;
	cvta.to.global.u64 	%rd15, %rd7;
	add.s64 	%rd16, %rd15, %rd14;
	ld.global.u8 	%rs2, [%rd16];
	min.u16 	%rs3, %rs1, %rs2;
	cvta.to.global.u64 	%rd17, %rd8;
	add.s64 	%rd18, %rd17, %rd1;
	st.global.u8 	[%rd18], %rs3;
$L__BB176_5:
	ret;

}
	// .globl	broadcast_min_rhs_col_u8
.visible .entry broadcast_min_rhs_col_u8(
	.param .u64 broadcast_min_rhs_col_u8_param_0,
	.param .u64 broadcast_min_rhs_col_u8_param_1,
	.param .u64 .ptr .align 1 broadcast_min_rhs_col_u8_param_2,
	.param .u64 .ptr .align 1 broadcast_min_rhs_col_u8_param_3,
	.param .u64 .ptr .align 1 broadcast_min_rhs_col_u8_param_4
)
{
	.reg .pred 	%p<3>;
	.reg .b16 	%rs<4>;
	.reg .b32 	%r<8>;
	.reg .b64 	%rd<20>;

	ld.param.u64 	%rd9, [broadcast_min_rhs_col_u8_param_0];
	ld.param.u64 	%rd5, [broadcast_min_rhs_col_u8_param_1];
	ld.param.u64 	%rd6, [broadcast_min_rhs_col_u8_param_2];
	ld.param.u64 	%rd7, [broadcast_min_rhs_col_u8_param_3];
	ld.param.u64 	%rd8, [broadcast_min_rhs_col_u8_param_4];
	mov.u32 	%r1, %ctaid.x;
	mov.u32 	%r2, %ntid.x;
	mov.u32 	%r3, %tid.x;
	mad.lo.s32 	%r4, %r1, %r2, %r3;
	cvt.s64.s32 	%rd1, %r4;
	setp.le.u64 	%p1, %rd9, %rd1;
	@%p1 bra 	$L__BB177_5;
	or.b64  	%rd10, %rd1, %rd5;
	and.b64  	%rd11, %rd10, -4294967296;
	setp.ne.s64 	%p2, %rd11, 0;
	@%p2 bra 	$L__BB177_3;
	cvt.u32.u64 	%r5, %rd5;
	cvt.u32.u64 	%r6, %rd1;
	div.u32 	%r7, %r6, %r5;
	cvt.u64.u32 	%rd19, %r7;
	bra.uni 	$L__BB177_4;
$L__BB177_3:
	div.u64 	%rd19, %rd1, %rd5;
$L__BB177_4:
	cvta.to.global.u64 	%rd12, %rd6;
	add.s64 	%rd13, %rd12, %rd1;
	ld.global.u8 	%rs1, [%rd13];
	and.b64  	%rd14, %rd19, 4294967295;
	cvta.to.global.u64 	%rd15, %rd7;
	add.s64 	%rd16, %rd15, %rd14;
	ld.global.u8 	%rs2, [%rd16];
	min.u16 	%rs3, %rs1, %rs2;
	cvta.to.global.u64 	%rd17, %rd8;
	add.s64 	%rd18, %rd17, %rd1;
	st.global.u8 	[%rd18], %rs3;
$L__BB177_5:
	ret;

}
	// .globl	broadcast_min_lhs_row_u8
.visible .entry broadcast_min_lhs_row_u8(
	.param .u64 broadcast_min_lhs_row_u8_param_0,
	.param .u64 broadcast_min_lhs_row_u8_param_1,
	.param .u64 .ptr .align 1 broadcast_min_lhs_row_u8_param_2,
	.param .u64 .ptr .align 1 broadcast_min_lhs_row_u8_param_3,
	.param .u64 .ptr .align 1 broadcast_min_lhs_row_u8_param_4
)
{
	.reg .pred 	%p<3>;
	.reg .b16 	%rs<4>;
	.reg .b32 	%r<8>;
	.reg .b64 	%rd<20>;

	ld.param.u64 	%rd9, [broadcast_min_lhs_row_u8_param_0];
	ld.param.u64 	%rd5, [broadcast_min_lhs_row_u8_param_1];
	ld.param.u64 	%rd6, [broadcast_min_lhs_row_u8_param_2];
	ld.param.u64 	%rd7, [broadcast_min_lhs_row_u8_param_3];
	ld.param.u64 	%rd8, [broadcast_min_lhs_row_u8_param_4];
	mov.u32 	%r1, %ctaid.x;
	mov.u32 	%r2, %ntid.x;
	mov.u32 	%r3, %tid.x;
	mad.lo.s32 	%r4, %r1, %r2, %r3;
	cvt.s64.s32 	%rd1, %r4;
	setp.le.u64 	%p1, %rd9, %rd1;
	@%p1 bra 	$L__BB178_5;
	or.b64  	%rd10, %rd1, %rd5;
	and.b64  	%rd11, %rd10, -4294967296;
	setp.ne.s64 	%p2, %rd11, 0;
	@%p2 bra 	$L__BB178_3;
	cvt.u32.u64 	%r5, %rd5;
	cvt.u32.u64 	%r6, %rd1;
	rem.u32 	%r7, %r6, %r5;
	cvt.u64.u32 	%rd19, %r7;
	bra.uni 	$L__BB178_4;
$L__BB178_3:
	rem.u64 	%rd19, %rd1, %rd5;
$L__BB178_4:
	and.b64  	%rd12, %rd19, 4294967295;
	cvta.to.global.u64 	%rd13, %rd6;
	add.s64 	%rd14, %rd13, %rd12;
	ld.global.u8 	%rs1, [%rd14];
	cvta.to.global.u64 	%rd15, %rd7;
	add.s64 	%rd16, %rd15, %rd1;
	ld.global.u8 	%rs2, [%rd16];
	min.u16 	%rs3, %rs1, %rs2;
	cvta.to.global.u64 	%rd17, %rd8;
	add.s64 	%rd18, %rd17, %rd1;
	st.global.u8 	[%rd18], %rs3;
$L__BB178_5:
	ret;

}
	// .globl	broadcast_min_lhs_col_u8
.visible .entry broadcast_min_lhs_col_u8(
	.param .u64 broadcast_min_lhs_col_u8_param_0,
	.param .u64 broadcast_min_lhs_col_u8_param_1,
	.param .u64 .ptr .align 1 broadcast_min_lhs_col_u8_param_2,
	.param .u64 .ptr .align 1 broadcast_min_lhs_col_u8_param_3,
	.param .u64 .ptr .align 1 broadcast_min_lhs_col_u8_param_4
)
{
	.reg .pred 	%p<3>;
	.reg .b16 	%rs<4>;
	.reg .b32 	%r<8>;
	.reg .b64 	%rd<20>;

	ld.param.u64 	%rd9, [broadcast_min_lhs_col_u8_param_0];
	ld.param.u64 	%rd5, [broadcast_min_lhs_col_u8_param_1];
	ld.param.u64 	%rd6, [broadcast_min_lhs_col_u8_param_2];
	ld.param.u64 	%rd7, [broadcast_min_lhs_col_u8_param_3];
	ld.param.u64 	%rd8, [broadcast_min_lhs_col_u8_param_4];
	mov.u32 	%r1, %ctaid.x;
	mov.u32 	%r2, %ntid.x;
	mov.u32 	%r3, %tid.x;
	mad.lo.s32 	%r4, %r1, %r2, %r3;
	cvt.s64.s32 	%rd1, %r4;
	setp.le.u64 	%p1, %rd9, %rd1;
	@%p1 bra 	$L__BB179_5;
	or.b64  	%rd10, %rd1, %rd5;
	and.b64  	%rd11, %rd10, -4294967296;
	setp.ne.s64 	%p2, %rd11, 0;
	@%p2 bra 	$L__BB179_3;
	cvt.u32.u64 	%r5, %rd5;
	cvt.u32.u64 	%r6, %rd1;
	div.u32 	%r7, %r6, %r5;
	cvt.u64.u32 	%rd19, %r7;
	bra.uni 	$L__BB179_4;
$L__BB179_3:
	div.u64 	%rd19, %rd1, %rd5;
$L__BB179_4:
	and.b64  	%rd12, %rd19, 4294967295;
	cvta.to.global.u64 	%rd13, %rd6;
	add.s64 	%rd14, %rd13, %rd12;
	ld.global.u8 	%rs1, [%rd14];
	cvta.to.global.u64 	%rd15, %rd7;
	add.s64 	%rd16, %rd15, %rd1;
	ld.global.u8 	%rs2, [%rd16];
	min.u16 	%rs3, %rs1, %rs2;
	cvta.to.global.u64 	%rd17, %rd8;
	add.s64 	%rd18, %rd17, %rd1;
	st.global.u8 	[%rd18], %rs3;
$L__BB179_5:
	ret;

}


// ===== COMPILED SASS (sm_100) =====

	.target	sm_100

	.elftype	@"ET_EXEC"


//--------------------- .note.nv.tkinfo           --------------------------
	.section	.note.nv.tkinfo,"",@"SHT_NOTE"
	.sectionflags	@"SHF_NOTE_NV_TKINFO"
	.tkinfo
        /*0018*/ 	.word	0x00000002
        /*0030*/ 	.string	""
        /*0030*/ 	.string	"ptxas"
        /*0030*/ 	.string	"Cuda compilation tools, release 13.0, V13.0.88"
        /*0030*/ 	.string	"Build cuda_13.0.r13.0/compiler.36424714_0"
        /*0030*/ 	.string	"-arch sm_100 -m 64 "



//--------------------- .note.nv.cuinfo           --------------------------
	.section	.note.nv.cuinfo,"",@"SHT_NOTE"
	.sectionflags	@"SHF_NOTE_NV_CUINFO"
        /*0018*/ 	.short	0x0002
        /*001a*/ 	.short	0x0064
        /*001c*/ 	.short	0x0082
	.zero		2


//--------------------- .nv.info                  --------------------------
	.section	.nv.info,"",@"SHT_CUDA_INFO"
	.align	4


	//----- nvinfo : EIATTR_REGCOUNT
	.align		4
        /*0000*/ 	.byte	0x04, 0x2f
        /*0002*/ 	.short	(.L_1 - .L_0)
	.align		4
.L_0:
        /*0004*/ 	.word	index@(broadcast_add_strided_bf16)
        /*0008*/ 	.word	0x00000026


	//----- nvinfo : EIATTR_FRAME_SIZE
	.align		4
.L_1:
        /*000c*/ 	.byte	0x04, 0x11
        /*000e*/ 	.short	(.L_3 - .L_2)
	.align		4
.L_2:
        /*0010*/ 	.word	index@($__internal_197_$__cuda_sm20_rem_u64)
        /*0014*/ 	.word	0x00000000


	//----- nvinfo : EIATTR_FRAME_SIZE
	.align		4
.L_3:
        /*0018*/ 	.byte	0x04, 0x11
        /*001a*/ 	.short	(.L_5 - .L_4)
	.align		4
.L_4:
        /*001c*/ 	.word	index@($__internal_196_$__cuda_sm20_div_u64)
        /*0020*/ 	.word	0x00000000


	//----- nvinfo : EIATTR_FRAME_SIZE
	.align		4
.L_5:
        /*0024*/ 	.byte	0x04, 0x11
        /*0026*/ 	.short	(.L_7 - .L_6)
	.align		4
.L_6:
        /*0028*/ 	.word	index@(broadcast_add_strided_bf16)
        /*002c*/ 	.word	0x00000000


	//----- nvinfo : EIATTR_REGCOUNT
	.align		4
.L_7:
        /*0030*/ 	.byte	0x04, 0x2f
        /*0032*/ 	.short	(.L_9 - .L_8)
	.align		4
.L_8:
        /*0034*/ 	.word	index@(broadcast_add_contiguous_bf16)
        /*0038*/ 	.word	0x0000000a


	//----- nvinfo : EIATTR_FRAME_SIZE
	.align		4
.L_9:
        /*003c*/ 	.byte	0x04, 0x11
        /*003e*/ 	.short	(.L_11 - .L_10)
	.align		4
.L_10:
        /*0040*/ 	.word	index@(broadcast_add_contiguous_bf16)
        /*0044*/ 	.word	0x00000000


	//----- nvinfo : EIATTR_REGCOUNT
	.align		4
.L_11:
        /*0048*/ 	.byte	0x04, 0x2f
        /*004a*/ 	.short	(.L_13 - .L_12)
	.align		4
.L_12:
        /*004c*/ 	.word	index@(broadcast_add_rhs_row_bf16)
        /*0050*/ 	.word	0x00000012


	//----- nvinfo : EIATTR_FRAME_SIZE
	.align		4
.L_13:
        /*0054*/ 	.byte	0x04, 0x11
        /*0056*/ 	.short	(.L_15 - .L_14)
	.align		4
.L_14:
        /*0058*/ 	.word	index@($__internal_195_$__cuda_sm20_rem_u64)
        /*005c*/ 	.word	0x00000000


	//----- nvinfo : EIATTR_FRAME_SIZE
	.align		4
.L_15:
        /*0060*/ 	.byte	0x04, 0x11
        /*0062*/ 	.short	(.L_17 - .L_16)
	.align		4
.L_16:
        /*0064*/ 	.word	index@(broadcast_add_rhs_row_bf16)
        /*0068*/ 	.word	0x00000000


	//----- nvinfo : EIATTR_REGCOUNT
	.align		4
.L_17:
        /*006c*/ 	.byte	0x04, 0x2f
        /*006e*/ 	.short	(.L_19 - .L_18)
	.align		4
.L_18:
        /*0070*/ 	.word	index@(broadcast_add_rhs_col_bf16)
        /*0074*/ 	.word	0x00000012


	//----- nvinfo : EIATTR_FRAME_SIZE
	.align		4
.L_19:
        /*0078*/ 	.byte	0x04, 0x11
        /*007a*/ 	.short	(.L_21 - .L_20)
	.align		4
.L_20:
        /*007c*/ 	.word	index@($__internal_194_$__cuda_sm20_div_u64)
        /*0080*/ 	.word	0x00000000


	//----- nvinfo : EIATTR_FRAME_SIZE
	.align		4
.L_21:
        /*0084*/ 	.byte	0x04, 0x11
        /*0086*/ 	.short	(.L_23 - .L_22)
	.align		4
.L_22:
        /*0088*/ 	.word	index@(broadcast_add_rhs_col_bf16)
        /*008c*/ 	.word	0x00000000


	//----- nvinfo : EIATTR_REGCOUNT
	.align		4
.L_23:
        /*0090*/ 	.byte	0x04, 0x2f
        /*0092*/ 	.short	(.L_25 - .L_24)
	.align		4
.L_24:
        /*0094*/ 	.word	index@(broadcast_add_lhs_row_bf16)
        /*0098*/ 	.word	0x00000012


	//----- nvinfo : EIATTR_FRAME_SIZE
	.align		4
.L_25:
        /*009c*/ 	.byte	0x04, 0x11
        /*009e*/ 	.short	(.L_27 - .L_26)
	.align		4
.L_26:
        /*00a0*/ 	.word	index@($__internal_193_$__cuda_sm20_rem_u64)
        /*00a4*/ 	.word	0x00000000


	//----- nvinfo : EIATTR_FRAME_SIZE
	.align		4
.L_27:
        /*00a8*/ 	.byte	0x04, 0x11
        /*00aa*/ 	.short	(.L_29 - .L_28)
	.align		4
.L_28:
        /*00ac*/ 	.word	index@(broadcast_add_lhs_row_bf16)
        /*00b0*/ 	.word	0x00000000


	//----- nvinfo : EIATTR_REGCOUNT
	.align		4
.L_29:
        /*00b4*/ 	.byte	0x04, 0x2f
        /*00b6*/ 	.short	(.L_31 - .L_30)
	.align		4
.L_30:
        /*00b8*/ 	.word	index@(broadcast_add_lhs_col_bf16)
        /*00bc*/ 	.word	0x00000012


	//----- nvinfo : EIATTR_FRAME_SIZE
	.align		4
.L_31:
        /*00c0*/ 	.byte	0x04, 0x11
        /*00c2*/ 	.short	(.L_33 - .L_32)
	.align		4
.L_32:
        /*00c4*/ 	.word	index@($__internal_192_$__cuda_sm20_div_u64)
        /*00c8*/ 	.word	0x00000000


	//----- nvinfo : EIATTR_FRAME_SIZE
	.align		4
.L_33:
        /*00cc*/ 	.byte	0x04, 0x11
        /*00ce*/ 	.short	(.L_35 - .L_34)
	.align		4
.L_34:
        /*00d0*/ 	.word	index@(broadcast_add_lhs_col_bf16)
        /*00d4*/ 	.word	0x00000000


	//----- nvinfo : EIATTR_REGCOUNT
	.align		4
.L_35:
        /*00d8*/ 	.byte	0x04, 0x2f
        /*00da*/ 	.short	(.L_37 - .L_36)
	.align		4
.L_36:
        /*00dc*/ 	.word	index@(broadcast_sub_strided_bf16)
        /*00e0*/ 	.word	0x00000026


	//----- nvinfo : EIATTR_FRAME_SIZE
	.align		4
.L_37:
        /*00e4*/ 	.byte	0x04, 0x11
        /*00e6*/ 	.short	(.L_39 - .L_38)
	.align		4
.L_38:
        /*00e8*/ 	.word	index@($__internal_191_$__cuda_sm20_rem_u64)
        /*00ec*/ 	.word	0x00000000


	//----- nvinfo : EIATTR_FRAME_SIZE
	.align		4
.L_39:
        /*00f0*/ 	.byte	0x04, 0x11
        /*00f2*/ 	.short	(.L_41 - .L_40)
	.align		4
.L_40:
        /*00f4*/ 	.word	index@($__internal_190_$__cuda_sm20_div_u64)
        /*00f8*/ 	.word	0x00000000


	//----- nvinfo : EIATTR_FRAME_SIZE
	.align		4
.L_41:
        /*00fc*/ 	.byte	0x04, 0x11
        /*00fe*/ 	.short	(.L_43 - .L_42)
	.align		4
.L_42:
        /*0100*/ 	.word	index@(broadcast_sub_strided_bf16)
        /*0104*/ 	.word	0x00000000


	//----- nvinfo : EIATTR_REGCOUNT
	.align		4
.L_43:
        /*0108*/ 	.byte	0x04, 0x2f
        /*010a*/ 	.short	(.L_45 - .L_44)
	.align		4
.L_44:
        /*010c*/ 	.word	index@(broadcast_sub_contiguous_bf16)
        /*0110*/ 	.word	0x0000000a


	//----- nvinfo : EIATTR_FRAME_SIZE
	.align		4
.L_45:
        /*0114*/ 	.byte	0x04, 0x11
        /*0116*/ 	.short	(.L_47 - .L_46)
	.align		4
.L_46:
        /*0118*/ 	.word	index@(broadcast_sub_contiguous_bf16)
        /*011c*/ 	.word	0x00000000


	//----- nvinfo : EIATTR_REGCOUNT
	.align		4
.L_47:
        /*0120*/ 	.byte	0x04, 0x2f
        /*0122*/ 	.short	(.L_49 - .L_48)
	.align		4
.L_48:
        /*0124*/ 	.word	index@(broadcast_sub_rhs_row_bf16)
        /*0128*/ 	.word	0x00000012


	//----- nvinfo : EIATTR_FRAME_SIZE
	.align		4
.L_49:
        /*012c*/ 	.byte	0x04, 0x11
        /*012e*/ 	.short	(.L_51 - .L_50)
	.align		4
.L_50:
        /*0130*/ 	.word	index@($__internal_189_$__cuda_sm20_rem_u64)
        /*0134*/ 	.word	0x00000000


	//----- nvinfo : EIATTR_FRAME_SIZE
	.align		4
.L_51:
        /*0138*/ 	.byte	0x04, 0x11
        /*013a*/ 	.short	(.L_53 - .L_52)
	.align		4
.L_52:
        /*013c*/ 	.word	index@(broadcast_sub_rhs_row_bf16)
        /*0140*/ 	.word	0x00000000


	//----- nvinfo : EIATTR_REGCOUNT
	.align		4
.L_53:
        /*0144*/ 	.byte	0x04, 0x2f
        /*0146*/ 	.short	(.L_55 - .L_54)
	.align		4
.L_54:
        /*0148*/ 	.word	index@(broadcast_sub_rhs_col_bf16)
        /*014c*/ 	.word	0x00000012


	//----- nvinfo : EIATTR_FRAME_SIZE
	.align		4
.L_55:
        /*0150*/ 	.byte	0x04, 0x11
        /*0152*/ 	.short	(.L_57 - .L_56)
	.align		4
.L_56:
        /*0154*/ 	.word	index@($__internal_188_$__cuda_sm20_div_u64)
        /*0158*/ 	.word	0x00000000


	//----- nvinfo : EIATTR_FRAME_SIZE
	.align		4
.L_57:
        /*015c*/ 	.byte	0x04, 0x11
        /*015e*/ 	.short	(.L_59 - .L_58)
	.align		4
.L_58:
        /*0160*/ 	.word	index@(broadcast_sub_rhs_col_bf16)
        /*0164*/ 	.word	0x00000000


	//----- nvinfo : EIATTR_REGCOUNT
	.align		4
.L_59:
        /*0168*/ 	.byte	0x04, 0x2f
        /*016a*/ 	.short	(.L_61 - .L_60)
	.align		4
.L_60:
        /*016c*/ 	.word	index@(broadcast_sub_lhs_row_bf16)
        /*0170*/ 	.word	0x00000012


	//----- nvinfo : EIATTR_FRAME_SIZE
	.align		4
.L_61:
        /*0174*/ 	.byte	0x04, 0x11
        /*0176*/ 	.short	(.L_63 - .L_62)
	.align		4
.L_62:
        /*0178*/ 	.word	index@($__internal_187_$__cuda_sm20_rem_u64)
        /*017c*/ 	.word	0x00000000


	//----- nvinfo : EIATTR_FRAME_SIZE
	.align		4
.L_63:
        /*0180*/ 	.byte	0x04, 0x11
        /*0182*/ 	.short	(.L_65 - .L_64)
	.align		4
.L_64:
        /*0184*/ 	.word	index@(broadcast_sub_lhs_row_bf16)
        /*0188*/ 	.word	0x00000000


	//----- nvinfo : EIATTR_REGCOUNT
	.align		4
.L_65:
        /*018c*/ 	.byte	0x04, 0x2f
        /*018e*/ 	.short	(.L_67 - .L_66)
	.align		4
.L_66:
        /*0190*/ 	.word	index@(broadcast_sub_lhs_col_bf16)
        /*0194*/ 	.word	0x00000012


	//----- nvinfo : EIATTR_FRAME_SIZE
	.align		4
.L_67:
        /*0198*/ 	.byte	0x04, 0x11
        /*019a*/ 	.short	(.L_69 - .L_68)
	.align		4
.L_68:
        /*019c*/ 	.word	index@($__internal_186_$__cuda_sm20_div_u64)
        /*01a0*/ 	.word	0x00000000


	//----- nvinfo : EIATTR_FRAME_SIZE
	.align		4
.L_69:
        /*01a4*/ 	.byte	0x04, 0x11
        /*01a6*/ 	.short	(.L_71 - .L_70)
	.align		4
.L_70:
        /*01a8*/ 	.word	index@(broadcast_sub_lhs_col_bf16)
        /*01ac*/ 	.word	0x00000000


	//----- nvinfo : EIATTR_REGCOUNT
	.align		4
.L_71:
        /*01b0*/ 	.byte	0x04, 0x2f
        /*01b2*/ 	.short	(.L_73 - .L_72)
	.align		4
.L_72:
        /*01b4*/ 	.word	index@(broadcast_mul_strided_bf16)
        /*01b8*/ 	.word	0x00000026


	//----- nvinfo : EIATTR_FRAME_SIZE
	.align		4
.L_73:
        /*01bc*/ 	.byte	0x04, 0x11
        /*01be*/ 	.short	(.L_75 - .L_74)
	.align		4
.L_74:
        /*01c0*/ 	.word	index@($__internal_185_$__cuda_sm20_rem_u64)
        /*01c4*/ 	.word	0x00000000


	//----- nvinfo : EIATTR_FRAME_SIZE
	.align		4
.L_75:
        /*01c8*/ 	.byte	0x04, 0x11
        /*01ca*/ 	.short	(.L_77 - .L_76)
	.align		4
.L_76:
        /*01cc*/ 	.word	index@($__internal_184_$__cuda_sm20_div_u64)
        /*01d0*/ 	.word	0x00000000


	//----- nvinfo : EIATTR_FRAME_SIZE
	.align		4
.L_77:
        /*01d4*/ 	.byte	0x04, 0x11
        /*01d6*/ 	.short	(.L_79 - .L_78)
	.align		4
.L_78:
        /*01d8*/ 	.word	index@(broadcast_mul_strided_bf16)
        /*01dc*/ 	.word	0x00000000


	//----- nvinfo : EIATTR_REGCOUNT
	.align		4
.L_79:
        /*01e0*/ 	.byte	0x04, 0x2f
        /*01e2*/ 	.short	(.L_81 - .L_80)
	.align		4
.L_80:
        /*01e4*/ 	.word	index@(broadcast_mul_contiguous_bf16)
        /*01e8*/ 	.word	0x0000000a


	//----- nvinfo : EIATTR_FRAME_SIZE
	.align		4
.L_81:
        /*01ec*/ 	.byte	0x04, 0x11
        /*01ee*/ 	.short	(.L_83 - .L_82)
	.align		4
.L_82:
        /*01f0*/ 	.word	index@(broadcast_mul_contiguous_bf16)
        /*01f4*/ 	.word	0x00000000


	//----- nvinfo : EIATTR_REGCOUNT
	.align		4
.L_83:
        /*01f8*/ 	.byte	0x04, 0x2f
        /*01fa*/ 	.short	(.L_85 - .L_84)
	.align		4
.L_84:
        /*01fc*/ 	.word	index@(broadcast_mul_rhs_row_bf16)
        /*0200*/ 	.word	0x00000012


	//----- nvinfo : EIATTR_FRAME_SIZE
	.align		4
.L_85:
        /*0204*/ 	.byte	0x04, 0x11
        /*0206*/ 	.short	(.L_87 - .L_86)
	.align		4
.L_86:
        /*0208*/ 	.word	index@($__internal_183_$__cuda_sm20_rem_u64)
        /*020c*/ 	.word	0x00000000


	//----- nvinfo : EIATTR_FRAME_SIZE
	.align		4
.L_87:
        /*0210*/ 	.byte	0x04, 0x11
        /*0212*/ 	.short	(.L_89 - .L_88)
	.align		4
.L_88:
        /*0214*/ 	.word	index@(broadcast_mul_rhs_row_bf16)
        /*0218*/ 	.word	0x00000000


	//----- nvinfo : EIATTR_REGCOUNT
	.align		4
.L_89:
        /*021c*/ 	.byte	0x04, 0x2f
        /*021e*/ 	.short	(.L_91 - .L_90)
	.align		4
.L_90:
        /*0220*/ 	.word	index@(broadcast_mul_rhs_col_bf16)
        /*0224*/ 	.word	0x00000012


	//----- nvinfo : EIATTR_FRAME_SIZE
	.align		4
.L_91:
        /*0228*/ 	.byte	0x04, 0x11
        /*022a*/ 	.short	(.L_93 - .L_92)
	.align		4
.L_92:
        /*022c*/ 	.word	index@($__internal_182_$__cuda_sm20_div_u64)
        /*0230*/ 	.word	0x00000000


	//----- nvinfo : EIATTR_FRAME_SIZE
	.align		4
.L_93:
        /*0234*/ 	.byte	0x04, 0x11
        /*0236*/ 	.short	(.L_95 - .L_94)
	.align		4
.L_94:
        /*0238*/ 	.word	index@(broadcast_mul_rhs_col_bf16)
        /*023c*/ 	.word	0x00000000


	//----- nvinfo : EIATTR_REGCOUNT
	.align		4
.L_95:
        /*0240*/ 	.byte	0x04, 0x2f
        /*0242*/ 	.short	(.L_97 - .L_96)
	.align		4
.L_96:
        /*0244*/ 	.word	index@(broadcast_mul_lhs_row_bf16)
        /*0248*/ 	.word	0x00000012


	//----- nvinfo : EIATTR_FRAME_SIZE
	.align		4
.L_97:
        /*024c*/ 	.byte	0x04, 0x11
        /*024e*/ 	.short	(.L_99 - .L_98)
	.align		4
.L_98:
        /*0250*/ 	.word	index@($__internal_181_$__cuda_sm20_rem_u64)
        /*0254*/ 	.word	0x00000000


	//----- nvinfo : EIATTR_FRAME_SIZE
	.align		4
.L_99:
        /*0258*/ 	.byte	0x04, 0x11
        /*025a*/ 	.short	(.L_101 - .L_100)
	.align		4
.L_100:
        /*025c*/ 	.word	index@(broadcast_mul_lhs_row_bf16)
        /*0260*/ 	.word	0x00000000


	//----- nvinfo : EIATTR_REGCOUNT
	.align		4
.L_101:
        /*0264*/ 	.byte	0x04, 0x2f
        /*0266*/ 	.short	(.L_103 - .L_102)
	.align		4
.L_102:
        /*0268*/ 	.word	index@(broadcast_mul_lhs_col_bf16)
        /*026c*/ 	.word	0x00000012


	//----- nvinfo : EIATTR_FRAME_SIZE
	.align		4
.L_103:
        /*0270*/ 	.byte	0x04, 0x11
        /*0272*/ 	.short	(.L_105 - .L_104)
	.align		4
.L_104:
        /*0274*/ 	.word	index@($__internal_180_$__cuda_sm20_div_u64)
        /*0278*/ 	.word	0x00000000


	//----- nvinfo : EIATTR_FRAME_SIZE
	.align		4
.L_105:
        /*027c*/ 	.byte	0x04, 0x11
        /*027e*/ 	.short	(.L_107 - .L_106)
	.align		4
.L_106:
        /*0280*/ 	.word	index@(broadcast_mul_lhs_col_bf16)
        /*0284*/ 	.word	0x00000000


	//----- nvinfo : EIATTR_REGCOUNT
	.align		4
.L_107:
        /*0288*/ 	.byte	0x04, 0x2f
        /*028a*/ 	.short	(.L_109 - .L_108)
	.align		4
.L_108:
        /*028c*/ 	.word	index@(broadcast_div_strided_bf16)
        /*0290*/ 	.word	0x00000026


	//----- nvinfo : EIATTR_FRAME_SIZE
	.align		4
.L_109:
        /*0294*/ 	.byte	0x04, 0x11
        /*0296*/ 	.short	(.L_111 - .L_110)
	.align		4
.L_110:
        /*0298*/ 	.word	index@($__internal_179_$__cuda_sm20_rem_u64)
        /*029c*/ 	.word	0x00000000


	//----- nvinfo : EIATTR_FRAME_SIZE
	.align		4
.L_111:
        /*02a0*/ 	.byte	0x04, 0x11
        /*02a2*/ 	.short	(.L_113 - .L_112)
	.align		4
.L_112:
        /*02a4*/ 	.word	index@($__internal_178_$__cuda_sm20_div_u64)
        /*02a8*/ 	.word	0x00000000


	//----- nvinfo : EIATTR_FRAME_SIZE
	.align		4
.L_113:
        /*02ac*/ 	.byte	0x04, 0x11
        /*02ae*/ 	.short	(.L_115 - .L_114)
	.align		4
.L_114:
        /*02b0*/ 	.word	index@(broadcast_div_strided_bf16)
        /*02b4*/ 	.word	0x00000000


	//----- nvinfo : EIATTR_REGCOUNT
	.align		4
.L_115:
        /*02b8*/ 	.byte	0x04, 0x2f
        /*02ba*/ 	.short	(.L_117 - .L_116)
	.align		4
.L_116:
        /*02bc*/ 	.word	index@(broadcast_div_contiguous_bf16)
        /*02c0*/ 	.word	0x0000000c


	//----- nvinfo : EIATTR_FRAME_SIZE
	.align		4
.L_117:
        /*02c4*/ 	.byte	0x04, 0x11
        /*02c6*/ 	.short	(.L_119 - .L_118)
	.align		4
.L_118:
        /*02c8*/ 	.word	index@(broadcast_div_contiguous_bf16)
        /*02cc*/ 	.word	0x00000000


	//----- nvinfo : EIATTR_REGCOUNT
	.align		4
.L_119:
        /*02d0*/ 	.byte	0x04, 0x2f
        /*02d2*/ 	.short	(.L_121 - .L_120)
	.align		4
.L_120:
        /*02d4*/ 	.word	index@(broadcast_div_rhs_row_bf16)
        /*02d8*/ 	.word	0x00000012


	//----- nvinfo : EIATTR_FRAME_SIZE
	.align		4
.L_121:
        /*02dc*/ 	.byte	0x04, 0x11
        /*02de*/ 	.short	(.L_123 - .L_122)
	.align		4
.L_122:
        /*02e0*/ 	.word	index@($__internal_177_$__cuda_sm20_rem_u64)
        /*02e4*/ 	.word	0x00000000


	//----- nvinfo : EIATTR_FRAME_SIZE
	.align		4
.L_123:
        /*02e8*/ 	.byte	0x04, 0x11
        /*02ea*/ 	.short	(.L_125 - .L_124)
	.align		4
.L_124:
        /*02ec*/ 	.word	index@(broadcast_div_rhs_row_bf16)
        /*02f0*/ 	.word	0x00000000


	//----- nvinfo : EIATTR_REGCOUNT
	.align		4
.L_125:
        /*02f4*/ 	.byte	0x04, 0x2f
        /*02f6*/ 	.short	(.L_127 - .L_126)
	.align		4
.L_126:
        /*02f8*/ 	.word	index@(broadcast_div_rhs_col_bf16)
        /*02fc*/ 	.word	0x00000012


	//----- nvinfo : EIATTR_FRAME_SIZE
	.align		4
.L_127:
        /*0300*/ 	.byte	0x04, 0x11
        /*0302*/ 	.short	(.L_129 - .L_128)
	.align		4
.L_128:
        /*0304*/ 	.word	index@($__internal_176_$__cuda_sm20_div_u64)
        /*0308*/ 	.word	0x00000000


	//----- nvinfo : EIATTR_FRAME_SIZE
	.align		4
.L_129:
        /*030c*/ 	.byte	0x04, 0x11
        /*030e*/ 	.short	(.L_131 - .L_130)
	.align		4
.L_130:
        /*0310*/ 	.word	index@(broadcast_div_rhs_col_bf16)
        /*0314*/ 	.word	0x00000000


	//----- nvinfo : EIATTR_REGCOUNT
	.align		4
.L_131:
        /*0318*/ 	.byte	0x04, 0x2f
        /*031a*/ 	.short	(.L_133 - .L_132)
	.align		4
.L_132:
        /*031c*/ 	.word	index@(broadcast_div_lhs_row_bf16)
        /*0320*/ 	.word	0x00000012


	//----- nvinfo : EIATTR_FRAME_SIZE
	.align		4
.L_133:
        /*0324*/ 	.byte	0x04, 0x11
        /*0326*/ 	.short	(.L_135 - .L_134)
	.align		4
.L_134:
        /*0328*/ 	.word	index@($__internal_175_$__cuda_sm20_rem_u64)
        /*032c*/ 	.word	0x00000000


	//----- nvinfo : EIATTR_FRAME_SIZE
	.align		4
.L_135:
        /*0330*/ 	.byte	0x04, 0x11
        /*0332*/ 	.short	(.L_137 - .L_136)
	.align		4
.L_136:
        /*0334*/ 	.word	index@(broadcast_div_lhs_row_bf16)
        /*0338*/ 	.word	0x00000000


	//----- nvinfo : EIATTR_REGCOUNT
	.align		4
.L_137:
        /*033c*/ 	.byte	0x04, 0x2f
        /*033e*/ 	.short	(.L_139 - .L_138)
	.align		4
.L_138:
        /*0340*/ 	.word	index@(broadcast_div_lhs_col_bf16)
        /*0344*/ 	.word	0x00000012


	//----- nvinfo : EIATTR_FRAME_SIZE
	.align		4
.L_139:
        /*0348*/ 	.byte	0x04, 0x11
        /*034a*/ 	.short	(.L_141 - .L_140)
	.align		4
.L_140:
        /*034c*/ 	.word	index@($__internal_174_$__cuda_sm20_div_u64)
        /*0350*/ 	.word	0x00000000


	//----- nvinfo : EIATTR_FRAME_SIZE
	.align		4
.L_141:
        /*0354*/ 	.byte	0x04, 0x11
        /*0356*/ 	.short	(.L_143 - .L_142)
	.align		4
.L_142:
        /*0358*/ 	.word	index@(broadcast_div_lhs_col_bf16)
        /*035c*/ 	.word	0x00000000


	//----- nvinfo : EIATTR_REGCOUNT
	.align		4
.L_143:
        /*0360*/ 	.byte	0x04, 0x2f
        /*0362*/ 	.short	(.L_145 - .L_144)
	.align		4
.L_144:
        /*0364*/ 	.word	index@(broadcast_max_strided_bf16)
        /*0368*/ 	.word	0x00000026


	//----- nvinfo : EIATTR_FRAME_SIZE
	.align		4
.L_145:
        /*036c*/ 	.byte	0x04, 0x11
        /*036e*/ 	.short	(.L_147 - .L_146)
	.align		4
.L_146:
        /*0370*/ 	.word	index@($__internal_173_$__cuda_sm20_rem_u64)
        /*0374*/ 	.word	0x00000000


	//----- nvinfo : EIATTR_FRAME_SIZE
	.align		4
.L_147:
        /*0378*/ 	.byte	0x04, 0x11
        /*037a*/ 	.short	(.L_149 - .L_148)
	.align		4
.L_148:
        /*037c*/ 	.word	index@($__internal_172_$__cuda_sm20_div_u64)
        /*0380*/ 	.word	0x00000000


	//----- nvinfo : EIATTR_FRAME_SIZE
	.align		4
.L_149:
        /*0384*/ 	.byte	0x04, 0x11
        /*0386*/ 	.short	(.L_151 - .L_150)
	.align		4
.L_150:
        /*0388*/ 	.word	index@(broadcast_max_strided_bf16)
        /*038c*/ 	.word	0x00000000


	//----- nvinfo : EIATTR_REGCOUNT
	.align		4
.L_151:
        /*0390*/ 	.byte	0x04, 0x2f
        /*0392*/ 	.short	(.L_153 - .L_152)
	.align		4
.L_152:
        /*0394*/ 	.word	index@(broadcast_max_contiguous_bf16)
        /*0398*/ 	.word	0x0000000c


	//----- nvinfo : EIATTR_FRAME_SIZE
	.align		4
.L_153:
        /*039c*/ 	.byte	0x04, 0x11
        /*039e*/ 	.short	(.L_155 - .L_154)
	.align		4
.L_154:
        /*03a0*/ 	.word	index@(broadcast_max_contiguous_bf16)
        /*03a4*/ 	.word	0x00000000


	//----- nvinfo : EIATTR_REGCOUNT
	.align		4
.L_155:
        /*03a8*/ 	.byte	0x04, 0x2f
        /*03aa*/ 	.short	(.L_157 - .L_156)
	.align		4
.L_156:
        /*03ac*/ 	.word	index@(broadcast_max_rhs_row_bf16)
        /*03b0*/ 	.word	0x00000012


	//----- nvinfo : EIATTR_FRAME_SIZE
	.align		4
.L_157:
        /*03b4*/ 	.byte	0x04, 0x11
        /*03b6*/ 	.short	(.L_159 - .L_158)
	.align		4
.L_158:
        /*03b8*/ 	.word	index@($__internal_171_$__cuda_sm20_rem_u64)
        /*03bc*/ 	.word	0x00000000


	//----- nvinfo : EIATTR_FRAME_SIZE
	.align		4
.L_159:
        /*03c0*/ 	.byte	0x04, 0x11
        /*03c2*/ 	.short	(.L_161 - .L_160)
	.align		4
.L_160:
        /*03c4*/ 	.word	index@(broadcast_max_rhs_row_bf16)
        /*03c8*/ 	.word	0x00000000


	//----- nvinfo : EIATTR_REGCOUNT
	.align		4
.L_161:
        /*03cc*/ 	.byte	0x04, 0x2f
        /*03ce*/ 	.short	(.L_163 - .L_162)
	.align		4
.L_162:
        /*03d0*/ 	.word	index@(broadcast_max_rhs_col_bf16)
        /*03d4*/ 	.word	0x00000012


	//----- nvinfo : EIATTR_FRAME_SIZE
	.align		4
.L_163:
        /*03d8*/ 	.byte	0x04, 0x11
        /*03da*/ 	.short	(.L_165 - .L_164)
	.align		4
.L_164:
        /*03dc*/ 	.word	index@($__internal_170_$__cuda_sm20_div_u64)
        /*03e0*/ 	.word	0x00000000


	//----- nvinfo : EIATTR_FRAME_SIZE
	.align		4
.L_165:
        /*03e4*/ 	.byte	0x04, 0x11
        /*03e6*/ 	.short	(.L_167 - .L_166)
	.align		4
.L_166:
        /*03e8*/ 	.word	index@(broadcast_max_rhs_col_bf16)
        /*03ec*/ 	.word	0x00000000


	//----- nvinfo : EIATTR_REGCOUNT
	.align		4
.L_167:
        /*03f0*/ 	.byte	0x04, 0x2f
        /*03f2*/ 	.short	(.L_169 - .L_168)
	.align		4
.L_168:
        /*03f4*/ 	.word	index@(broadcast_max_lhs_row_bf16)
        /*03f8*/ 	.word	0x00000012


	//----- nvinfo : EIATTR_FRAME_SIZE
	.align		4
.L_169:
        /*03fc*/ 	.byte	0x04, 0x11
        /*03fe*/ 	.short	(.L_171 - .L_170)
	.align		4
.L_170:
        /*0400*/ 	.word	index@($__internal_169_$__cuda_sm20_rem_u64)
        /*0404*/ 	.word	0x00000000


	//----- nvinfo : EIATTR_FRAME_SIZE
	.align		4
.L_171:
        /*0408*/ 	.byte	0x04, 0x11
        /*040a*/ 	.short	(.L_173 - .L_172)
	.align		4
.L_172:
        /*040c*/ 	.word	index@(broadcast_max_lhs_row_bf16)
        /*0410*/ 	.word	0x00000000


	//----- nvinfo : EIATTR_REGCOUNT
	.align		4
.L_173:
        /*0414*/ 	.byte	0x04, 0x2f
        /*0416*/ 	.short	(.L_175 - .L_174)
	.align		4
.L_174:
        /*0418*/ 	.word	index@(broadcast_max_lhs_col_bf16)
        /*041c*/ 	.word	0x00000012


	//----- nvinfo : EIATTR_FRAME_SIZE
	.align		4
.L_175:
        /*0420*/ 	.byte	0x04, 0x11
        /*0422*/ 	.short	(.L_177 - .L_176)
	.align		4
.L_176:
        /*0424*/ 	.word	index@($__internal_168_$__cuda_sm20_div_u64)
        /*0428*/ 	.word	0x00000000


	//----- nvinfo : EIATTR_FRAME_SIZE
	.align		4
.L_177:
        /*042c*/ 	.byte	0x04, 0x11
        /*042e*/ 	.short	(.L_179 - .L_178)
	.align		4
.L_178:
        /*0430*/ 	.word	index@(broadcast_max_lhs_col_bf16)
        /*0434*/ 	.word	0x00000000


	//----- nvinfo : EIATTR_REGCOUNT
	.align		4
.L_179:
        /*0438*/ 	.byte	0x04, 0x2f
        /*043a*/ 	.short	(.L_181 - .L_180)
	.align		4
.L_180:
        /*043c*/ 	.word	index@(broadcast_min_strided_bf16)
        /*0440*/ 	.word	0x00000026


	//----- nvinfo : EIATTR_FRAME_SIZE
	.align		4
.L_181:
        /*0444*/ 	.byte	0x04, 0x11
        /*0446*/ 	.short	(.L_183 - .L_182)
	.align		4
.L_182:
        /*0448*/ 	.word	index@($__internal_167_$__cuda_sm20_rem_u64)
        /*044c*/ 	.word	0x00000000


	//----- nvinfo : EIATTR_FRAME_SIZE
	.align		4
.L_183:
        /*0450*/ 	.byte	0x04, 0x11
        /*0452*/ 	.short	(.L_185 - .L_184)
	.align		4
.L_184:
        /*0454*/ 	.word	index@($__internal_166_$__cuda_sm20_div_u64)
        /*0458*/ 	.word	0x00000000


	//----- nvinfo : EIATTR_FRAME_SIZE
	.align		4
.L_185:
        /*045c*/ 	.byte	0x04, 0x11
        /*045e*/ 	.short	(.L_187 - .L_186)
	.align		4
.L_186:
        /*0460*/ 	.word	index@(broadcast_min_strided_bf16)
        /*0464*/ 	.word	0x00000000


	//----- nvinfo : EIATTR_REGCOUNT
	.align		4
.L_187:
        /*0468*/ 	.byte	0x04, 0x2f
        /*046a*/ 	.short	(.L_189 - .L_188)
	.align		4
.L_188:
        /*046c*/ 	.word	index@(broadcast_min_contiguous_bf16)
        /*0470*/ 	.word	0x0000000c


	//----- nvinfo : EIATTR_FRAME_SIZE
	.align		4
.L_189:
        /*0474*/ 	.byte	0x04, 0x11
        /*0476*/ 	.short	(.L_191 - .L_190)
	.align		4
.L_190:
        /*0478*/ 	.word	index@(broadcast_min_contiguous_bf16)
        /*047c*/ 	.word	0x00000000


	//----- nvinfo : EIATTR_REGCOUNT
	.align		4
.L_191:
        /*0480*/ 	.byte	0x04, 0x2f
        /*0482*/ 	.short	(.L_193 - .L_192)
	.align		4
.L_192:
        /*0484*/ 	.word	index@(broadcast_min_rhs_row_bf16)
        /*0488*/ 	.word	0x00000012


	//----- nvinfo : EIATTR_FRAME_SIZE
	.align		4
.L_193:
        /*048c*/ 	.byte	0x04, 0x11
        /*048e*/ 	.short	(.L_195 - .L_194)
	.align		4
.L_194:
        /*0490*/ 	.word	index@($__internal_165_$__cuda_sm20_rem_u64)
        /*0494*/ 	.word	0x00000000


	//----- nvinfo : EIATTR_FRAME_SIZE
	.align		4
.L_195:
        /*0498*/ 	.byte	0x04, 0x11
        /*049a*/ 	.short	(.L_197 - .L_196)
	.align		4
.L_196:
        /*049c*/ 	.word	index@(broadcast_min_rhs_row_bf16)
        /*04a0*/ 	.word	0x00000000


	//----- nvinfo : EIATTR_REGCOUNT
	.align		4
.L_197:
        /*04a4*/ 	.byte	0x04, 0x2f
        /*04a6*/ 	.short	(.L_199 - .L_198)
	.align		4
.L_198:
        /*04a8*/ 	.word	index@(broadcast_min_rhs_col_bf16)
        /*04ac*/ 	.word	0x00000012


	//----- nvinfo : EIATTR_FRAME_SIZE
	.align		4
.L_199:
        /*04b0*/ 	.byte	0x04, 0x11
        /*04b2*/ 	.short	(.L_201 - .L_200)
	.align		4
.L_200:
        /*04b4*/ 	.word	index@($__internal_164_$__cuda_sm20_div_u64)
        /*04b8*/ 	.word	0x00000000


	//----- nvinfo : EIATTR_FRAME_SIZE
	.align		4
.L_201:
        /*04bc*/ 	.byte	0x04, 0x11
        /*04be*/ 	.short	(.L_203 - .L_202)
	.align		4
.L_202:
        /*04c0*/ 	.word	index@(broadcast_min_rhs_col_bf16)
        /*04c4*/ 	.word	0x00000000


	//----- nvinfo : EIATTR_REGCOUNT
	.align		4
.L_203:
        /*04c8*/ 	.byte	0x04, 0x2f
        /*04ca*/ 	.short	(.L_205 - .L_204)
	.align		4
.L_204:
        /*04cc*/ 	.word	index@(broadcast_min_lhs_row_bf16)
        /*04d0*/ 	.word	0x00000012


	//----- nvinfo : EIATTR_FRAME_SIZE
	.align		4
.L_205:
        /*04d4*/ 	.byte	0x04, 0x11
        /*04d6*/ 	.short	(.L_207 - .L_206)
	.align		4
.L_206:
        /*04d8*/ 	.word	index@($__internal_163_$__cuda_sm20_rem_u64)
        /*04dc*/ 	.word	0x00000000


	//----- nvinfo : EIATTR_FRAME_SIZE
	.align		4
.L_207:
        /*04e0*/ 	.byte	0x04, 0x11
        /*04e2*/ 	.short	(.L_209 - .L_208)
	.align		4
.L_208:
        /*04e4*/ 	.word	index@(broadcast_min_lhs_row_bf16)
        /*04e8*/ 	.word	0x00000000


	//----- nvinfo : EIATTR_REGCOUNT
	.align		4
.L_209:
        /*04ec*/ 	.byte	0x04, 0x2f
        /*04ee*/ 	.short	(.L_211 - .L_210)
	.align		4
.L_210:
        /*04f0*/ 	.word	index@(broadcast_min_lhs_col_bf16)
        /*04f4*/ 	.word	0x00000012


	//----- nvinfo : EIATTR_FRAME_SIZE
	.align		4
.L_211:
        /*04f8*/ 	.byte	0x04, 0x11
        /*04fa*/ 	.short	(.L_213 - .L_212)
	.align		4
.L_212:
        /*04fc*/ 	.word	index@($__internal_162_$__cuda_sm20_div_u64)
        /*0500*/ 	.word	0x00000000


	//----- nvinfo : EIATTR_FRAME_SIZE
	.align		4
.L_213:
        /*0504*/ 	.byte	0x04, 0x11
        /*0506*/ 	.short	(.L_215 - .L_214)
	.align		4
.L_214:
        /*0508*/ 	.word	index@(broadcast_min_lhs_col_bf16)
        /*050c*/ 	.word	0x00000000


	//----- nvinfo : EIATTR_REGCOUNT
	.align		4
.L_215:
        /*0510*/ 	.byte	0x04, 0x2f
        /*0512*/ 	.short	(.L_217 - .L_216)
	.align		4
.L_216:
        /*0514*/ 	.word	index@(broadcast_add_strided_f16)
        /*0518*/ 	.word	0x00000026


	//----- nvinfo : EIATTR_FRAME_SIZE
	.align		4
.L_217:
        /*051c*/ 	.byte	0x04, 0x11
        /*051e*/ 	.short	(.L_219 - .L_218)
	.align		4
.L_218:
        /*0520*/ 	.word	index@($__internal_161_$__cuda_sm20_rem_u64)
        /*0524*/ 	.word	0x00000000


	//----- nvinfo : EIATTR_FRAME_SIZE
	.align		4
.L_219:
        /*0528*/ 	.byte	0x04, 0x11
        /*052a*/ 	.short	(.L_221 - .L_220)
	.align		4
.L_220:
        /*052c*/ 	.word	index@($__internal_160_$__cuda_sm20_div_u64)
        /*0530*/ 	.word	0x00000000


	//----- nvinfo : EIATTR_FRAME_SIZE
	.align		4
.L_221:
        /*0534*/ 	.byte	0x04, 0x11
        /*0536*/ 	.short	(.L_223 - .L_222)
	.align		4
.L_222:
        /*0538*/ 	.word	index@(broadcast_add_strided_f16)
        /*053c*/ 	.word	0x00000000


	//----- nvinfo : EIATTR_REGCOUNT
	.align		4
.L_223:
        /*0540*/ 	.byte	0x04, 0x2f
        /*0542*/ 	.short	(.L_225 - .L_224)
	.align		4
.L_224:
        /*0544*/ 	.word	index@(broadcast_add_contiguous_f16)
        /*0548*/ 	.word	0x0000000a


	//----- nvinfo : EIATTR_FRAME_SIZE
	.align		4
.L_225:
        /*054c*/ 	.byte	0x04, 0x11
        /*054e*/ 	.short	(.L_227 - .L_226)
	.align		4
.L_226:
        /*0550*/ 	.word	index@(broadcast_add_contiguous_f16)
        /*0554*/ 	.word	0x00000000


	//----- nvinfo : EIATTR_REGCOUNT
	.align		4
.L_227:
        /*0558*/ 	.byte	0x04, 0x2f
        /*055a*/ 	.short	(.L_229 - .L_228)
	.align		4
.L_228:
        /*055c*/ 	.word	index@(broadcast_add_rhs_row_f16)
        /*0560*/ 	.word	0x00000012


	//----- nvinfo : EIATTR_FRAME_SIZE
	.align		4
.L_229:
        /*0564*/ 	.byte	0x04, 0x11
        /*0566*/ 	.short	(.L_231 - .L_230)
	.align		4
.L_230:
        /*0568*/ 	.word	index@($__internal_159_$__cuda_sm20_rem_u64)
        /*056c*/ 	.word	0x00000000


	//----- nvinfo : EIATTR_FRAME_SIZE
	.align		4
.L_231:
        /*0570*/ 	.byte	0x04, 0x11
        /*0572*/ 	.short	(.L_233 - .L_232)
	.align		4
.L_232:
        /*0574*/ 	.word	index@(broadcast_add_rhs_row_f16)
        /*0578*/ 	.word	0x00000000


	//----- nvinfo : EIATTR_REGCOUNT
	.align		4
.L_233:
        /*057c*/ 	.byte	0x04, 0x2f
        /*057e*/ 	.short	(.L_235 - .L_234)
	.align		4
.L_234:
        /*0580*/ 	.word	index@(broadcast_add_rhs_col_f16)
        /*0584*/ 	.word	0x00000012


	//----- nvinfo : EIATTR_FRAME_SIZE
	.align		4
.L_235:
        /*0588*/ 	.byte	0x04, 0x11
        /*058a*/ 	.short	(.L_237 - .L_236)
	.align		4
.L_236:
        /*058c*/ 	.word	index@($__internal_158_$__cuda_sm20_div_u64)
        /*0590*/ 	.word	0x00000000


	//----- nvinfo : EIATTR_FRAME_SIZE
	.align		4
.L_237:
        /*0594*/ 	.byte	0x04, 0x11
        /*0596*/ 	.short	(.L_239 - .L_238)
	.align		4
.L_238:
        /*0598*/ 	.word	index@(broadcast_add_rhs_col_f16)
        /*059c*/ 	.word	0x00000000


	//----- nvinfo : EIATTR_REGCOUNT
	.align		4
.L_239:
        /*05a0*/ 	.byte	0x04, 0x2f
        /*05a2*/ 	.short	(.L_241 - .L_240)
	.align		4
.L_240:
        /*05a4*/ 	.word	index@(broadcast_add_lhs_row_f16)
        /*05a8*/ 	.word	0x00000012


	//----- nvinfo : EIATTR_FRAME_SIZE
	.align		4
.L_241:
        /*05ac*/ 	.byte	0x04, 0x11
        /*05ae*/ 	.short	(.L_243 - .L_242)
	.align		4
.L_242:
        /*05b0*/ 	.word	index@($__internal_157_$__cuda_sm20_rem_u64)
        /*05b4*/ 	.word	0x00000000


	//----- nvinfo : EIATTR_FRAME_SIZE
	.align		4
.L_243:
        /*05b8*/ 	.byte	0x04, 0x11
        /*05ba*/ 	.short	(.L_245 - .L_244)
	.align		4
.L_244:
        /*05bc*/ 	.word	index@(broadcast_add_lhs_row_f16)
        /*05c0*/ 	.word	0x00000000


	//----- nvinfo : EIATTR_REGCOUNT
	.align		4
.L_245:
        /*05c4*/ 	.byte	0x04, 0x2f
        /*05c6*/ 	.short	(.L_247 - .L_246)
	.align		4
.L_246:
        /*05c8*/ 	.word	index@(broadcast_add_lhs_col_f16)
        /*05cc*/ 	.word	0x00000012


	//----- nvinfo : EIATTR_FRAME_SIZE
	.align		4
.L_247:
        /*05d0*/ 	.byte	0x04, 0x11
        /*05d2*/ 	.short	(.L_249 - .L_248)
	.align		4
.L_248:
        /*05d4*/ 	.word	index@($__internal_156_$__cuda_sm20_div_u64)
        /*05d8*/ 	.word	0x00000000


	//----- nvinfo : EIATTR_FRAME_SIZE
	.align		4
.L_249:
        /*05dc*/ 	.byte	0x04, 0x11
        /*05de*/ 	.short	(.L_251 - .L_250)
	.align		4
.L_250:
        /*05e0*/ 	.word	index@(broadcast_add_lhs_col_f16)
        /*05e4*/ 	.word	0x00000000


	//----- nvinfo : EIATTR_REGCOUNT
	.align		4
.L_251:
        /*05e8*/ 	.byte	0x04, 0x2f
        /*05ea*/ 	.short	(.L_253 - .L_252)
	.align		4
.L_252:
        /*05ec*/ 	.word	index@(broadcast_sub_strided_f16)
        /*05f0*/ 	.word	0x00000026


	//----- nvinfo : EIATTR_FRAME_SIZE
	.align		4
.L_253:
        /*05f4*/ 	.byte	0x04, 0x11
        /*05f6*/ 	.short	(.L_255 - .L_254)
	.align		4
.L_254:
        /*05f8*/ 	.word	index@($__internal_155_$__cuda_sm20_rem_u64)
        /*05fc*/ 	.word	0x00000000


	//----- nvinfo : EIATTR_FRAME_SIZE
	.align		4
.L_255:
        /*0600*/ 	.byte	0x04, 0x11
        /*0602*/ 	.short	(.L_257 - .L_256)
	.align		4
.L_256:
        /*0604*/ 	.word	index@($__internal_154_$__cuda_sm20_div_u64)
        /*0608*/ 	.word	0x00000000


	//----- nvinfo : EIATTR_FRAME_SIZE
	.align		4
.L_257:
        /*060c*/ 	.byte	0x04, 0x11
        /*060e*/ 	.short	(.L_259 - .L_258)
	.align		4
.L_258:
        /*0610*/ 	.word	index@(broadcast_sub_strided_f16)
        /*0614*/ 	.word	0x00000000


	//----- nvinfo : EIATTR_REGCOUNT
	.align		4
.L_259:
        /*0618*/ 	.byte	0x04, 0x2f
        /*061a*/ 	.short	(.L_261 - .L_260)
	.align		4
.L_260:
        /*061c*/ 	.word	index@(broadcast_sub_contiguous_f16)
        /*0620*/ 	.word	0x0000000a


	//----- nvinfo : EIATTR_FRAME_SIZE
	.align		4
.L_261:
        /*0624*/ 	.byte	0x04, 0x11
        /*0626*/ 	.short	(.L_263 - .L_262)
	.align		4
.L_262:
        /*0628*/ 	.word	index@(broadcast_sub_contiguous_f16)
        /*062c*/ 	.word	0x00000000


	//----- nvinfo : EIATTR_REGCOUNT
	.align		4
.L_263:
        /*0630*/ 	.byte	0x04, 0x2f
        /*0632*/ 	.short	(.L_265 - .L_264)
	.align		4
.L_264:
        /*0634*/ 	.word	index@(broadcast_sub_rhs_row_f16)
        /*0638*/ 	.word	0x00000012


	//----- nvinfo : EIATTR_FRAME_SIZE
	.align		4
.L_265:
        /*063c*/ 	.byte	0x04, 0x11
        /*063e*/ 	.short	(.L_267 - .L_266)
	.align		4
.L_266:
        /*0640*/ 	.word	index@($__internal_153_$__cuda_sm20_rem_u64)
        /*0644*/ 	.word	0x00000000


	//----- nvinfo : EIATTR_FRAME_SIZE
	.align		4
.L_267:
        /*0648*/ 	.byte	0x04, 0x11
        /*064a*/ 	.short	(.L_269 - .L_268)
	.align		4
.L_268:
        /*064c*/ 	.word	index@(broadcast_sub_rhs_row_f16)
        /*0650*/ 	.word	0x00000000


	//----- nvinfo : EIATTR_REGCOUNT
	.align		4
.L_269:
        /*0654*/ 	.byte	0x04, 0x2f
        /*0656*/ 	.short	(.L_271 - .L_270)
	.align		4
.L_270:
        /*0658*/ 	.word	index@(broadcast_sub_rhs_col_f16)
        /*065c*/ 	.word	0x00000012


	//----- nvinfo : EIATTR_FRAME_SIZE
	.align		4
.L_271:
        /*0660*/ 	.byte	0x04, 0x11
        /*0662*/ 	.short	(.L_273 - .L_272)
	.align		4
.L_272:
        /*0664*/ 	.word	index@($__internal_152_$__cuda_sm20_div_u64)
        /*0668*/ 	.word	0x00000000


	//----- nvinfo : EIATTR_FRAME_SIZE
	.align		4
.L_273:
        /*066c*/ 	.byte	0x04, 0x11
        /*066e*/ 	.short	(.L_275 - .L_274)
	.align		4
.L_274:
        /*0670*/ 	.word	index@(broadcast_sub_rhs_col_f16)
        /*0674*/ 	.word	0x00000000


	//----- nvinfo : EIATTR_REGCOUNT
	.align		4
.L_275:
        /*0678*/ 	.byte	0x04, 0x2f
        /*067a*/ 	.short	(.L_277 - .L_276)
	.align		4
.L_276:
        /*067c*/ 	.word	index@(broadcast_sub_lhs_row_f16)
        /*0680*/ 	.word	0x00000012


	//----- nvinfo : EIATTR_FRAME_SIZE
	.align		4
.L_277:
        /*0684*/ 	.byte	0x04, 0x11
        /*0686*/ 	.short	(.L_279 - .L_278)
	.align		4
.L_278:
        /*0688*/ 	.word	index@($__internal_151_$__cuda_sm20_rem_u64)
        /*068c*/ 	.word	0x00000000


	//----- nvinfo : EIATTR_FRAME_SIZE
	.align		4
.L_279:
        /*0690*/ 	.byte	0x04, 0x11
        /*0692*/ 	.short	(.L_281 - .L_280)
	.align		4
.L_280:
        /*0694*/ 	.word	index@(broadcast_sub_lhs_row_f16)
        /*0698*/ 	.word	0x00000000


	//----- nvinfo : EIATTR_REGCOUNT
	.align		4
.L_281:
        /*069c*/ 	.byte	0x04, 0x2f
        /*069e*/ 	.short	(.L_283 - .L_282)
	.align		4
.L_282:
        /*06a0*/ 	.word	index@(broadcast_sub_lhs_col_f16)
        /*06a4*/ 	.word	0x00000012


	//----- nvinfo : EIATTR_FRAME_SIZE
	.align		4
.L_283:
        /*06a8*/ 	.byte	0x04, 0x11
        /*06aa*/ 	.short	(.L_285 - .L_284)
	.align		4
.L_284:
        /*06ac*/ 	.word	index@($__internal_150_$__cuda_sm20_div_u64)
        /*06b0*/ 	.word	0x00000000


	//----- nvinfo : EIATTR_FRAME_SIZE
	.align		4
.L_285:
        /*06b4*/ 	.byte	0x04, 0x11
        /*06b6*/ 	.short	(.L_287 - .L_286)
	.align		4
.L_286:
        /*06b8*/ 	.word	index@(broadcast_sub_lhs_col_f16)
        /*06bc*/ 	.word	0x00000000


	//----- nvinfo : EIATTR_REGCOUNT
	.align		4
.L_287:
        /*06c0*/ 	.byte	0x04, 0x2f
        /*06c2*/ 	.short	(.L_289 - .L_288)
	.align		4
.L_288:
        /*06c4*/ 	.word	index@(broadcast_mul_strided_f16)
        /*06c8*/ 	.word	0x00000026


	//----- nvinfo : EIATTR_FRAME_SIZE
	.align		4
.L_289:
        /*06cc*/ 	.byte	0x04, 0x11
        /*06ce*/ 	.short	(.L_291 - .L_290)
	.align		4
.L_290:
        /*06d0*/ 	.word	index@($__internal_149_$__cuda_sm20_rem_u64)
        /*06d4*/ 	.word	0x00000000


	//----- nvinfo : EIATTR_FRAME_SIZE
	.align		4
.L_291:
        /*06d8*/ 	.byte	0x04, 0x11
        /*06da*/ 	.short	(.L_293 - .L_292)
	.align		4
.L_292:
        /*06dc*/ 	.word	index@($__internal_148_$__cuda_sm20_div_u64)
        /*06e0*/ 	.word	0x00000000


	//----- nvinfo : EIATTR_FRAME_SIZE
	.align		4
.L_293:
        /*06e4*/ 	.byte	0x04, 0x11
        /*06e6*/ 	.short	(.L_295 - .L_294)
	.align		4
.L_294:
        /*06e8*/ 	.word	index@(broadcast_mul_strided_f16)
        /*06ec*/ 	.word	0x00000000


	//----- nvinfo : EIATTR_REGCOUNT
	.align		4
.L_295:
        /*06f0*/ 	.byte	0x04, 0x2f
        /*06f2*/ 	.short	(.L_297 - .L_296)
	.align		4
.L_296:
        /*06f4*/ 	.word	index@(broadcast_mul_contiguous_f16)
        /*06f8*/ 	.word	0x0000000a


	//----- nvinfo : EIATTR_FRAME_SIZE
	.align		4
.L_297:
        /*06fc*/ 	.byte	0x04, 0x11
        /*06fe*/ 	.short	(.L_299 - .L_298)
	.align		4
.L_298:
        /*0700*/ 	.word	index@(broadcast_mul_contiguous_f16)
        /*0704*/ 	.word	0x00000000


	//----- nvinfo : EIATTR_REGCOUNT
	.align		4
.L_299:
        /*0708*/ 	.byte	0x04, 0x2f
        /*070a*/ 	.short	(.L_301 - .L_300)
	.align		4
.L_300:
        /*070c*/ 	.word	index@(broadcast_mul_rhs_row_f16)
        /*0710*/ 	.word	0x00000012


	//----- nvinfo : EIATTR_FRAME_SIZE
	.align		4
.L_301:
        /*0714*/ 	.byte	0x04, 0x11
        /*0716*/ 	.short	(.L_303 - .L_302)
	.align		4
.L_302:
        /*0718*/ 	.word	index@($__internal_147_$__cuda_sm20_rem_u64)
        /*071c*/ 	.word	0x00000000


	//----- nvinfo : EIATTR_FRAME_SIZE
	.align		4
.L_303:
        /*0720*/ 	.byte	0x04, 0x11
        /*0722*/ 	.short	(.L_305 - .L_304)
	.align		4
.L_304:
        /*0724*/ 	.word	index@(broadcast_mul_rhs_row_f16)
        /*0728*/ 	.word	0x00000000


	//----- nvinfo : EIATTR_REGCOUNT
	.align		4
.L_305:
        /*072c*/ 	.byte	0x04, 0x2f
        /*072e*/ 	.short	(.L_307 - .L_306)
	.align		4
.L_306:
        /*0730*/ 	.word	index@(broadcast_mul_rhs_col_f16)
        /*0734*/ 	.word	0x00000012


	//----- nvinfo : EIATTR_FRAME_SIZE
	.align		4
.L_307:
        /*0738*/ 	.byte	0x04, 0x11
        /*073a*/ 	.short	(.L_309 - .L_308)
	.align		4
.L_308:
        /*073c*/ 	.word	index@($__internal_146_$__cuda_sm20_div_u64)
        /*0740*/ 	.word	0x00000000


	//----- nvinfo : EIATTR_FRAME_SIZE
	.align		4
.L_309:
        /*0744*/ 	.byte	0x04, 0x11
        /*0746*/ 	.short	(.L_311 - .L_310)
	.align		4
.L_310:
        /*0748*/ 	.word	index@(broadcast_mul_rhs_col_f16)
        /*074c*/ 	.word	0x00000000


	//----- nvinfo : EIATTR_REGCOUNT
	.align		4
.L_311:
        /*0750*/ 	.byte	0x04, 0x2f
        /*0752*/ 	.short	(.L_313 - .L_312)
	.align		4
.L_312:
        /*0754*/ 	.word	index@(broadcast_mul_lhs_row_f16)
        /*0758*/ 	.word	0x00000012


	//----- nvinfo : EIATTR_FRAME_SIZE
	.align		4
.L_313:
        /*075c*/ 	.byte	0x04, 0x11
        /*075e*/ 	.short	(.L_315 - .L_314)
	.align		4
.L_314:
        /*0760*/ 	.word	index@($__internal_145_$__cuda_sm20_rem_u64)
        /*0764*/ 	.word	0x00000000


	//----- nvinfo : EIATTR_FRAME_SIZE
	.align		4
.L_315:
        /*0768*/ 	.byte	0x04, 0x11
        /*076a*/ 	.short	(.L_317 - .L_316)
	.align		4
.L_316:
        /*076c*/ 	.word	index@(broadcast_mul_lhs_row_f16)
        /*0770*/ 	.word	0x00000000


	//----- nvinfo : EIATTR_REGCOUNT
	.align		4
.L_317:
        /*0774*/ 	.byte	0x04, 0x2f
        /*0776*/ 	.short	(.L_319 - .L_318)
	.align		4
.L_318:
        /*0778*/ 	.word	index@(broadcast_mul_lhs_col_f16)
        /*077c*/ 	.word	0x00000012


	//----- nvinfo : EIATTR_FRAME_SIZE
	.align		4
.L_319:
        /*0780*/ 	.byte	0x04, 0x11
        /*0782*/ 	.short	(.L_321 - .L_320)
	.align		4
.L_320:
        /*0784*/ 	.word	index@($__internal_144_$__cuda_sm20_div_u64)
        /*0788*/ 	.word	0x00000000


	//----- nvinfo : EIATTR_FRAME_SIZE
	.align		4
.L_321:
        /*078c*/ 	.byte	0x04, 0x11
        /*078e*/ 	.short	(.L_323 - .L_322)
	.align		4
.L_322:
        /*0790*/ 	.word	index@(broadcast_mul_lhs_col_f16)
        /*0794*/ 	.word	0x00000000


	//----- nvinfo : EIATTR_REGCOUNT
	.align		4
.L_323:
        /*0798*/ 	.byte	0x04, 0x2f
        /*079a*/ 	.short	(.L_325 - .L_324)
	.align		4
.L_324:
        /*079c*/ 	.word	index@(broadcast_div_strided_f16)
        /*07a0*/ 	.word	0x00000026


	//----- nvinfo : EIATTR_FRAME_SIZE
	.align		4
.L_325:
        /*07a4*/ 	.byte	0x04, 0x11
        /*07a6*/ 	.short	(.L_327 - .L_326)
	.align		4
.L_326:
        /*07a8*/ 	.word	index@($__internal_143_$__cuda_sm20_rem_u64)
        /*07ac*/ 	.word	0x00000000


	//----- nvinfo : EIATTR_FRAME_SIZE
	.align		4
.L_327:
        /*07b0*/ 	.byte	0x04, 0x11
        /*07b2*/ 	.short	(.L_329 - .L_328)
	.align		4
.L_328:
        /*07b4*/ 	.word	index@($__internal_142_$__cuda_sm20_div_u64)
        /*07b8*/ 	.word	0x00000000


	//----- nvinfo : EIATTR_FRAME_SIZE
	.align		4
.L_329:
        /*07bc*/ 	.byte	0x04, 0x11
        /*07be*/ 	.short	(.L_331 - .L_330)
	.align		4
.L_330:
        /*07c0*/ 	.word	index@(broadcast_div_strided_f16)
        /*07c4*/ 	.word	0x00000000


	//----- nvinfo : EIATTR_REGCOUNT
	.align		4
.L_331:
        /*07c8*/ 	.byte	0x04, 0x2f
        /*07ca*/ 	.short	(.L_333 - .L_332)
	.align		4
.L_332:
        /*07cc*/ 	.word	index@(broadcast_div_contiguous_f16)
        /*07d0*/ 	.word	0x0000000d


	//----- nvinfo : EIATTR_FRAME_SIZE
	.align		4
.L_333:
        /*07d4*/ 	.byte	0x04, 0x11
        /*07d6*/ 	.short	(.L_335 - .L_334)
	.align		4
.L_334:
        /*07d8*/ 	.word	index@(broadcast_div_contiguous_f16)
        /*07dc*/ 	.word	0x00000000


	//----- nvinfo : EIATTR_REGCOUNT
	.align		4
.L_335:
        /*07e0*/ 	.byte	0x04, 0x2f
        /*07e2*/ 	.short	(.L_337 - .L_336)
	.align		4
.L_336:
        /*07e4*/ 	.word	index@(broadcast_div_rhs_row_f16)
        /*07e8*/ 	.word	0x00000012


	//----- nvinfo : EIATTR_FRAME_SIZE
	.align		4
.L_337:
        /*07ec*/ 	.byte	0x04, 0x11
        /*07ee*/ 	.short	(.L_339 - .L_338)
	.align		4
.L_338:
        /*07f0*/ 	.word	index@($__internal_141_$__cuda_sm20_rem_u64)
        /*07f4*/ 	.word	0x00000000


	//----- nvinfo : EIATTR_FRAME_SIZE
	.align		4
.L_339:
        /*07f8*/ 	.byte	0x04, 0x11
        /*07fa*/ 	.short	(.L_341 - .L_340)
	.align		4
.L_340:
        /*07fc*/ 	.word	index@(broadcast_div_rhs_row_f16)
        /*0800*/ 	.word	0x00000000


	//----- nvinfo : EIATTR_REGCOUNT
	.align		4
.L_341:
        /*0804*/ 	.byte	0x04, 0x2f
        /*0806*/ 	.short	(.L_343 - .L_342)
	.align		4
.L_342:
        /*0808*/ 	.word	index@(broadcast_div_rhs_col_f16)
        /*080c*/ 	.word	0x00000012


	//----- nvinfo : EIATTR_FRAME_SIZE
	.align		4
.L_343:
        /*0810*/ 	.byte	0x04, 0x11
        /*0812*/ 	.short	(.L_345 - .L_344)
	.align		4
.L_344:
        /*0814*/ 	.word	index@($__internal_140_$__cuda_sm20_div_u64)
        /*0818*/ 	.word	0x00000000


	//----- nvinfo : EIATTR_FRAME_SIZE
	.align		4
.L_345:
        /*081c*/ 	.byte	0x04, 0x11
        /*081e*/ 	.short	(.L_347 - .L_346)
	.align		4
.L_346:
        /*0820*/ 	.word	index@(broadcast_div_rhs_col_f16)
        /*0824*/ 	.word	0x00000000


	//----- nvinfo : EIATTR_REGCOUNT
	.align		4
.L_347:
        /*0828*/ 	.byte	0x04, 0x2f
        /*082a*/ 	.short	(.L_349 - .L_348)
	.align		4
.L_348:
        /*082c*/ 	.word	index@(broadcast_div_lhs_row_f16)
        /*0830*/ 	.word	0x00000012


	//----- nvinfo : EIATTR_FRAME_SIZE
	.align		4
.L_349:
        /*0834*/ 	.byte	0x04, 0x11
        /*0836*/ 	.short	(.L_351 - .L_350)
	.align		4
.L_350:
        /*0838*/ 	.word	index@($__internal_139_$__cuda_sm20_rem_u64)
        /*083c*/ 	.word	0x00000000


	//----- nvinfo : EIATTR_FRAME_SIZE
	.align		4
.L_351:
        /*0840*/ 	.byte	0x04, 0x11
        /*0842*/ 	.short	(.L_353 - .L_352)
	.align		4
.L_352:
        /*0844*/ 	.word	index@(broadcast_div_lhs_row_f16)
        /*0848*/ 	.word	0x00000000


	//----- nvinfo : EIATTR_REGCOUNT
	.align		4
.L_353:
        /*084c*/ 	.byte	0x04, 0x2f
        /*084e*/ 	.short	(.L_355 - .L_354)
	.align		4
.L_354:
        /*0850*/ 	.word	index@(broadcast_div_lhs_col_f16)
        /*0854*/ 	.word	0x00000012


	//----- nvinfo : EIATTR_FRAME_SIZE
	.align		4
.L_355:
        /*0858*/ 	.byte	0x04, 0x11
        /*085a*/ 	.short	(.L_357 - .L_356)
	.align		4
.L_356:
        /*085c*/ 	.word	index@($__internal_138_$__cuda_sm20_div_u64)
        /*0860*/ 	.word	0x00000000


	//----- nvinfo : EIATTR_FRAME_SIZE
	.align		4
.L_357:
        /*0864*/ 	.byte	0x04, 0x11
        /*0866*/ 	.short	(.L_359 - .L_358)
	.align		4
.L_358:
        /*0868*/ 	.word	index@(broadcast_div_lhs_col_f16)
        /*086c*/ 	.word	0x00000000


	//----- nvinfo : EIATTR_REGCOUNT
	.align		4
.L_359:
        /*0870*/ 	.byte	0x04, 0x2f
        /*0872*/ 	.short	(.L_361 - .L_360)
	.align		4
.L_360:
        /*0874*/ 	.word	index@(broadcast_max_strided_f16)
        /*0878*/ 	.word	0x00000026


	//----- nvinfo : EIATTR_FRAME_SIZE
	.align		4
.L_361:
        /*087c*/ 	.byte	0x04, 0x11
        /*087e*/ 	.short	(.L_363 - .L_362)
	.align		4
.L_362:
        /*0880*/ 	.word	index@($__internal_137_$__cuda_sm20_rem_u64)
        /*0884*/ 	.word	0x00000000


	//----- nvinfo : EIATTR_FRAME_SIZE
	.align		4
.L_363:
        /*0888*/ 	.byte	0x04, 0x11
        /*088a*/ 	.short	(.L_365 - .L_364)
	.align		4
.L_364:
        /*088c*/ 	.word	index@($__internal_136_$__cuda_sm20_div_u64)
        /*0890*/ 	.word	0x00000000


	//----- nvinfo : EIATTR_FRAME_SIZE
	.align		4
.L_365:
        /*0894*/ 	.byte	0x04, 0x11
        /*0896*/ 	.short	(.L_367 - .L_366)
	.align		4
.L_366:
        /*0898*/ 	.word	index@(broadcast_max_strided_f16)
        /*089c*/ 	.word	0x00000000


	//----- nvinfo : EIATTR_REGCOUNT
	.align		4
.L_367:
        /*08a0*/ 	.byte	0x04, 0x2f
        /*08a2*/ 	.short	(.L_369 - .L_368)
	.align		4
.L_368:
        /*08a4*/ 	.word	index@(broadcast_max_contiguous_f16)
        /*08a8*/ 	.word	0x0000000c


	//----- nvinfo : EIATTR_FRAME_SIZE
	.align		4
.L_369:
        /*08ac*/ 	.byte	0x04, 0x11
        /*08ae*/ 	.short	(.L_371 - .L_370)
	.align		4
.L_370:
        /*08b0*/ 	.word	index@(broadcast_max_contiguous_f16)
        /*08b4*/ 	.word	0x00000000


	//----- nvinfo : EIATTR_REGCOUNT
	.align		4
.L_371:
        /*08b8*/ 	.byte	0x04, 0x2f
        /*08ba*/ 	.short	(.L_373 - .L_372)
	.align		4
.L_372:
        /*08bc*/ 	.word	index@(broadcast_max_rhs_row_f16)
        /*08c0*/ 	.word	0x00000012


	//----- nvinfo : EIATTR_FRAME_SIZE
	.align		4
.L_373:
        /*08c4*/ 	.byte	0x04, 0x11
        /*08c6*/ 	.short	(.L_375 - .L_374)
	.align		4
.L_374:
        /*08c8*/ 	.word	index@($__internal_135_$__cuda_sm20_rem_u64)
        /*08cc*/ 	.word	0x00000000


	//----- nvinfo : EIATTR_FRAME_SIZE
	.align		4
.L_375:
        /*08d0*/ 	.byte	0x04, 0x11
        /*08d2*/ 	.short	(.L_377 - .L_376)
	.align		4
.L_376:
        /*08d4*/ 	.word	index@(broadcast_max_rhs_row_f16)
        /*08d8*/ 	.word	0x00000000


	//----- nvinfo : EIATTR_REGCOUNT
	.align		4
.L_377:
        /*08dc*/ 	.byte	0x04, 0x2f
        /*08de*/ 	.short	(.L_379 - .L_378)
	.align		4
.L_378:
        /*08e0*/ 	.word	index@(broadcast_max_rhs_col_f16)
        /*08e4*/ 	.word	0x00000012


	//----- nvinfo : EIATTR_FRAME_SIZE
	.align		4
.L_379:
        /*08e8*/ 	.byte	0x04, 0x11
        /*08ea*/ 	.short	(.L_381 - .L_380)
	.align		4
.L_380:
        /*08ec*/ 	.word	index@($__internal_134_$__cuda_sm20_div_u64)
        /*08f0*/ 	.word	0x00000000


	//----- nvinfo : EIATTR_FRAME_SIZE
	.align		4
.L_381:
        /*08f4*/ 	.byte	0x04, 0x11
        /*08f6*/ 	.short	(.L_383 - .L_382)
	.align		4
.L_382:
        /*08f8*/ 	.word	index@(broadcast_max_rhs_col_f16)
        /*08fc*/ 	.word	0x00000000


	//----- nvinfo : EIATTR_REGCOUNT
	.align		4
.L_383:
        /*0900*/ 	.byte	0x04, 0x2f
        /*0902*/ 	.short	(.L_385 - .L_384)
	.align		4
.L_384:
        /*0904*/ 	.word	index@(broadcast_max_lhs_row_f16)
        /*0908*/ 	.word	0x00000012


	//----- nvinfo : EIATTR_FRAME_SIZE
	.align		4
.L_385:
        /*090c*/ 	.byte	0x04, 0x11
        /*090e*/ 	.short	(.L_387 - .L_386)
	.align		4
.L_386:
        /*0910*/ 	.word	index@($__internal_133_$__cuda_sm20_rem_u64)
        /*0914*/ 	.word	0x00000000


	//----- nvinfo : EIATTR_FRAME_SIZE
	.align		4
.L_387:
        /*0918*/ 	.byte	0x04, 0x11
        /*091a*/ 	.short	(.L_389 - .L_388)
	.align		4
.L_388:
        /*091c*/ 	.word	index@(broadcast_max_lhs_row_f16)
        /*0920*/ 	.word	0x00000000


	//----- nvinfo : EIATTR_REGCOUNT
	.align		4
.L_389:
        /*0924*/ 	.byte	0x04, 0x2f
        /*0926*/ 	.short	(.L_391 - .L_390)
	.align		4
.L_390:
        /*0928*/ 	.word	index@(broadcast_max_lhs_col_f16)
        /*092c*/ 	.word	0x00000012


	//----- nvinfo : EIATTR_FRAME_SIZE
	.align		4
.L_391:
        /*0930*/ 	.byte	0x04, 0x11
        /*0932*/ 	.short	(.L_393 - .L_392)
	.align		4
.L_392:
        /*0934*/ 	.word	index@($__internal_132_$__cuda_sm20_div_u64)
        /*0938*/ 	.word	0x00000000


	//----- nvinfo : EIATTR_FRAME_SIZE
	.align		4
.L_393:
        /*093c*/ 	.byte	0x04, 0x11
        /*093e*/ 	.short	(.L_395 - .L_394)
	.align		4
.L_394:
        /*0940*/ 	.word	index@(broadcast_max_lhs_col_f16)
        /*0944*/ 	.word	0x00000000


	//----- nvinfo : EIATTR_REGCOUNT
	.align		4
.L_395:
        /*0948*/ 	.byte	0x04, 0x2f
        /*094a*/ 	.short	(.L_397 - .L_396)
	.align		4
.L_396:
        /*094c*/ 	.word	index@(broadcast_min_strided_f16)
        /*0950*/ 	.word	0x00000026


	//----- nvinfo : EIATTR_FRAME_SIZE
	.align		4
.L_397:
        /*0954*/ 	.byte	0x04, 0x11
        /*0956*/ 	.short	(.L_399 - .L_398)
	.align		4
.L_398:
        /*0958*/ 	.word	index@($__internal_131_$__cuda_sm20_rem_u64)
        /*095c*/ 	.word	0x00000000


	//----- nvinfo : EIATTR_FRAME_SIZE
	.align		4
.L_399:
        /*0960*/ 	.byte	0x04, 0x11
        /*0962*/ 	.short	(.L_401 - .L_400)
	.align		4
.L_400:
        /*0964*/ 	.word	index@($__internal_130_$__cuda_sm20_div_u64)
        /*0968*/ 	.word	0x00000000


	//----- nvinfo : EIATTR_FRAME_SIZE
	.align		4
.L_401:
        /*096c*/ 	.byte	0x04, 0x11
        /*096e*/ 	.short	(.L_403 - .L_402)
	.align		4
.L_402:
        /*0970*/ 	.word	index@(broadcast_min_strided_f16)
        /*0974*/ 	.word	0x00000000


	//----- nvinfo : EIATTR_REGCOUNT
	.align		4
.L_403:
        /*0978*/ 	.byte	0x04, 0x2f
        /*097a*/ 	.short	(.L_405 - .L_404)
	.align		4
.L_404:
        /*097c*/ 	.word	index@(broadcast_min_contiguous_f16)
        /*0980*/ 	.word	0x0000000c


	//----- nvinfo : EIATTR_FRAME_SIZE
	.align		4
.L_405:
        /*0984*/ 	.byte	0x04, 0x11
        /*0986*/ 	.short	(.L_407 - .L_406)
	.align		4
.L_406:
        /*0988*/ 	.word	index@(broadcast_min_contiguous_f16)
        /*098c*/ 	.word	0x00000000


	//----- nvinfo : EIATTR_REGCOUNT
	.align		4
.L_407:
        /*0990*/ 	.byte	0x04, 0x2f
        /*0992*/ 	.short	(.L_409 - .L_408)
	.align		4
.L_408:
        /*0994*/ 	.word	index@(broadcast_min_rhs_row_f16)
        /*0998*/ 	.word	0x00000012


	//----- nvinfo : EIATTR_FRAME_SIZE
	.align		4
.L_409:
        /*099c*/ 	.byte	0x04, 0x11
        /*099e*/ 	.short	(.L_411 - .L_410)
	.align		4
.L_410:
        /*09a0*/ 	.word	index@($__internal_129_$__cuda_sm20_rem_u64)
        /*09a4*/ 	.word	0x00000000


	//----- nvinfo : EIATTR_FRAME_SIZE
	.align		4
.L_411:
        /*09a8*/ 	.byte	0x04, 0x11
        /*09aa*/ 	.short	(.L_413 - .L_412)
	.align		4
.L_412:
        /*09ac*/ 	.word	index@(broadcast_min_rhs_row_f16)
        /*09b0*/ 	.word	0x00000000


	//----- nvinfo : EIATTR_REGCOUNT
	.align		4
.L_413:
        /*09b4*/ 	.byte	0x04, 0x2f
        /*09b6*/ 	.short	(.L_415 - .L_414)
	.align		4
.L_414:
        /*09b8*/ 	.word	index@(broadcast_min_rhs_col_f16)
        /*09bc*/ 	.word	0x00000012


	//----- nvinfo : EIATTR_FRAME_SIZE
	.align		4
.L_415:
        /*09c0*/ 	.byte	0x04, 0x11
        /*09c2*/ 	.short	(.L_417 - .L_416)
	.align		4
.L_416:
        /*09c4*/ 	.word	index@($__internal_128_$__cuda_sm20_div_u64)
        /*09c8*/ 	.word	0x00000000


	//----- nvinfo : EIATTR_FRAME_SIZE
	.align		4
.L_417:
        /*09cc*/ 	.byte	0x04, 0x11
        /*09ce*/ 	.short	(.L_419 - .L_418)
	.align		4
.L_418:
        /*09d0*/ 	.word	index@(broadcast_min_rhs_col_f16)
        /*09d4*/ 	.word	0x00000000


	//----- nvinfo : EIATTR_REGCOUNT
	.align		4
.L_419:
        /*09d8*/ 	.byte	0x04, 0x2f
        /*09da*/ 	.short	(.L_421 - .L_420)
	.align		4
.L_420:
        /*09dc*/ 	.word	index@(broadcast_min_lhs_row_f16)
        /*09e0*/ 	.word	0x00000012


	//----- nvinfo : EIATTR_FRAME_SIZE
	.align		4
.L_421:
        /*09e4*/ 	.byte	0x04, 0x11
        /*09e6*/ 	.short	(.L_423 - .L_422)
	.align		4
.L_422:
        /*09e8*/ 	.word	index@($__internal_127_$__cuda_sm20_rem_u64)
        /*09ec*/ 	.word	0x00000000


	//----- nvinfo : EIATTR_FRAME_SIZE
	.align		4
.L_423:
        /*09f0*/ 	.byte	0x04, 0x11
        /*09f2*/ 	.short	(.L_425 - .L_424)
	.align		4
.L_424:
        /*09f4*/ 	.word	index@(broadcast_min_lhs_row_f16)
        /*09f8*/ 	.word	0x00000000


	//----- nvinfo : EIATTR_REGCOUNT
	.align		4
.L_425:
        /*09fc*/ 	.byte	0x04, 0x2f
        /*09fe*/ 	.short	(.L_427 - .L_426)
	.align		4
.L_426:
        /*0a00*/ 	.word	index@(broadcast_min_lhs_col_f16)
        /*0a04*/ 	.word	0x00000012


	//----- nvinfo : EIATTR_FRAME_SIZE
	.align		4
.L_427:
        /*0a08*/ 	.byte	0x04, 0x11
        /*0a0a*/ 	.short	(.L_429 - .L_428)
	.align		4
.L_428:
        /*0a0c*/ 	.word	index@($__internal_126_$__cuda_sm20_div_u64)
        /*0a10*/ 	.word	0x00000000


	//----- nvinfo : EIATTR_FRAME_SIZE
	.align		4
.L_429:
        /*0a14*/ 	.byte	0x04, 0x11
        /*0a16*/ 	.short	(.L_431 - .L_430)
	.align		4
.L_430:
        /*0a18*/ 	.word	index@(broadcast_min_lhs_col_f16)
        /*0a1c*/ 	.word	0x00000000


	//----- nvinfo : EIATTR_REGCOUNT
	.align		4
.L_431:
        /*0a20*/ 	.byte	0x04, 0x2f
        /*0a22*/ 	.short	(.L_433 - .L_432)
	.align		4
.L_432:
        /*0a24*/ 	.word	index@(broadcast_add_strided_f32)
        /*0a28*/ 	.word	0x00000026


	//----- nvinfo : EIATTR_FRAME_SIZE
	.align		4
.L_433:
        /*0a2c*/ 	.byte	0x04, 0x11
        /*0a2e*/ 	.short	(.L_435 - .L_434)
	.align		4
.L_434:
        /*0a30*/ 	.word	index@($__internal_125_$__cuda_sm20_rem_u64)
        /*0a34*/ 	.word	0x00000000


	//----- nvinfo : EIATTR_FRAME_SIZE
	.align		4
.L_435:
        /*0a38*/ 	.byte	0x04, 0x11
        /*0a3a*/ 	.short	(.L_437 - .L_436)
	.align		4
.L_436:
        /*0a3c*/ 	.word	index@($__internal_124_$__cuda_sm20_div_u64)
        /*0a40*/ 	.word	0x00000000


	//----- nvinfo : EIATTR_FRAME_SIZE
	.align		4
.L_437:
        /*0a44*/ 	.byte	0x04, 0x11
        /*0a46*/ 	.short	(.L_439 - .L_438)
	.align		4
.L_438:
        /*0a48*/ 	.word	index@(broadcast_add_strided_f32)
        /*0a4c*/ 	.word	0x00000000


	//----- nvinfo : EIATTR_REGCOUNT
	.align		4
.L_439:
        /*0a50*/ 	.byte	0x04, 0x2f
        /*0a52*/ 	.short	(.L_441 - .L_440)
	.align		4
.L_440:
        /*0a54*/ 	.word	index@(broadcast_add_contiguous_f32)
        /*0a58*/ 	.word	0x0000000c


	//----- nvinfo : EIATTR_FRAME_SIZE
	.align		4
.L_441:
        /*0a5c*/ 	.byte	0x04, 0x11
        /*0a5e*/ 	.short	(.L_443 - .L_442)
	.align		4
.L_442:
        /*0a60*/ 	.word	index@(broadcast_add_contiguous_f32)
        /*0a64*/ 	.word	0x00000000


	//----- nvinfo : EIATTR_REGCOUNT
	.align		4
.L_443:
        /*0a68*/ 	.byte	0x04, 0x2f
        /*0a6a*/ 	.short	(.L_445 - .L_444)
	.align		4
.L_444:
        /*0a6c*/ 	.word	index@(broadcast_add_rhs_row_f32)
        /*0a70*/ 	.word	0x00000012


	//----- nvinfo : EIATTR_FRAME_SIZE
	.align		4
.L_445:
        /*0a74*/ 	.byte	0x04, 0x11
        /*0a76*/ 	.short	(.L_447 - .L_446)
	.align		4
.L_446:
        /*0a78*/ 	.word	index@($__internal_123_$__cuda_sm20_rem_u64)
        /*0a7c*/ 	.word	0x00000000


	//----- nvinfo : EIATTR_FRAME_SIZE
	.align		4
.L_447:
        /*0a80*/ 	.byte	0x04, 0x11
        /*0a82*/ 	.short	(.L_449 - .L_448)
	.align		4
.L_448:
        /*0a84*/ 	.word	index@(broadcast_add_rhs_row_f32)
        /*0a88*/ 	.word	0x00000000


	//----- nvinfo : EIATTR_REGCOUNT
	.align		4
.L_449:
        /*0a8c*/ 	.byte	0x04, 0x2f
        /*0a8e*/ 	.short	(.L_451 - .L_450)
	.align		4
.L_450:
        /*0a90*/ 	.word	index@(broadcast_add_rhs_col_f32)
        /*0a94*/ 	.word	0x00000012


	//----- nvinfo : EIATTR_FRAME_SIZE
	.align		4
.L_451:
        /*0a98*/ 	.byte	0x04, 0x11
        /*0a9a*/ 	.short	(.L_453 - .L_452)
	.align		4
.L_452:
        /*0a9c*/ 	.word	index@($__internal_122_$__cuda_sm20_div_u64)
        /*0aa0*/ 	.word	0x00000000


	//----- nvinfo : EIATTR_FRAME_SIZE
	.align		4
.L_453:
        /*0aa4*/ 	.byte	0x04, 0x11
        /*0aa6*/ 	.short	(.L_455 - .L_454)
	.align		4
.L_454:
        /*0aa8*/ 	.word	index@(broadcast_add_rhs_col_f32)
        /*0aac*/ 	.word	0x00000000


	//----- nvinfo : EIATTR_REGCOUNT
	.align		4
.L_455:
        /*0ab0*/ 	.byte	0x04, 0x2f
        /*0ab2*/ 	.short	(.L_457 - .L_456)
	.align		4
.L_456:
        /*0ab4*/ 	.word	index@(broadcast_add_lhs_row_f32)
        /*0ab8*/ 	.word	0x00000012


	//----- nvinfo : EIATTR_FRAME_SIZE
	.align		4
.L_457:
        /*0abc*/ 	.byte	0x04, 0x11
        /*0abe*/ 	.short	(.L_459 - .L_458)
	.align		4
.L_458:
        /*0ac0*/ 	.word	index@($__internal_121_$__cuda_sm20_rem_u64)
        /*0ac4*/ 	.word	0x00000000


	//----- nvinfo : EIATTR_FRAME_SIZE
	.align		4
.L_459:
        /*0ac8*/ 	.byte	0x04, 0x11
        /*0aca*/ 	.short	(.L_461 - .L_460)
	.align		4
.L_460:
        /*0acc*/ 	.word	index@(broadcast_add_lhs_row_f32)
        /*0ad0*/ 	.word	0x00000000


	//----- nvinfo : EIATTR_REGCOUNT
	.align		4
.L_461:
        /*0ad4*/ 	.byte	0x04, 0x2f
        /*0ad6*/ 	.short	(.L_463 - .L_462)
	.align		4
.L_462:
        /*0ad8*/ 	.word	index@(broadcast_add_lhs_col_f32)
        /*0adc*/ 	.word	0x00000012


	//----- nvinfo : EIATTR_FRAME_SIZE
	.align		4
.L_463:
        /*0ae0*/ 	.byte	0x04, 0x11
        /*0ae2*/ 	.short	(.L_465 - .L_464)
	.align		4
.L_464:
        /*0ae4*/ 	.word	index@($__internal_120_$__cuda_sm20_div_u64)
        /*0ae8*/ 	.word	0x00000000


	//----- nvinfo : EIATTR_FRAME_SIZE
	.align		4
.L_465:
        /*0aec*/ 	.byte	0x04, 0x11
        /*0aee*/ 	.short	(.L_467 - .L_466)
	.align		4
.L_466:
        /*0af0*/ 	.word	index@(broadcast_add_lhs_col_f32)
        /*0af4*/ 	.word	0x00000000


	//----- nvinfo : EIATTR_REGCOUNT
	.align		4
.L_467:
        /*0af8*/ 	.byte	0x04, 0x2f
        /*0afa*/ 	.short	(.L_469 - .L_468)
	.align		4
.L_468:
        /*0afc*/ 	.word	index@(broadcast_sub_strided_f32)
        /*0b00*/ 	.word	0x00000026


	//----- nvinfo : EIATTR_FRAME_SIZE
	.align		4
.L_469:
        /*0b04*/ 	.byte	0x04, 0x11
        /*0b06*/ 	.short	(.L_471 - .L_470)
	.align		4
.L_470:
        /*0b08*/ 	.word	index@($__internal_119_$__cuda_sm20_rem_u64)
        /*0b0c*/ 	.word	0x00000000


	//----- nvinfo : EIATTR_FRAME_SIZE
	.align		4
.L_471:
        /*0b10*/ 	.byte	0x04, 0x11
        /*0b12*/ 	.short	(.L_473 - .L_472)
	.align		4
.L_472:
        /*0b14*/ 	.word	index@($__internal_118_$__cuda_sm20_div_u64)
        /*0b18*/ 	.word	0x00000000


	//----- nvinfo : EIATTR_FRAME_SIZE
	.align		4
.L_473:
        /*0b1c*/ 	.byte	0x04, 0x11
        /*0b1e*/ 	.short	(.L_475 - .L_474)
	.align		4
.L_474:
        /*0b20*/ 	.word	index@(broadcast_sub_strided_f32)
        /*0b24*/ 	.word	0x00000000


	//----- nvinfo : EIATTR_REGCOUNT
	.align		4
.L_475:
        /*0b28*/ 	.byte	0x04, 0x2f
        /*0b2a*/ 	.short	(.L_477 - .L_476)
	.align		4
.L_476:
        /*0b2c*/ 	.word	index@(broadcast_sub_contiguous_f32)
        /*0b30*/ 	.word	0x0000000c


	//----- nvinfo : EIATTR_FRAME_SIZE
	.align		4
.L_477:
        /*0b34*/ 	.byte	0x04, 0x11
        /*0b36*/ 	.short	(.L_479 - .L_478)
	.align		4
.L_478:
        /*0b38*/ 	.word	index@(broadcast_sub_contiguous_f32)
        /*0b3c*/ 	.word	0x00000000


	//----- nvinfo : EIATTR_REGCOUNT
	.align		4
.L_479:
        /*0b40*/ 	.byte	0x04, 0x2f
        /*0b42*/ 	.short	(.L_481 - .L_480)
	.align		4
.L_480:
        /*0b44*/ 	.word	index@(broadcast_sub_rhs_row_f32)
        /*0b48*/ 	.word	0x00000012


	//----- nvinfo : EIATTR_FRAME_SIZE
	.align		4
.L_481:
        /*0b4c*/ 	.byte	0x04, 0x11
        /*0b4e*/ 	.short	(.L_483 - .L_482)
	.align		4
.L_482:
        /*0b50*/ 	.word	index@($__internal_117_$__cuda_sm20_rem_u64)
        /*0b54*/ 	.word	0x00000000


	//----- nvinfo : EIATTR_FRAME_SIZE
	.align		4
.L_483:
        /*0b58*/ 	.byte	0x04, 0x11
        /*0b5a*/ 	.short	(.L_485 - .L_484)
	.align		4
.L_484:
        /*0b5c*/ 	.word	index@(broadcast_sub_rhs_row_f32)
        /*0b60*/ 	.word	0x00000000


	//----- nvinfo : EIATTR_REGCOUNT
	.align		4
.L_485:
        /*0b64*/ 	.byte	0x04, 0x2f
        /*0b66*/ 	.short	(.L_487 - .L_486)
	.align		4
.L_486:
        /*0b68*/ 	.word	index@(broadcast_sub_rhs_col_f32)
        /*0b6c*/ 	.word	0x00000012


	//----- nvinfo : EIATTR_FRAME_SIZE
	.align		4
.L_487:
        /*0b70*/ 	.byte	0x04, 0x11
        /*0b72*/ 	.short	(.L_489 - .L_488)
	.align		4
.L_488:
        /*0b74*/ 	.word	index@($__internal_116_$__cuda_sm20_div_u64)
        /*0b78*/ 	.word	0x00000000


	//----- nvinfo : EIATTR_FRAME_SIZE
	.align		4
.L_489:
        /*0b7c*/ 	.byte	0x04, 0x11
        /*0b7e*/ 	.short	(.L_491 - .L_490)
	.align		4
.L_490:
        /*0b80*/ 	.word	index@(broadcast_sub_rhs_col_f32)
        /*0b84*/ 	.word	0x00000000


	//----- nvinfo : EIATTR_REGCOUNT
	.align		4
.L_491:
        /*0b88*/ 	.byte	0x04, 0x2f
        /*0b8a*/ 	.short	(.L_493 - .L_492)
	.align		4
.L_492:
        /*0b8c*/ 	.word	index@(broadcast_sub_lhs_row_f32)
        /*0b90*/ 	.word	0x00000012


	//----- nvinfo : EIATTR_FRAME_SIZE
	.align		4
.L_493:
        /*0b94*/ 	.byte	0x04, 0x11
        /*0b96*/ 	.short	(.L_495 - .L_494)
	.align		4
.L_494:
        /*0b98*/ 	.word	index@($__internal_115_$__cuda_sm20_rem_u64)
        /*0b9c*/ 	.word	0x00000000


	//----- nvinfo : EIATTR_FRAME_SIZE
	.align		4
.L_495:
        /*0ba0*/ 	.byte	0x04, 0x11
        /*0ba2*/ 	.short	(.L_497 - .L_496)
	.align		4
.L_496:
        /*0ba4*/ 	.word	index@(broadcast_sub_lhs_row_f32)
        /*0ba8*/ 	.word	0x00000000


	//----- nvinfo : EIATTR_REGCOUNT
	.align		4
.L_497:
        /*0bac*/ 	.byte	0x04, 0x2f
        /*0bae*/ 	.short	(.L_499 - .L_498)
	.align		4
.L_498:
        /*0bb0*/ 	.word	index@(broadcast_sub_lhs_col_f32)
        /*0bb4*/ 	.word	0x00000012


	//----- nvinfo : EIATTR_FRAME_SIZE
	.align		4
.L_499:
        /*0bb8*/ 	.byte	0x04, 0x11
        /*0bba*/ 	.short	(.L_501 - .L_500)
	.align		4
.L_500:
        /*0bbc*/ 	.word	index@($__internal_114_$__cuda_sm20_div_u64)
        /*0bc0*/ 	.word	0x00000000


	//----- nvinfo : EIATTR_FRAME_SIZE
	.align		4
.L_501:
        /*0bc4*/ 	.byte	0x04, 0x11
        /*0bc6*/ 	.short	(.L_503 - .L_502)
	.align		4
.L_502:
        /*0bc8*/ 	.word	index@(broadcast_sub_lhs_col_f32)
        /*0bcc*/ 	.word	0x00000000


	//----- nvinfo : EIATTR_REGCOUNT
	.align		4
.L_503:
        /*0bd0*/ 	.byte	0x04, 0x2f
        /*0bd2*/ 	.short	(.L_505 - .L_504)
	.align		4
.L_504:
        /*0bd4*/ 	.word	index@(broadcast_mul_strided_f32)
        /*0bd8*/ 	.word	0x00000026


	//----- nvinfo : EIATTR_FRAME_SIZE
	.align		4
.L_505:
        /*0bdc*/ 	.byte	0x04, 0x11
        /*0bde*/ 	.short	(.L_507 - .L_506)
	.align		4
.L_506:
        /*0be0*/ 	.word	index@($__internal_113_$__cuda_sm20_rem_u64)
        /*0be4*/ 	.word	0x00000000


	//----- nvinfo : EIATTR_FRAME_SIZE
	.align		4
.L_507:
        /*0be8*/ 	.byte	0x04, 0x11
        /*0bea*/ 	.short	(.L_509 - .L_508)
	.align		4
.L_508:
        /*0bec*/ 	.word	index@($__internal_112_$__cuda_sm20_div_u64)
        /*0bf0*/ 	.word	0x00000000


	//----- nvinfo : EIATTR_FRAME_SIZE
	.align		4
.L_509:
        /*0bf4*/ 	.byte	0x04, 0x11
        /*0bf6*/ 	.short	(.L_511 - .L_510)
	.align		4
.L_510:
        /*0bf8*/ 	.word	index@(broadcast_mul_strided_f32)
        /*0bfc*/ 	.word	0x00000000


	//----- nvinfo : EIATTR_REGCOUNT
	.align		4
.L_511:
        /*0c00*/ 	.byte	0x04, 0x2f
        /*0c02*/ 	.short	(.L_513 - .L_512)
	.align		4
.L_512:
        /*0c04*/ 	.word	index@(broadcast_mul_contiguous_f32)
        /*0c08*/ 	.word	0x0000000c


	//----- nvinfo : EIATTR_FRAME_SIZE
	.align		4
.L_513:
        /*0c0c*/ 	.byte	0x04, 0x11
        /*0c0e*/ 	.short	(.L_515 - .L_514)
	.align		4
.L_514:
        /*0c10*/ 	.word	index@(broadcast_mul_contiguous_f32)
        /*0c14*/ 	.word	0x00000000


	//----- nvinfo : EIATTR_REGCOUNT
	.align		4
.L_515:
        /*0c18*/ 	.byte	0x04, 0x2f
        /*0c1a*/ 	.short	(.L_517 - .L_516)
	.align		4
.L_516:
        /*0c1c*/ 	.word	index@(broadcast_mul_rhs_row_f32)
        /*0c20*/ 	.word	0x00000012


	//----- nvinfo : EIATTR_FRAME_SIZE
	.align		4
.L_517:
        /*0c24*/ 	.byte	0x04, 0x11
        /*0c26*/ 	.short	(.L_519 - .L_518)
	.align		4
.L_518:
        /*0c28*/ 	.word	index@($__internal_111_$__cuda_sm20_rem_u64)
        /*0c2c*/ 	.word	0x00000000


	//----- nvinfo : EIATTR_FRAME_SIZE
	.align		4
.L_519:
        /*0c30*/ 	.byte	0x04, 0x11
        /*0c32*/ 	.short	(.L_521 - .L_520)
	.align		4
.L_520:
        /*0c34*/ 	.word	index@(broadcast_mul_rhs_row_f32)
        /*0c38*/ 	.word	0x00000000


	//----- nvinfo : EIATTR_REGCOUNT
	.align		4
.L_521:
        /*0c3c*/ 	.byte	0x04, 0x2f
        /*0c3e*/ 	.short	(.L_523 - .L_522)
	.align		4
.L_522:
        /*0c40*/ 	.word	index@(broadcast_mul_rhs_col_f32)
        /*0c44*/ 	.word	0x00000012


	//----- nvinfo : EIATTR_FRAME_SIZE
	.align		4
.L_523:
        /*0c48*/ 	.byte	0x04, 0x11
        /*0c4a*/ 	.short	(.L_525 - .L_524)
	.align		4
.L_524:
        /*0c4c*/ 	.word	index@($__internal_110_$__cuda_sm20_div_u64)
        /*0c50*/ 	.word	0x00000000


	//----- nvinfo : EIATTR_FRAME_SIZE
	.align		4
.L_525:
        /*0c54*/ 	.byte	0x04, 0x11
        /*0c56*/ 	.short	(.L_527 - .L_526)
	.align		4
.L_526:
        /*0c58*/ 	.word	index@(broadcast_mul_rhs_col_f32)
        /*0c5c*/ 	.word	0x00000000


	//----- nvinfo : EIATTR_REGCOUNT
	.align		4
.L_527:
        /*0c60*/ 	.byte	0x04, 0x2f
        /*0c62*/ 	.short	(.L_529 - .L_528)
	.align		4
.L_528:
        /*0c64*/ 	.word	index@(broadcast_mul_lhs_row_f32)
        /*0c68*/ 	.word	0x00000012


	//----- nvinfo : EIATTR_FRAME_SIZE
	.align		4
.L_529:
        /*0c6c*/ 	.byte	0x04, 0x11
        /*0c6e*/ 	.short	(.L_531 - .L_530)
	.align		4
.L_530:
        /*0c70*/ 	.word	index@($__internal_109_$__cuda_sm20_rem_u64)
        /*0c74*/ 	.word	0x00000000


	//----- nvinfo : EIATTR_FRAME_SIZE
	.align		4
.L_531:
        /*0c78*/ 	.byte	0x04, 0x11
        /*0c7a*/ 	.short	(.L_533 - .L_532)
	.align		4
.L_532:
        /*0c7c*/ 	.word	index@(broadcast_mul_lhs_row_f32)
        /*0c80*/ 	.word	0x00000000


	//----- nvinfo : EIATTR_REGCOUNT
	.align		4
.L_533:
        /*0c84*/ 	.byte	0x04, 0x2f
        /*0c86*/ 	.short	(.L_535 - .L_534)
	.align		4
.L_534:
        /*0c88*/ 	.word	index@(broadcast_mul_lhs_col_f32)
        /*0c8c*/ 	.word	0x00000012


	//----- nvinfo : EIATTR_FRAME_SIZE
	.align		4
.L_535:
        /*0c90*/ 	.byte	0x04, 0x11
        /*0c92*/ 	.short	(.L_537 - .L_536)
	.align		4
.L_536:
        /*0c94*/ 	.word	index@($__internal_108_$__cuda_sm20_div_u64)
        /*0c98*/ 	.word	0x00000000


	//----- nvinfo : EIATTR_FRAME_SIZE
	.align		4
.L_537:
        /*0c9c*/ 	.byte	0x04, 0x11
        /*0c9e*/ 	.short	(.L_539 - .L_538)
	.align		4
.L_538:
        /*0ca0*/ 	.word	index@(broadcast_mul_lhs_col_f32)
        /*0ca4*/ 	.word	0x00000000


	//----- nvinfo : EIATTR_REGCOUNT
	.align		4
.L_539:
        /*0ca8*/ 	.byte	0x04, 0x2f
        /*0caa*/ 	.short	(.L_541 - .L_540)
	.align		4
.L_540:
        /*0cac*/ 	.word	index@(broadcast_div_strided_f32)
        /*0cb0*/ 	.word	0x00000026


	//----- nvinfo : EIATTR_FRAME_SIZE
	.align		4
.L_541:
        /*0cb4*/ 	.byte	0x04, 0x11
        /*0cb6*/ 	.short	(.L_543 - .L_542)
	.align		4
.L_542:
        /*0cb8*/ 	.word	index@($__internal_107_$__cuda_sm3x_div_rn_noftz_f32_slowpath)
        /*0cbc*/ 	.word	0x00000000


	//----- nvinfo : EIATTR_FRAME_SIZE
	.align		4
.L_543:
        /*0cc0*/ 	.byte	0x04, 0x11
        /*0cc2*/ 	.short	(.L_545 - .L_544)
	.align		4
.L_544:
        /*0cc4*/ 	.word	index@($__internal_106_$__cuda_sm20_rem_u64)
        /*0cc8*/ 	.word	0x00000000


	//----- nvinfo : EIATTR_FRAME_SIZE
	.align		4
.L_545:
        /*0ccc*/ 	.byte	0x04, 0x11
        /*0cce*/ 	.short	(.L_547 - .L_546)
	.align		4
.L_546:
        /*0cd0*/ 	.word	index@($__internal_105_$__cuda_sm20_div_u64)
        /*0cd4*/ 	.word	0x00000000


	//----- nvinfo : EIATTR_FRAME_SIZE
	.align		4
.L_547:
        /*0cd8*/ 	.byte	0x04, 0x11
        /*0cda*/ 	.short	(.L_549 - .L_548)
	.align		4
.L_548:
        /*0cdc*/ 	.word	index@(broadcast_div_strided_f32)
        /*0ce0*/ 	.word	0x00000000


	//----- nvinfo : EIATTR_REGCOUNT
	.align		4
.L_549:
        /*0ce4*/ 	.byte	0x04, 0x2f
        /*0ce6*/ 	.short	(.L_551 - .L_550)
	.align		4
.L_550:
        /*0ce8*/ 	.word	index@(broadcast_div_contiguous_f32)
        /*0cec*/ 	.word	0x00000010


	//----- nvinfo : EIATTR_FRAME_SIZE
	.align		4
.L_551:
        /*0cf0*/ 	.byte	0x04, 0x11
        /*0cf2*/ 	.short	(.L_553 - .L_552)
	.align		4
.L_552:
        /*0cf4*/ 	.word	index@($__internal_104_$__cuda_sm3x_div_rn_noftz_f32_slowpath)
        /*0cf8*/ 	.word	0x00000000


	//----- nvinfo : EIATTR_FRAME_SIZE
	.align		4
.L_553:
        /*0cfc*/ 	.byte	0x04, 0x11
        /*0cfe*/ 	.short	(.L_555 - .L_554)
	.align		4
.L_554:
        /*0d00*/ 	.word	index@(broadcast_div_contiguous_f32)
        /*0d04*/ 	.word	0x00000000


	//----- nvinfo : EIATTR_REGCOUNT
	.align		4
.L_555:
        /*0d08*/ 	.byte	0x04, 0x2f
        /*0d0a*/ 	.short	(.L_557 - .L_556)
	.align		4
.L_556:
        /*0d0c*/ 	.word	index@(broadcast_div_rhs_row_f32)
        /*0d10*/ 	.word	0x00000012


	//----- nvinfo : EIATTR_FRAME_SIZE
	.align		4
.L_557:
        /*0d14*/ 	.byte	0x04, 0x11
        /*0d16*/ 	.short	(.L_559 - .L_558)
	.align		4
.L_558:
        /*0d18*/ 	.word	index@($__internal_103_$__cuda_sm3x_div_rn_noftz_f32_slowpath)
        /*0d1c*/ 	.word	0x00000000


	//----- nvinfo : EIATTR_FRAME_SIZE
	.align		4
.L_559:
        /*0d20*/ 	.byte	0x04, 0x11
        /*0d22*/ 	.short	(.L_561 - .L_560)
	.align		4
.L_560:
        /*0d24*/ 	.word	index@($__internal_102_$__cuda_sm20_rem_u64)
        /*0d28*/ 	.word	0x00000000


	//----- nvinfo : EIATTR_FRAME_SIZE
	.align		4
.L_561:
        /*0d2c*/ 	.byte	0x04, 0x11
        /*0d2e*/ 	.short	(.L_563 - .L_562)
	.align		4
.L_562:
        /*0d30*/ 	.word	index@(broadcast_div_rhs_row_f32)
        /*0d34*/ 	.word	0x00000000


	//----- nvinfo : EIATTR_REGCOUNT
	.align		4
.L_563:
        /*0d38*/ 	.byte	0x04, 0x2f
        /*0d3a*/ 	.short	(.L_565 - .L_564)
	.align		4
.L_564:
        /*0d3c*/ 	.word	index@(broadcast_div_rhs_col_f32)
        /*0d40*/ 	.word	0x00000012


	//----- nvinfo : EIATTR_FRAME_SIZE
	.align		4
.L_565:
        /*0d44*/ 	.byte	0x04, 0x11
        /*0d46*/ 	.short	(.L_567 - .L_566)
	.align		4
.L_566:
        /*0d48*/ 	.word	index@($__internal_101_$__cuda_sm3x_div_rn_noftz_f32_slowpath)
        /*0d4c*/ 	.word	0x00000000


	//----- nvinfo : EIATTR_FRAME_SIZE
	.align		4
.L_567:
        /*0d50*/ 	.byte	0x04, 0x11
        /*0d52*/ 	.short	(.L_569 - .L_568)
	.align		4
.L_568:
        /*0d54*/ 	.word	index@($__internal_100_$__cuda_sm20_div_u64)
        /*0d58*/ 	.word	0x00000000


	//----- nvinfo : EIATTR_FRAME_SIZE
	.align		4
.L_569:
        /*0d5c*/ 	.byte	0x04, 0x11
        /*0d5e*/ 	.short	(.L_571 - .L_570)
	.align		4
.L_570:
        /*0d60*/ 	.word	index@(broadcast_div_rhs_col_f32)
        /*0d64*/ 	.word	0x00000000


	//----- nvinfo : EIATTR_REGCOUNT
	.align		4
.L_571:
        /*0d68*/ 	.byte	0x04, 0x2f
        /*0d6a*/ 	.short	(.L_573 - .L_572)
	.align		4
.L_572:
        /*0d6c*/ 	.word	index@(broadcast_div_lhs_row_f32)
        /*0d70*/ 	.word	0x00000012


	//----- nvinfo : EIATTR_FRAME_SIZE
	.align		4
.L_573:
        /*0d74*/ 	.byte	0x04, 0x11
        /*0d76*/ 	.short	(.L_575 - .L_574)
	.align		4
.L_574:
        /*0d78*/ 	.word	index@($__internal_99_$__cuda_sm3x_div_rn_noftz_f32_slowpath)
        /*0d7c*/ 	.word	0x00000000


	//----- nvinfo : EIATTR_FRAME_SIZE
	.align		4
.L_575:
        /*0d80*/ 	.byte	0x04, 0x11
        /*0d82*/ 	.short	(.L_577 - .L_576)
	.align		4
.L_576:
        /*0d84*/ 	.word	index@($__internal_98_$__cuda_sm20_rem_u64)
        /*0d88*/ 	.word	0x00000000


	//----- nvinfo : EIATTR_FRAME_SIZE
	.align		4
.L_577:
        /*0d8c*/ 	.byte	0x04, 0x11
        /*0d8e*/ 	.short	(.L_579 - .L_578)
	.align		4
.L_578:
        /*0d90*/ 	.word	index@(broadcast_div_lhs_row_f32)
        /*0d94*/ 	.word	0x00000000


	//----- nvinfo : EIATTR_REGCOUNT
	.align		4
.L_579:
        /*0d98*/ 	.byte	0x04, 0x2f
        /*0d9a*/ 	.short	(.L_581 - .L_580)
	.align		4
.L_580:
        /*0d9c*/ 	.word	index@(broadcast_div_lhs_col_f32)
        /*0da0*/ 	.word	0x00000012


	//----- nvinfo : EIATTR_FRAME_SIZE
	.align		4
.L_581:
        /*0da4*/ 	.byte	0x04, 0x11
        /*0da6*/ 	.short	(.L_583 - .L_582)
	.align		4
.L_582:
        /*0da8*/ 	.word	index@($__internal_97_$__cuda_sm3x_div_rn_noftz_f32_slowpath)
        /*0dac*/ 	.word	0x00000000


	//----- nvinfo : EIATTR_FRAME_SIZE
	.align		4
.L_583:
        /*0db0*/ 	.byte	0x04, 0x11
        /*0db2*/ 	.short	(.L_585 - .L_584)
	.align		4
.L_584:
        /*0db4*/ 	.word	index@($__internal_96_$__cuda_sm20_div_u64)
        /*0db8*/ 	.word	0x00000000


	//----- nvinfo : EIATTR_FRAME_SIZE
	.align		4
.L_585:
        /*0dbc*/ 	.byte	0x04, 0x11
        /*0dbe*/ 	.short	(.L_587 - .L_586)
	.align		4
.L_586:
        /*0dc0*/ 	.word	index@(broadcast_div_lhs_col_f32)
        /*0dc4*/ 	.word	0x00000000


	//----- nvinfo : EIATTR_REGCOUNT
	.align		4
.L_587:
        /*0dc8*/ 	.byte	0x04, 0x2f
        /*0dca*/ 	.short	(.L_589 - .L_588)
	.align		4
.L_588:
        /*0dcc*/ 	.word	index@(broadcast_max_strided_f32)
        /*0dd0*/ 	.word	0x00000026


	//----- nvinfo : EIATTR_FRAME_SIZE
	.align		4
.L_589:
        /*0dd4*/ 	.byte	0x04, 0x11
        /*0dd6*/ 	.short	(.L_591 - .L_590)
	.align		4
.L_590:
        /*0dd8*/ 	.word	index@($__internal_95_$__cuda_sm20_rem_u64)
        /*0ddc*/ 	.word	0x00000000


	//----- nvinfo : EIATTR_FRAME_SIZE
	.align		4
.L_591:
        /*0de0*/ 	.byte	0x04, 0x11
        /*0de2*/ 	.short	(.L_593 - .L_592)
	.align		4
.L_592:
        /*0de4*/ 	.word	index@($__internal_94_$__cuda_sm20_div_u64)
        /*0de8*/ 	.word	0x00000000


	//----- nvinfo : EIATTR_FRAME_SIZE
	.align		4
.L_593:
        /*0dec*/ 	.byte	0x04, 0x11
        /*0dee*/ 	.short	(.L_595 - .L_594)
	.align		4
.L_594:
        /*0df0*/ 	.word	index@(broadcast_max_strided_f32)
        /*0df4*/ 	.word	0x00000000


	//----- nvinfo : EIATTR_REGCOUNT
	.align		4
.L_595:
        /*0df8*/ 	.byte	0x04, 0x2f
        /*0dfa*/ 	.short	(.L_597 - .L_596)
	.align		4
.L_596:
        /*0dfc*/ 	.word	index@(broadcast_max_contiguous_f32)
        /*0e00*/ 	.word	0x0000000c


	//----- nvinfo : EIATTR_FRAME_SIZE
	.align		4
.L_597:
        /*0e04*/ 	.byte	0x04, 0x11
        /*0e06*/ 	.short	(.L_599 - .L_598)
	.align		4
.L_598:
        /*0e08*/ 	.word	index@(broadcast_max_contiguous_f32)
        /*0e0c*/ 	.word	0x00000000


	//----- nvinfo : EIATTR_REGCOUNT
	.align		4
.L_599:
        /*0e10*/ 	.byte	0x04, 0x2f
        /*0e12*/ 	.short	(.L_601 - .L_600)
	.align		4
.L_600:
        /*0e14*/ 	.word	index@(broadcast_max_rhs_row_f32)
        /*0e18*/ 	.word	0x00000012


	//----- nvinfo : EIATTR_FRAME_SIZE
	.align		4
.L_601:
        /*0e1c*/ 	.byte	0x04, 0x11
        /*0e1e*/ 	.short	(.L_603 - .L_602)
	.align		4
.L_602:
        /*0e20*/ 	.word	index@($__internal_93_$__cuda_sm20_rem_u64)
        /*0e24*/ 	.word	0x00000000


	//----- nvinfo : EIATTR_FRAME_SIZE
	.align		4
.L_603:
        /*0e28*/ 	.byte	0x04, 0x11
        /*0e2a*/ 	.short	(.L_605 - .L_604)
	.align		4
.L_604:
        /*0e2c*/ 	.word	index@(broadcast_max_rhs_row_f32)
        /*0e30*/ 	.word	0x00000000


	//----- nvinfo : EIATTR_REGCOUNT
	.align		4
.L_605:
        /*0e34*/ 	.byte	0x04, 0x2f
        /*0e36*/ 	.short	(.L_607 - .L_606)
	.align		4
.L_606:
        /*0e38*/ 	.word	index@(broadcast_max_rhs_col_f32)
        /*0e3c*/ 	.word	0x00000012


	//----- nvinfo : EIATTR_FRAME_SIZE
	.align		4
.L_607:
        /*0e40*/ 	.byte	0x04, 0x11
        /*0e42*/ 	.short	(.L_609 - .L_608)
	.align		4
.L_608:
        /*0e44*/ 	.word	index@($__internal_92_$__cuda_sm20_div_u64)
        /*0e48*/ 	.word	0x00000000


	//----- nvinfo : EIATTR_FRAME_SIZE
	.align		4
.L_609:
        /*0e4c*/ 	.byte	0x04, 0x11
        /*0e4e*/ 	.short	(.L_611 - .L_610)
	.align		4
.L_610:
        /*0e50*/ 	.word	index@(broadcast_max_rhs_col_f32)
        /*0e54*/ 	.word	0x00000000


	//----- nvinfo : EIATTR_REGCOUNT
	.align		4
.L_611:
        /*0e58*/ 	.byte	0x04, 0x2f
        /*0e5a*/ 	.short	(.L_613 - .L_612)
	.align		4
.L_612:
        /*0e5c*/ 	.word	index@(broadcast_max_lhs_row_f32)
        /*0e60*/ 	.word	0x00000012


	//----- nvinfo : EIATTR_FRAME_SIZE
	.align		4
.L_613:
        /*0e64*/ 	.byte	0x04, 0x11
        /*0e66*/ 	.short	(.L_615 - .L_614)
	.align		4
.L_614:
        /*0e68*/ 	.word	index@($__internal_91_$__cuda_sm20_rem_u64)
        /*0e6c*/ 	.word	0x00000000


	//----- nvinfo : EIATTR_FRAME_SIZE
	.align		4
.L_615:
        /*0e70*/ 	.byte	0x04, 0x11
        /*0e72*/ 	.short	(.L_617 - .L_616)
	.align		4
.L_616:
        /*0e74*/ 	.word	index@(broadcast_max_lhs_row_f32)
        /*0e78*/ 	.word	0x00000000


	//----- nvinfo : EIATTR_REGCOUNT
	.align		4
.L_617:
        /*0e7c*/ 	.byte	0x04, 0x2f
        /*0e7e*/ 	.short	(.L_619 - .L_618)
	.align		4
.L_618:
        /*0e80*/ 	.word	index@(broadcast_max_lhs_col_f32)
        /*0e84*/ 	.word	0x00000012


	//----- nvinfo : EIATTR_FRAME_SIZE
	.align		4
.L_619:
        /*0e88*/ 	.byte	0x04, 0x11
        /*0e8a*/ 	.short	(.L_621 - .L_620)
	.align		4
.L_620:
        /*0e8c*/ 	.word	index@($__internal_90_$__cuda_sm20_div_u64)
        /*0e90*/ 	.word	0x00000000


	//----- nvinfo : EIATTR_FRAME_SIZE
	.align		4
.L_621:
        /*0e94*/ 	.byte	0x04, 0x11
        /*0e96*/ 	.short	(.L_623 - .L_622)
	.align		4
.L_622:
        /*0e98*/ 	.word	index@(broadcast_max_lhs_col_f32)
        /*0e9c*/ 	.word	0x00000000


	//----- nvinfo : EIATTR_REGCOUNT
	.align		4
.L_623:
        /*0ea0*/ 	.byte	0x04, 0x2f
        /*0ea2*/ 	.short	(.L_625 - .L_624)
	.align		4
.L_624:
        /*0ea4*/ 	.word	index@(broadcast_min_strided_f32)
        /*0ea8*/ 	.word	0x00000026


	//----- nvinfo : EIATTR_FRAME_SIZE
	.align		4
.L_625:
        /*0eac*/ 	.byte	0x04, 0x11
        /*0eae*/ 	.short	(.L_627 - .L_626)
	.align		4
.L_626:
        /*0eb0*/ 	.word	index@($__internal_89_$__cuda_sm20_rem_u64)
        /*0eb4*/ 	.word	0x00000000


	//----- nvinfo : EIATTR_FRAME_SIZE
	.align		4
.L_627:
        /*0eb8*/ 	.byte	0x04, 0x11
        /*0eba*/ 	.short	(.L_629 - .L_628)
	.align		4
.L_628:
        /*0ebc*/ 	.word	index@($__internal_88_$__cuda_sm20_div_u64)
        /*0ec0*/ 	.word	0x00000000


	//----- nvinfo : EIATTR_FRAME_SIZE
	.align		4
.L_629:
        /*0ec4*/ 	.byte	0x04, 0x11
        /*0ec6*/ 	.short	(.L_631 - .L_630)
	.align		4
.L_630:
        /*0ec8*/ 	.word	index@(broadcast_min_strided_f32)
        /*0ecc*/ 	.word	0x00000000


	//----- nvinfo : EIATTR_REGCOUNT
	.align		4
.L_631:
        /*0ed0*/ 	.byte	0x04, 0x2f
        /*0ed2*/ 	.short	(.L_633 - .L_632)
	.align		4
.L_632:
        /*0ed4*/ 	.word	index@(broadcast_min_contiguous_f32)
        /*0ed8*/ 	.word	0x0000000c


	//----- nvinfo : EIATTR_FRAME_SIZE
	.align		4
.L_633:
        /*0edc*/ 	.byte	0x04, 0x11
        /*0ede*/ 	.short	(.L_635 - .L_634)
	.align		4
.L_634:
        /*0ee0*/ 	.word	index@(broadcast_min_contiguous_f32)
        /*0ee4*/ 	.word	0x00000000


	//----- nvinfo : EIATTR_REGCOUNT
	.align		4
.L_635:
        /*0ee8*/ 	.byte	0x04, 0x2f
        /*0eea*/ 	.short	(.L_637 - .L_636)
	.align		4
.L_636:
        /*0eec*/ 	.word	index@(broadcast_min_rhs_row_f32)
        /*0ef0*/ 	.word	0x00000012


	//----- nvinfo : EIATTR_FRAME_SIZE
	.align		4
.L_637:
        /*0ef4*/ 	.byte	0x04, 0x11
        /*0ef6*/ 	.short	(.L_639 - .L_638)
	.align		4
.L_638:
        /*0ef8*/ 	.word	index@($__internal_87_$__cuda_sm20_rem_u64)
        /*0efc*/ 	.word	0x00000000


	//----- nvinfo : EIATTR_FRAME_SIZE
	.align		4
.L_639:
        /*0f00*/ 	.byte	0x04, 0x11
        /*0f02*/ 	.short	(.L_641 - .L_640)
	.align		4
.L_640:
        /*0f04*/ 	.word	index@(broadcast_min_rhs_row_f32)
        /*0f08*/ 	.word	0x00000000


	//----- nvinfo : EIATTR_REGCOUNT
	.align		4
.L_641:
        /*0f0c*/ 	.byte	0x04, 0x2f
        /*0f0e*/ 	.short	(.L_643 - .L_642)
	.align		4
.L_642:
        /*0f10*/ 	.word	index@(broadcast_min_rhs_col_f32)
        /*0f14*/ 	.word	0x00000012


	//----- nvinfo : EIATTR_FRAME_SIZE
	.align		4
.L_643:
        /*0f18*/ 	.byte	0x04, 0x11
        /*0f1a*/ 	.short	(.L_645 - .L_644)
	.align		4
.L_644:
        /*0f1c*/ 	.word	index@($__internal_86_$__cuda_sm20_div_u64)
        /*0f20*/ 	.word	0x00000000


	//----- nvinfo : EIATTR_FRAME_SIZE
	.align		4
.L_645:
        /*0f24*/ 	.byte	0x04, 0x11
        /*0f26*/ 	.short	(.L_647 - .L_646)
	.align		4
.L_646:
        /*0f28*/ 	.word	index@(broadcast_min_rhs_col_f32)
        /*0f2c*/ 	.word	0x00000000


	//----- nvinfo : EIATTR_REGCOUNT
	.align		4
.L_647:
        /*0f30*/ 	.byte	0x04, 0x2f
        /*0f32*/ 	.short	(.L_649 - .L_648)
	.align		4
.L_648:
        /*0f34*/ 	.word	index@(broadcast_min_lhs_row_f32)
        /*0f38*/ 	.word	0x00000012


	//----- nvinfo : EIATTR_FRAME_SIZE
	.align		4
.L_649:
        /*0f3c*/ 	.byte	0x04, 0x11
        /*0f3e*/ 	.short	(.L_651 - .L_650)
	.align		4
.L_650:
        /*0f40*/ 	.word	index@($__internal_85_$__cuda_sm20_rem_u64)
        /*0f44*/ 	.word	0x00000000


	//----- nvinfo : EIATTR_FRAME_SIZE
	.align		4
.L_651:
        /*0f48*/ 	.byte	0x04, 0x11
        /*0f4a*/ 	.short	(.L_653 - .L_652)
	.align		4
.L_652:
        /*0f4c*/ 	.word	index@(broadcast_min_lhs_row_f32)
        /*0f50*/ 	.word	0x00000000


	//----- nvinfo : EIATTR_REGCOUNT
	.align		4
.L_653:
        /*0f54*/ 	.byte	0x04, 0x2f
        /*0f56*/ 	.short	(.L_655 - .L_654)
	.align		4
.L_654:
        /*0f58*/ 	.word	index@(broadcast_min_lhs_col_f32)
        /*0f5c*/ 	.word	0x00000012


	//----- nvinfo : EIATTR_FRAME_SIZE
	.align		4
.L_655:
        /*0f60*/ 	.byte	0x04, 0x11
        /*0f62*/ 	.short	(.L_657 - .L_656)
	.align		4
.L_656:
        /*0f64*/ 	.word	index@($__internal_84_$__cuda_sm20_div_u64)
        /*0f68*/ 	.word	0x00000000


	//----- nvinfo : EIATTR_FRAME_SIZE
	.align		4
.L_657:
        /*0f6c*/ 	.byte	0x04, 0x11
        /*0f6e*/ 	.short	(.L_659 - .L_658)
	.align		4
.L_658:
        /*0f70*/ 	.word	index@(broadcast_min_lhs_col_f32)
        /*0f74*/ 	.word	0x00000000


	//----- nvinfo : EIATTR_REGCOUNT
	.align		4
.L_659:
        /*0f78*/ 	.byte	0x04, 0x2f
        /*0f7a*/ 	.short	(.L_661 - .L_660)
	.align		4
.L_660:
        /*0f7c*/ 	.word	index@(broadcast_add_strided_i64)
        /*0f80*/ 	.word	0x00000026


	//----- nvinfo : EIATTR_FRAME_SIZE
	.align		4
.L_661:
        /*0f84*/ 	.byte	0x04, 0x11
        /*0f86*/ 	.short	(.L_663 - .L_662)
	.align		4
.L_662:
        /*0f88*/ 	.word	index@($__internal_83_$__cuda_sm20_rem_u64)
        /*0f8c*/ 	.word	0x00000000


	//----- nvinfo : EIATTR_FRAME_SIZE
	.align		4
.L_663:
        /*0f90*/ 	.byte	0x04, 0x11
        /*0f92*/ 	.short	(.L_665 - .L_664)
	.align		4
.L_664:
        /*0f94*/ 	.word	index@($__internal_82_$__cuda_sm20_div_u64)
        /*0f98*/ 	.word	0x00000000


	//----- nvinfo : EIATTR_FRAME_SIZE
	.align		4
.L_665:
        /*0f9c*/ 	.byte	0x04, 0x11
        /*0f9e*/ 	.short	(.L_667 - .L_666)
	.align		4
.L_666:
        /*0fa0*/ 	.word	index@(broadcast_add_strided_i64)
        /*0fa4*/ 	.word	0x00000000


	//----- nvinfo : EIATTR_REGCOUNT
	.align		4
.L_667:
        /*0fa8*/ 	.byte	0x04, 0x2f
        /*0faa*/ 	.short	(.L_669 - .L_668)
	.align		4
.L_668:
        /*0fac*/ 	.word	index@(broadcast_add_contiguous_i64)
        /*0fb0*/ 	.word	0x0000000c


	//----- nvinfo : EIATTR_FRAME_SIZE
	.align		4
.L_669:
        /*0fb4*/ 	.byte	0x04, 0x11
        /*0fb6*/ 	.short	(.L_671 - .L_670)
	.align		4
.L_670:
        /*0fb8*/ 	.word	index@(broadcast_add_contiguous_i64)
        /*0fbc*/ 	.word	0x00000000


	//----- nvinfo : EIATTR_REGCOUNT
	.align		4
.L_671:
        /*0fc0*/ 	.byte	0x04, 0x2f
        /*0fc2*/ 	.short	(.L_673 - .L_672)
	.align		4
.L_672:
        /*0fc4*/ 	.word	index@(broadcast_add_rhs_row_i64)
        /*0fc8*/ 	.word	0x00000012


	//----- nvinfo : EIATTR_FRAME_SIZE
	.align		4
.L_673:
        /*0fcc*/ 	.byte	0x04, 0x11
        /*0fce*/ 	.short	(.L_675 - .L_674)
	.align		4
.L_674:
        /*0fd0*/ 	.word	index@($__internal_81_$__cuda_sm20_rem_u64)
        /*0fd4*/ 	.word	0x00000000


	//----- nvinfo : EIATTR_FRAME_SIZE
	.align		4
.L_675:
        /*0fd8*/ 	.byte	0x04, 0x11
        /*0fda*/ 	.short	(.L_677 - .L_676)
	.align		4
.L_676:
        /*0fdc*/ 	.word	index@(broadcast_add_rhs_row_i64)
        /*0fe0*/ 	.word	0x00000000


	//----- nvinfo : EIATTR_REGCOUNT
	.align		4
.L_677:
        /*0fe4*/ 	.byte	0x04, 0x2f
        /*0fe6*/ 	.short	(.L_679 - .L_678)
	.align		4
.L_678:
        /*0fe8*/ 	.word	index@(broadcast_add_rhs_col_i64)
        /*0fec*/ 	.word	0x00000012


	//----- nvinfo : EIATTR_FRAME_SIZE
	.align		4
.L_679:
        /*0ff0*/ 	.byte	0x04, 0x11
        /*0ff2*/ 	.short	(.L_681 - .L_680)
	.align		4
.L_680:
        /*0ff4*/ 	.word	index@($__internal_80_$__cuda_sm20_div_u64)
        /*0ff8*/ 	.word	0x00000000


	//----- nvinfo : EIATTR_FRAME_SIZE
	.align		4
.L_681:
        /*0ffc*/ 	.byte	0x04, 0x11
        /*0ffe*/ 	.short	(.L_683 - .L_682)
	.align		4
.L_682:
        /*1000*/ 	.word	index@(broadcast_add_rhs_col_i64)
        /*1004*/ 	.word	0x00000000


	//----- nvinfo : EIATTR_REGCOUNT
	.align		4
.L_683:
        /*1008*/ 	.byte	0x04, 0x2f
        /*100a*/ 	.short	(.L_685 - .L_684)
	.align		4
.L_684:
        /*100c*/ 	.word	index@(broadcast_add_lhs_row_i64)
        /*1010*/ 	.word	0x00000012


	//----- nvinfo : EIATTR_FRAME_SIZE
	.align		4
.L_685:
        /*1014*/ 	.byte	0x04, 0x11
        /*1016*/ 	.short	(.L_687 - .L_686)
	.align		4
.L_686:
        /*1018*/ 	.word	index@($__internal_79_$__cuda_sm20_rem_u64)
        /*101c*/ 	.word	0x00000000


	//----- nvinfo : EIATTR_FRAME_SIZE
	.align		4
.L_687:
        /*1020*/ 	.byte	0x04, 0x11
        /*1022*/ 	.short	(.L_689 - .L_688)
	.align		4
.L_688:
        /*1024*/ 	.word	index@(broadcast_add_lhs_row_i64)
        /*1028*/ 	.word	0x00000000


	//----- nvinfo : EIATTR_REGCOUNT
	.align		4
.L_689:
        /*102c*/ 	.byte	0x04, 0x2f
        /*102e*/ 	.short	(.L_691 - .L_690)
	.align		4
.L_690:
        /*1030*/ 	.word	index@(broadcast_add_lhs_col_i64)
        /*1034*/ 	.word	0x00000012


	//----- nvinfo : EIATTR_FRAME_SIZE
	.align		4
.L_691:
        /*1038*/ 	.byte	0x04, 0x11
        /*103a*/ 	.short	(.L_693 - .L_692)
	.align		4
.L_692:
        /*103c*/ 	.word	index@($__internal_78_$__cuda_sm20_div_u64)
        /*1040*/ 	.word	0x00000000


	//----- nvinfo : EIATTR_FRAME_SIZE
	.align		4
.L_693:
        /*1044*/ 	.byte	0x04, 0x11
        /*1046*/ 	.short	(.L_695 - .L_694)
	.align		4
.L_694:
        /*1048*/ 	.word	index@(broadcast_add_lhs_col_i64)
        /*104c*/ 	.word	0x00000000


	//----- nvinfo : EIATTR_REGCOUNT
	.align		4
.L_695:
        /*1050*/ 	.byte	0x04, 0x2f
        /*1052*/ 	.short	(.L_697 - .L_696)
	.align		4
.L_696:
        /*1054*/ 	.word	index@(broadcast_sub_strided_i64)
        /*1058*/ 	.word	0x00000026


	//----- nvinfo : EIATTR_FRAME_SIZE
	.align		4
.L_697:
        /*105c*/ 	.byte	0x04, 0x11
        /*105e*/ 	.short	(.L_699 - .L_698)
	.align		4
.L_698:
        /*1060*/ 	.word	index@($__internal_77_$__cuda_sm20_rem_u64)
        /*1064*/ 	.word	0x00000000


	//----- nvinfo : EIATTR_FRAME_SIZE
	.align		4
.L_699:
        /*1068*/ 	.byte	0x04, 0x11
        /*106a*/ 	.short	(.L_701 - .L_700)
	.align		4
.L_700:
        /*106c*/ 	.word	index@($__internal_76_$__cuda_sm20_div_u64)
        /*1070*/ 	.word	0x00000000


	//----- nvinfo : EIATTR_FRAME_SIZE
	.align		4
.L_701:
        /*1074*/ 	.byte	0x04, 0x11
        /*1076*/ 	.short	(.L_703 - .L_702)
	.align		4
.L_702:
        /*1078*/ 	.word	index@(broadcast_sub_strided_i64)
        /*107c*/ 	.word	0x00000000


	//----- nvinfo : EIATTR_REGCOUNT
	.align		4
.L_703:
        /*1080*/ 	.byte	0x04, 0x2f
        /*1082*/ 	.short	(.L_705 - .L_704)
	.align		4
.L_704:
        /*1084*/ 	.word	index@(broadcast_sub_contiguous_i64)
        /*1088*/ 	.word	0x0000000c


	//----- nvinfo : EIATTR_FRAME_SIZE
	.align		4
.L_705:
        /*108c*/ 	.byte	0x04, 0x11
        /*108e*/ 	.short	(.L_707 - .L_706)
	.align		4
.L_706:
        /*1090*/ 	.word	index@(broadcast_sub_contiguous_i64)
        /*1094*/ 	.word	0x00000000


	//----- nvinfo : EIATTR_REGCOUNT
	.align		4
.L_707:
        /*1098*/ 	.byte	0x04, 0x2f
        /*109a*/ 	.short	(.L_709 - .L_708)
	.align		4
.L_708:
        /*109c*/ 	.word	index@(broadcast_sub_rhs_row_i64)
        /*10a0*/ 	.word	0x00000012


	//----- nvinfo : EIATTR_FRAME_SIZE
	.align		4
.L_709:
        /*10a4*/ 	.byte	0x04, 0x11
        /*10a6*/ 	.short	(.L_711 - .L_710)
	.align		4
.L_710:
        /*10a8*/ 	.word	index@($__internal_75_$__cuda_sm20_rem_u64)
        /*10ac*/ 	.word	0x00000000


	//----- nvinfo : EIATTR_FRAME_SIZE
	.align		4
.L_711:
        /*10b0*/ 	.byte	0x04, 0x11
        /*10b2*/ 	.short	(.L_713 - .L_712)
	.align		4
.L_712:
        /*10b4*/ 	.word	index@(broadcast_sub_rhs_row_i64)
        /*10b8*/ 	.word	0x00000000


	//----- nvinfo : EIATTR_REGCOUNT
	.align		4
.L_713:
        /*10bc*/ 	.byte	0x04, 0x2f
        /*10be*/ 	.short	(.L_715 - .L_714)
	.align		4
.L_714:
        /*10c0*/ 	.word	index@(broadcast_sub_rhs_col_i64)
        /*10c4*/ 	.word	0x00000012


	//----- nvinfo : EIATTR_FRAME_SIZE
	.align		4
.L_715:
        /*10c8*/ 	.byte	0x04, 0x11
        /*10ca*/ 	.short	(.L_717 - .L_716)
	.align		4
.L_716:
        /*10cc*/ 	.word	index@($__internal_74_$__cuda_sm20_div_u64)
        /*10d0*/ 	.word	0x00000000


	//----- nvinfo : EIATTR_FRAME_SIZE
	.align		4
.L_717:
        /*10d4*/ 	.byte	0x04, 0x11
        /*10d6*/ 	.short	(.L_719 - .L_718)
	.align		4
.L_718:
        /*10d8*/ 	.word	index@(broadcast_sub_rhs_col_i64)
        /*10dc*/ 	.word	0x00000000


	//----- nvinfo : EIATTR_REGCOUNT
	.align		4
.L_719:
        /*10e0*/ 	.byte	0x04, 0x2f
        /*10e2*/ 	.short	(.L_721 - .L_720)
	.align		4
.L_720:
        /*10e4*/ 	.word	index@(broadcast_sub_lhs_row_i64)
        /*10e8*/ 	.word	0x00000012


	//----- nvinfo : EIATTR_FRAME_SIZE
	.align		4
.L_721:
        /*10ec*/ 	.byte	0x04, 0x11
        /*10ee*/ 	.short	(.L_723 - .L_722)
	.align		4
.L_722:
        /*10f0*/ 	.word	index@($__internal_73_$__cuda_sm20_rem_u64)
        /*10f4*/ 	.word	0x00000000


	//----- nvinfo : EIATTR_FRAME_SIZE
	.align		4
.L_723:
        /*10f8*/ 	.byte	0x04, 0x11
        /*10fa*/ 	.short	(.L_725 - .L_724)
	.align		4
.L_724:
        /*10fc*/ 	.word	index@(broadcast_sub_lhs_row_i64)
        /*1100*/ 	.word	0x00000000


	//----- nvinfo : EIATTR_REGCOUNT
	.align		4
.L_725:
        /*1104*/ 	.byte	0x04, 0x2f
        /*1106*/ 	.short	(.L_727 - .L_726)
	.align		4
.L_726:
        /*1108*/ 	.word	index@(broadcast_sub_lhs_col_i64)
        /*110c*/ 	.word	0x00000012


	//----- nvinfo : EIATTR_FRAME_SIZE
	.align		4
.L_727:
        /*1110*/ 	.byte	0x04, 0x11
        /*1112*/ 	.short	(.L_729 - .L_728)
	.align		4
.L_728:
        /*1114*/ 	.word	index@($__internal_72_$__cuda_sm20_div_u64)
        /*1118*/ 	.word	0x00000000


	//----- nvinfo : EIATTR_FRAME_SIZE
	.align		4
.L_729:
        /*111c*/ 	.byte	0x04, 0x11
        /*111e*/ 	.short	(.L_731 - .L_730)
	.align		4
.L_730:
        /*1120*/ 	.word	index@(broadcast_sub_lhs_col_i64)
        /*1124*/ 	.word	0x00000000


	//----- nvinfo : EIATTR_REGCOUNT
	.align		4
.L_731:
        /*1128*/ 	.byte	0x04, 0x2f
        /*112a*/ 	.short	(.L_733 - .L_732)
	.align		4
.L_732:
        /*112c*/ 	.word	index@(broadcast_mul_strided_i64)
        /*1130*/ 	.word	0x00000026


	//----- nvinfo : EIATTR_FRAME_SIZE
	.align		4
.L_733:
        /*1134*/ 	.byte	0x04, 0x11
        /*1136*/ 	.short	(.L_735 - .L_734)
	.align		4
.L_734:
        /*1138*/ 	.word	index@($__internal_71_$__cuda_sm20_rem_u64)
        /*113c*/ 	.word	0x00000000


	//----- nvinfo : EIATTR_FRAME_SIZE
	.align		4
.L_735:
        /*1140*/ 	.byte	0x04, 0x11
        /*1142*/ 	.short	(.L_737 - .L_736)
	.align		4
.L_736:
        /*1144*/ 	.word	index@($__internal_70_$__cuda_sm20_div_u64)
        /*1148*/ 	.word	0x00000000


	//----- nvinfo : EIATTR_FRAME_SIZE
	.align		4
.L_737:
        /*114c*/ 	.byte	0x04, 0x11
        /*114e*/ 	.short	(.L_739 - .L_738)
	.align		4
.L_738:
        /*1150*/ 	.word	index@(broadcast_mul_strided_i64)
        /*1154*/ 	.word	0x00000000


	//----- nvinfo : EIATTR_REGCOUNT
	.align		4
.L_739:
        /*1158*/ 	.byte	0x04, 0x2f
        /*115a*/ 	.short	(.L_741 - .L_740)
	.align		4
.L_740:
        /*115c*/ 	.word	index@(broadcast_mul_contiguous_i64)
        /*1160*/ 	.word	0x0000000e


	//----- nvinfo : EIATTR_FRAME_SIZE
	.align		4
.L_741:
        /*1164*/ 	.byte	0x04, 0x11
        /*1166*/ 	.short	(.L_743 - .L_742)
	.align		4
.L_742:
        /*1168*/ 	.word	index@(broadcast_mul_contiguous_i64)
        /*116c*/ 	.word	0x00000000


	//----- nvinfo : EIATTR_REGCOUNT
	.align		4
.L_743:
        /*1170*/ 	.byte	0x04, 0x2f
        /*1172*/ 	.short	(.L_745 - .L_744)
	.align		4
.L_744:
        /*1174*/ 	.word	index@(broadcast_mul_rhs_row_i64)
        /*1178*/ 	.word	0x00000012


	//----- nvinfo : EIATTR_FRAME_SIZE
	.align		4
.L_745:
        /*117c*/ 	.byte	0x04, 0x11
        /*117e*/ 	.short	(.L_747 - .L_746)
	.align		4
.L_746:
        /*1180*/ 	.word	index@($__internal_69_$__cuda_sm20_rem_u64)
        /*1184*/ 	.word	0x00000000


	//----- nvinfo : EIATTR_FRAME_SIZE
	.align		4
.L_747:
        /*1188*/ 	.byte	0x04, 0x11
        /*118a*/ 	.short	(.L_749 - .L_748)
	.align		4
.L_748:
        /*118c*/ 	.word	index@(broadcast_mul_rhs_row_i64)
        /*1190*/ 	.word	0x00000000


	//----- nvinfo : EIATTR_REGCOUNT
	.align		4
.L_749:
        /*1194*/ 	.byte	0x04, 0x2f
        /*1196*/ 	.short	(.L_751 - .L_750)
	.align		4
.L_750:
        /*1198*/ 	.word	index@(broadcast_mul_rhs_col_i64)
        /*119c*/ 	.word	0x00000012


	//----- nvinfo : EIATTR_FRAME_SIZE
	.align		4
.L_751:
        /*11a0*/ 	.byte	0x04, 0x11
        /*11a2*/ 	.short	(.L_753 - .L_752)
	.align		4
.L_752:
        /*11a4*/ 	.word	index@($__internal_68_$__cuda_sm20_div_u64)
        /*11a8*/ 	.word	0x00000000


	//----- nvinfo : EIATTR_FRAME_SIZE
	.align		4
.L_753:
        /*11ac*/ 	.byte	0x04, 0x11
        /*11ae*/ 	.short	(.L_755 - .L_754)
	.align		4
.L_754:
        /*11b0*/ 	.word	index@(broadcast_mul_rhs_col_i64)
        /*11b4*/ 	.word	0x00000000


	//----- nvinfo : EIATTR_REGCOUNT
	.align		4
.L_755:
        /*11b8*/ 	.byte	0x04, 0x2f
        /*11ba*/ 	.short	(.L_757 - .L_756)
	.align		4
.L_756:
        /*11bc*/ 	.word	index@(broadcast_mul_lhs_row_i64)
        /*11c0*/ 	.word	0x00000012


	//----- nvinfo : EIATTR_FRAME_SIZE
	.align		4
.L_757:
        /*11c4*/ 	.byte	0x04, 0x11
        /*11c6*/ 	.short	(.L_759 - .L_758)
	.align		4
.L_758:
        /*11c8*/ 	.word	index@($__internal_67_$__cuda_sm20_rem_u64)
        /*11cc*/ 	.word	0x00000000


	//----- nvinfo : EIATTR_FRAME_SIZE
	.align		4
.L_759:
        /*11d0*/ 	.byte	0x04, 0x11
        /*11d2*/ 	.short	(.L_761 - .L_760)
	.align		4
.L_760:
        /*11d4*/ 	.word	index@(broadcast_mul_lhs_row_i64)
        /*11d8*/ 	.word	0x00000000


	//----- nvinfo : EIATTR_REGCOUNT
	.align		4
.L_761:
        /*11dc*/ 	.byte	0x04, 0x2f
        /*11de*/ 	.short	(.L_763 - .L_762)
	.align		4
.L_762:
        /*11e0*/ 	.word	index@(broadcast_mul_lhs_col_i64)
        /*11e4*/ 	.word	0x00000012


	//----- nvinfo : EIATTR_FRAME_SIZE
	.align		4
.L_763:
        /*11e8*/ 	.byte	0x04, 0x11
        /*11ea*/ 	.short	(.L_765 - .L_764)
	.align		4
.L_764:
        /*11ec*/ 	.word	index@($__internal_66_$__cuda_sm20_div_u64)
        /*11f0*/ 	.word	0x00000000


	//----- nvinfo : EIATTR_FRAME_SIZE
	.align		4
.L_765:
        /*11f4*/ 	.byte	0x04, 0x11
        /*11f6*/ 	.short	(.L_767 - .L_766)
	.align		4
.L_766:
        /*11f8*/ 	.word	index@(broadcast_mul_lhs_col_i64)
        /*11fc*/ 	.word	0x00000000


	//----- nvinfo : EIATTR_REGCOUNT
	.align		4
.L_767:
        /*1200*/ 	.byte	0x04, 0x2f
        /*1202*/ 	.short	(.L_769 - .L_768)
	.align		4
.L_768:
        /*1204*/ 	.word	index@(broadcast_div_strided_i64)
        /*1208*/ 	.word	0x00000026


	//----- nvinfo : EIATTR_FRAME_SIZE
	.align		4
.L_769:
        /*120c*/ 	.byte	0x04, 0x11
        /*120e*/ 	.short	(.L_771 - .L_770)
	.align		4
.L_770:
        /*1210*/ 	.word	index@($__internal_65_$__cuda_sm20_rem_u64)
        /*1214*/ 	.word	0x00000000


	//----- nvinfo : EIATTR_FRAME_SIZE
	.align		4
.L_771:
        /*1218*/ 	.byte	0x04, 0x11
        /*121a*/ 	.short	(.L_773 - .L_772)
	.align		4
.L_772:
        /*121c*/ 	.word	index@($__internal_64_$__cuda_sm20_div_u64)
        /*1220*/ 	.word	0x00000000


	//----- nvinfo : EIATTR_FRAME_SIZE
	.align		4
.L_773:
        /*1224*/ 	.byte	0x04, 0x11
        /*1226*/ 	.short	(.L_775 - .L_774)
	.align		4
.L_774:
        /*1228*/ 	.word	index@($__internal_63_$__cuda_sm20_div_s64)
        /*122c*/ 	.word	0x00000000


	//----- nvinfo : EIATTR_FRAME_SIZE
	.align		4
.L_775:
        /*1230*/ 	.byte	0x04, 0x11
        /*1232*/ 	.short	(.L_777 - .L_776)
	.align		4
.L_776:
        /*1234*/ 	.word	index@(broadcast_div_strided_i64)
        /*1238*/ 	.word	0x00000000


	//----- nvinfo : EIATTR_REGCOUNT
	.align		4
.L_777:
        /*123c*/ 	.byte	0x04, 0x2f
        /*123e*/ 	.short	(.L_779 - .L_778)
	.align		4
.L_778:
        /*1240*/ 	.word	index@(broadcast_div_contiguous_i64)
        /*1244*/ 	.word	0x00000016


	//----- nvinfo : EIATTR_FRAME_SIZE
	.align		4
.L_779:
        /*1248*/ 	.byte	0x04, 0x11
        /*124a*/ 	.short	(.L_781 - .L_780)
	.align		4
.L_780:
        /*124c*/ 	.word	index@($__internal_62_$__cuda_sm20_div_s64)
        /*1250*/ 	.word	0x00000000


	//----- nvinfo : EIATTR_FRAME_SIZE
	.align		4
.L_781:
        /*1254*/ 	.byte	0x04, 0x11
        /*1256*/ 	.short	(.L_783 - .L_782)
	.align		4
.L_782:
        /*1258*/ 	.word	index@(broadcast_div_contiguous_i64)
        /*125c*/ 	.word	0x00000000


	//----- nvinfo : EIATTR_REGCOUNT
	.align		4
.L_783:
        /*1260*/ 	.byte	0x04, 0x2f
        /*1262*/ 	.short	(.L_785 - .L_784)
	.align		4
.L_784:
        /*1264*/ 	.word	index@(broadcast_div_rhs_row_i64)
        /*1268*/ 	.word	0x00000016


	//----- nvinfo : EIATTR_FRAME_SIZE
	.align		4
.L_785:
        /*126c*/ 	.byte	0x04, 0x11
        /*126e*/ 	.short	(.L_787 - .L_786)
	.align		4
.L_786:
        /*1270*/ 	.word	index@($__internal_61_$__cuda_sm20_rem_u64)
        /*1274*/ 	.word	0x00000000


	//----- nvinfo : EIATTR_FRAME_SIZE
	.align		4
.L_787:
        /*1278*/ 	.byte	0x04, 0x11
        /*127a*/ 	.short	(.L_789 - .L_788)
	.align		4
.L_788:
        /*127c*/ 	.word	index@($__internal_60_$__cuda_sm20_div_s64)
        /*1280*/ 	.word	0x00000000


	//----- nvinfo : EIATTR_FRAME_SIZE
	.align		4
.L_789:
        /*1284*/ 	.byte	0x04, 0x11
        /*1286*/ 	.short	(.L_791 - .L_790)
	.align		4
.L_790:
        /*1288*/ 	.word	index@(broadcast_div_rhs_row_i64)
        /*128c*/ 	.word	0x00000000


	//----- nvinfo : EIATTR_REGCOUNT
	.align		4
.L_791:
        /*1290*/ 	.byte	0x04, 0x2f
        /*1292*/ 	.short	(.L_793 - .L_792)
	.align		4
.L_792:
        /*1294*/ 	.word	index@(broadcast_div_rhs_col_i64)
        /*1298*/ 	.word	0x00000016


	//----- nvinfo : EIATTR_FRAME_SIZE
	.align		4
.L_793:
        /*129c*/ 	.byte	0x04, 0x11
        /*129e*/ 	.short	(.L_795 - .L_794)
	.align		4
.L_794:
        /*12a0*/ 	.word	index@($__internal_59_$__cuda_sm20_div_u64)
        /*12a4*/ 	.word	0x00000000


	//----- nvinfo : EIATTR_FRAME_SIZE
	.align		4
.L_795:
        /*12a8*/ 	.byte	0x04, 0x11
        /*12aa*/ 	.short	(.L_797 - .L_796)
	.align		4
.L_796:
        /*12ac*/ 	.word	index@($__internal_58_$__cuda_sm20_div_s64)
        /*12b0*/ 	.word	0x00000000


	//----- nvinfo : EIATTR_FRAME_SIZE
	.align		4
.L_797:
        /*12b4*/ 	.byte	0x04, 0x11
        /*12b6*/ 	.short	(.L_799 - .L_798)
	.align		4
.L_798:
        /*12b8*/ 	.word	index@(broadcast_div_rhs_col_i64)
        /*12bc*/ 	.word	0x00000000


	//----- nvinfo : EIATTR_REGCOUNT
	.align		4
.L_799:
        /*12c0*/ 	.byte	0x04, 0x2f
        /*12c2*/ 	.short	(.L_801 - .L_800)
	.align		4
.L_800:
        /*12c4*/ 	.word	index@(broadcast_div_lhs_row_i64)
        /*12c8*/ 	.word	0x00000016


	//----- nvinfo : EIATTR_FRAME_SIZE
	.align		4
.L_801:
        /*12cc*/ 	.byte	0x04, 0x11
        /*12ce*/ 	.short	(.L_803 - .L_802)
	.align		4
.L_802:
        /*12d0*/ 	.word	index@($__internal_57_$__cuda_sm20_rem_u64)
        /*12d4*/ 	.word	0x00000000


	//----- nvinfo : EIATTR_FRAME_SIZE
	.align		4
.L_803:
        /*12d8*/ 	.byte	0x04, 0x11
        /*12da*/ 	.short	(.L_805 - .L_804)
	.align		4
.L_804:
        /*12dc*/ 	.word	index@($__internal_56_$__cuda_sm20_div_s64)
        /*12e0*/ 	.word	0x00000000


	//----- nvinfo : EIATTR_FRAME_SIZE
	.align		4
.L_805:
        /*12e4*/ 	.byte	0x04, 0x11
        /*12e6*/ 	.short	(.L_807 - .L_806)
	.align		4
.L_806:
        /*12e8*/ 	.word	index@(broadcast_div_lhs_row_i64)
        /*12ec*/ 	.word	0x00000000


	//----- nvinfo : EIATTR_REGCOUNT
	.align		4
.L_807:
        /*12f0*/ 	.byte	0x04, 0x2f
        /*12f2*/ 	.short	(.L_809 - .L_808)
	.align		4
.L_808:
        /*12f4*/ 	.word	index@(broadcast_div_lhs_col_i64)
        /*12f8*/ 	.word	0x00000016


	//----- nvinfo : EIATTR_FRAME_SIZE
	.align		4
.L_809:
        /*12fc*/ 	.byte	0x04, 0x11
        /*12fe*/ 	.short	(.L_811 - .L_810)
	.align		4
.L_810:
        /*1300*/ 	.word	index@($__internal_55_$__cuda_sm20_div_u64)
        /*1304*/ 	.word	0x00000000


	//----- nvinfo : EIATTR_FRAME_SIZE
	.align		4
.L_811:
        /*1308*/ 	.byte	0x04, 0x11
        /*130a*/ 	.short	(.L_813 - .L_812)
	.align		4
.L_812:
        /*130c*/ 	.word	index@($__internal_54_$__cuda_sm20_div_s64)
        /*1310*/ 	.word	0x00000000


	//----- nvinfo : EIATTR_FRAME_SIZE
	.align		4
.L_813:
        /*1314*/ 	.byte	0x04, 0x11
        /*1316*/ 	.short	(.L_815 - .L_814)
	.align		4
.L_814:
        /*1318*/ 	.word	index@(broadcast_div_lhs_col_i64)
        /*131c*/ 	.word	0x00000000


	//----- nvinfo : EIATTR_REGCOUNT
	.align		4
.L_815:
        /*1320*/ 	.byte	0x04, 0x2f
        /*1322*/ 	.short	(.L_817 - .L_816)
	.align		4
.L_816:
        /*1324*/ 	.word	index@(broadcast_max_strided_i64)
        /*1328*/ 	.word	0x00000026


	//----- nvinfo : EIATTR_FRAME_SIZE
	.align		4
.L_817:
        /*132c*/ 	.byte	0x04, 0x11
        /*132e*/ 	.short	(.L_819 - .L_818)
	.align		4
.L_818:
        /*1330*/ 	.word	index@($__internal_53_$__cuda_sm20_rem_u64)
        /*1334*/ 	.word	0x00000000


	//----- nvinfo : EIATTR_FRAME_SIZE
	.align		4
.L_819:
        /*1338*/ 	.byte	0x04, 0x11
        /*133a*/ 	.short	(.L_821 - .L_820)
	.align		4
.L_820:
        /*133c*/ 	.word	index@($__internal_52_$__cuda_sm20_div_u64)
        /*1340*/ 	.word	0x00000000


	//----- nvinfo : EIATTR_FRAME_SIZE
	.align		4
.L_821:
        /*1344*/ 	.byte	0x04, 0x11
        /*1346*/ 	.short	(.L_823 - .L_822)
	.align		4
.L_822:
        /*1348*/ 	.word	index@(broadcast_max_strided_i64)
        /*134c*/ 	.word	0x00000000


	//----- nvinfo : EIATTR_REGCOUNT
	.align		4
.L_823:
        /*1350*/ 	.byte	0x04, 0x2f
        /*1352*/ 	.short	(.L_825 - .L_824)
	.align		4
.L_824:
        /*1354*/ 	.word	index@(broadcast_max_contiguous_i64)
        /*1358*/ 	.word	0x0000000c


	//----- nvinfo : EIATTR_FRAME_SIZE
	.align		4
.L_825:
        /*135c*/ 	.byte	0x04, 0x11
        /*135e*/ 	.short	(.L_827 - .L_826)
	.align		4
.L_826:
        /*1360*/ 	.word	index@(broadcast_max_contiguous_i64)
        /*1364*/ 	.word	0x00000000


	//----- nvinfo : EIATTR_REGCOUNT
	.align		4
.L_827:
        /*1368*/ 	.byte	0x04, 0x2f
        /*136a*/ 	.short	(.L_829 - .L_828)
	.align		4
.L_828:
        /*136c*/ 	.word	index@(broadcast_max_rhs_row_i64)
        /*1370*/ 	.word	0x00000012


	//----- nvinfo : EIATTR_FRAME_SIZE
	.align		4
.L_829:
        /*1374*/ 	.byte	0x04, 0x11
        /*1376*/ 	.short	(.L_831 - .L_830)
	.align		4
.L_830:
        /*1378*/ 	.word	index@($__internal_51_$__cuda_sm20_rem_u64)
        /*137c*/ 	.word	0x00000000


	//----- nvinfo : EIATTR_FRAME_SIZE
	.align		4
.L_831:
        /*1380*/ 	.byte	0x04, 0x11
        /*1382*/ 	.short	(.L_833 - .L_832)
	.align		4
.L_832:
        /*1384*/ 	.word	index@(broadcast_max_rhs_row_i64)
        /*1388*/ 	.word	0x00000000


	//----- nvinfo : EIATTR_REGCOUNT
	.align		4
.L_833:
        /*138c*/ 	.byte	0x04, 0x2f
        /*138e*/ 	.short	(.L_835 - .L_834)
	.align		4
.L_834:
        /*1390*/ 	.word	index@(broadcast_max_rhs_col_i64)
        /*1394*/ 	.word	0x00000012


	//----- nvinfo : EIATTR_FRAME_SIZE
	.align		4
.L_835:
        /*1398*/ 	.byte	0x04, 0x11
        /*139a*/ 	.short	(.L_837 - .L_836)
	.align		4
.L_836:
        /*139c*/ 	.word	index@($__internal_50_$__cuda_sm20_div_u64)
        /*13a0*/ 	.word	0x00000000


	//----- nvinfo : EIATTR_FRAME_SIZE
	.align		4
.L_837:
        /*13a4*/ 	.byte	0x04, 0x11
        /*13a6*/ 	.short	(.L_839 - .L_838)
	.align		4
.L_838:
        /*13a8*/ 	.word	index@(broadcast_max_rhs_col_i64)
        /*13ac*/ 	.word	0x00000000


	//----- nvinfo : EIATTR_REGCOUNT
	.align		4
.L_839:
        /*13b0*/ 	.byte	0x04, 0x2f
        /*13b2*/ 	.short	(.L_841 - .L_840)
	.align		4
.L_840:
        /*13b4*/ 	.word	index@(broadcast_max_lhs_row_i64)
        /*13b8*/ 	.word	0x00000012


	//----- nvinfo : EIATTR_FRAME_SIZE
	.align		4
.L_841:
        /*13bc*/ 	.byte	0x04, 0x11
        /*13be*/ 	.short	(.L_843 - .L_842)
	.align		4
.L_842:
        /*13c0*/ 	.word	index@($__internal_49_$__cuda_sm20_rem_u64)
        /*13c4*/ 	.word	0x00000000


	//----- nvinfo : EIATTR_FRAME_SIZE
	.align		4
.L_843:
        /*13c8*/ 	.byte	0x04, 0x11
        /*13ca*/ 	.short	(.L_845 - .L_844)
	.align		4
.L_844:
        /*13cc*/ 	.word	index@(broadcast_max_lhs_row_i64)
        /*13d0*/ 	.word	0x00000000


	//----- nvinfo : EIATTR_REGCOUNT
	.align		4
.L_845:
        /*13d4*/ 	.byte	0x04, 0x2f
        /*13d6*/ 	.short	(.L_847 - .L_846)
	.align		4
.L_846:
        /*13d8*/ 	.word	index@(broadcast_max_lhs_col_i64)
        /*13dc*/ 	.word	0x00000012


	//----- nvinfo : EIATTR_FRAME_SIZE
	.align		4
.L_847:
        /*13e0*/ 	.byte	0x04, 0x11
        /*13e2*/ 	.short	(.L_849 - .L_848)
	.align		4
.L_848:
        /*13e4*/ 	.word	index@($__internal_48_$__cuda_sm20_div_u64)
        /*13e8*/ 	.word	0x00000000


	//----- nvinfo : EIATTR_FRAME_SIZE
	.align		4
.L_849:
        /*13ec*/ 	.byte	0x04, 0x11
        /*13ee*/ 	.short	(.L_851 - .L_850)
	.align		4
.L_850:
        /*13f0*/ 	.word	index@(broadcast_max_lhs_col_i64)
        /*13f4*/ 	.word	0x00000000


	//----- nvinfo : EIATTR_REGCOUNT
	.align		4
.L_851:
        /*13f8*/ 	.byte	0x04, 0x2f
        /*13fa*/ 	.short	(.L_853 - .L_852)
	.align		4
.L_852:
        /*13fc*/ 	.word	index@(broadcast_min_strided_i64)
        /*1400*/ 	.word	0x00000026


	//----- nvinfo : EIATTR_FRAME_SIZE
	.align		4
.L_853:
        /*1404*/ 	.byte	0x04, 0x11
        /*1406*/ 	.short	(.L_855 - .L_854)
	.align		4
.L_854:
        /*1408*/ 	.word	index@($__internal_47_$__cuda_sm20_rem_u64)
        /*140c*/ 	.word	0x00000000


	//----- nvinfo : EIATTR_FRAME_SIZE
	.align		4
.L_855:
        /*1410*/ 	.byte	0x04, 0x11
        /*1412*/ 	.short	(.L_857 - .L_856)
	.align		4
.L_856:
        /*1414*/ 	.word	index@($__internal_46_$__cuda_sm20_div_u64)
        /*1418*/ 	.word	0x00000000


	//----- nvinfo : EIATTR_FRAME_SIZE
	.align		4
.L_857:
        /*141c*/ 	.byte	0x04, 0x11
        /*141e*/ 	.short	(.L_859 - .L_858)
	.align		4
.L_858:
        /*1420*/ 	.word	index@(broadcast_min_strided_i64)
        /*1424*/ 	.word	0x00000000


	//----- nvinfo : EIATTR_REGCOUNT
	.align		4
.L_859:
        /*1428*/ 	.byte	0x04, 0x2f
        /*142a*/ 	.short	(.L_861 - .L_860)
	.align		4
.L_860:
        /*142c*/ 	.word	index@(broadcast_min_contiguous_i64)
        /*1430*/ 	.word	0x0000000c


	//----- nvinfo : EIATTR_FRAME_SIZE
	.align		4
.L_861:
        /*1434*/ 	.byte	0x04, 0x11
        /*1436*/ 	.short	(.L_863 - .L_862)
	.align		4
.L_862:
        /*1438*/ 	.word	index@(broadcast_min_contiguous_i64)
        /*143c*/ 	.word	0x00000000


	//----- nvinfo : EIATTR_REGCOUNT
	.align		4
.L_863:
        /*1440*/ 	.byte	0x04, 0x2f
        /*1442*/ 	.short	(.L_865 - .L_864)
	.align		4
.L_864:
        /*1444*/ 	.word	index@(broadcast_min_rhs_row_i64)
        /*1448*/ 	.word	0x00000012


	//----- nvinfo : EIATTR_FRAME_SIZE
	.align		4
.L_865:
        /*144c*/ 	.byte	0x04, 0x11
        /*144e*/ 	.short	(.L_867 - .L_866)
	.align		4
.L_866:
        /*1450*/ 	.word	index@($__internal_45_$__cuda_sm20_rem_u64)
        /*1454*/ 	.word	0x00000000


	//----- nvinfo : EIATTR_FRAME_SIZE
	.align		4
.L_867:
        /*1458*/ 	.byte	0x04, 0x11
        /*145a*/ 	.short	(.L_869 - .L_868)
	.align		4
.L_868:
        /*145c*/ 	.word	index@(broadcast_min_rhs_row_i64)
        /*1460*/ 	.word	0x00000000


	//----- nvinfo : EIATTR_REGCOUNT
	.align		4
.L_869:
        /*1464*/ 	.byte	0x04, 0x2f
        /*1466*/ 	.short	(.L_871 - .L_870)
	.align		4
.L_870:
        /*1468*/ 	.word	index@(broadcast_min_rhs_col_i64)
        /*146c*/ 	.word	0x00000012


	//----- nvinfo : EIATTR_FRAME_SIZE
	.align		4
.L_871:
        /*1470*/ 	.byte	0x04, 0x11
        /*1472*/ 	.short	(.L_873 - .L_872)
	.align		4
.L_872:
        /*1474*/ 	.word	index@($__internal_44_$__cuda_sm20_div_u64)
        /*1478*/ 	.word	0x00000000


	//----- nvinfo : EIATTR_FRAME_SIZE
	.align		4
.L_873:
        /*147c*/ 	.byte	0x04, 0x11
        /*147e*/ 	.short	(.L_875 - .L_874)
	.align		4
.L_874:
        /*1480*/ 	.word	index@(broadcast_min_rhs_col_i64)
        /*1484*/ 	.word	0x00000000


	//----- nvinfo : EIATTR_REGCOUNT
	.align		4
.L_875:
        /*1488*/ 	.byte	0x04, 0x2f
        /*148a*/ 	.short	(.L_877 - .L_876)
	.align		4
.L_876:
        /*148c*/ 	.word	index@(broadcast_min_lhs_row_i64)
        /*1490*/ 	.word	0x00000012


	//----- nvinfo : EIATTR_FRAME_SIZE
	.align		4
.L_877:
        /*1494*/ 	.byte	0x04, 0x11
        /*1496*/ 	.short	(.L_879 - .L_878)
	.align		4
.L_878:
        /*1498*/ 	.word	index@($__internal_43_$__cuda_sm20_rem_u64)
        /*149c*/ 	.word	0x00000000


	//----- nvinfo : EIATTR_FRAME_SIZE
	.align		4
.L_879:
        /*14a0*/ 	.byte	0x04, 0x11
        /*14a2*/ 	.short	(.L_881 - .L_880)
	.align		4
.L_880:
        /*14a4*/ 	.word	index@(broadcast_min_lhs_row_i64)
        /*14a8*/ 	.word	0x00000000


	//----- nvinfo : EIATTR_REGCOUNT
	.align		4
.L_881:
        /*14ac*/ 	.byte	0x04, 0x2f
        /*14ae*/ 	.short	(.L_883 - .L_882)
	.align		4
.L_882:
        /*14b0*/ 	.word	index@(broadcast_min_lhs_col_i64)
        /*14b4*/ 	.word	0x00000012


	//----- nvinfo : EIATTR_FRAME_SIZE
	.align		4
.L_883:
        /*14b8*/ 	.byte	0x04, 0x11
        /*14ba*/ 	.short	(.L_885 - .L_884)
	.align		4
.L_884:
        /*14bc*/ 	.word	index@($__internal_42_$__cuda_sm20_div_u64)
        /*14c0*/ 	.word	0x00000000


	//----- nvinfo : EIATTR_FRAME_SIZE
	.align		4
.L_885:
        /*14c4*/ 	.byte	0x04, 0x11
        /*14c6*/ 	.short	(.L_887 - .L_886)
	.align		4
.L_886:
        /*14c8*/ 	.word	index@(broadcast_min_lhs_col_i64)
        /*14cc*/ 	.word	0x00000000


	//----- nvinfo : EIATTR_REGCOUNT
	.align		4
.L_887:
        /*14d0*/ 	.byte	0x04, 0x2f
        /*14d2*/ 	.short	(.L_889 - .L_888)
	.align		4
.L_888:
        /*14d4*/ 	.word	index@(broadcast_add_strided_u8)
        /*14d8*/ 	.word	0x00000026


	//----- nvinfo : EIATTR_FRAME_SIZE
	.align		4
.L_889:
        /*14dc*/ 	.byte	0x04, 0x11
        /*14de*/ 	.short	(.L_891 - .L_890)
	.align		4
.L_890:
        /*14e0*/ 	.word	index@($__internal_41_$__cuda_sm20_rem_u64)
        /*14e4*/ 	.word	0x00000000


	//----- nvinfo : EIATTR_FRAME_SIZE
	.align		4
.L_891:
        /*14e8*/ 	.byte	0x04, 0x11
        /*14ea*/ 	.short	(.L_893 - .L_892)
	.align		4
.L_892:
        /*14ec*/ 	.word	index@($__internal_40_$__cuda_sm20_div_u64)
        /*14f0*/ 	.word	0x00000000


	//----- nvinfo : EIATTR_FRAME_SIZE
	.align		4
.L_893:
        /*14f4*/ 	.byte	0x04, 0x11
        /*14f6*/ 	.short	(.L_895 - .L_894)
	.align		4
.L_894:
        /*14f8*/ 	.word	index@(broadcast_add_strided_u8)
        /*14fc*/ 	.word	0x00000000


	//----- nvinfo : EIATTR_REGCOUNT
	.align		4
.L_895:
        /*1500*/ 	.byte	0x04, 0x2f
        /*1502*/ 	.short	(.L_897 - .L_896)
	.align		4
.L_896:
        /*1504*/ 	.word	index@(broadcast_add_contiguous_u8)
        /*1508*/ 	.word	0x0000000c


	//----- nvinfo : EIATTR_FRAME_SIZE
	.align		4
.L_897:
        /*150c*/ 	.byte	0x04, 0x11
        /*150e*/ 	.short	(.L_899 - .L_898)
	.align		4
.L_898:
        /*1510*/ 	.word	index@(broadcast_add_contiguous_u8)
        /*1514*/ 	.word	0x00000000


	//----- nvinfo : EIATTR_REGCOUNT
	.align		4
.L_899:
        /*1518*/ 	.byte	0x04, 0x2f
        /*151a*/ 	.short	(.L_901 - .L_900)
	.align		4
.L_900:
        /*151c*/ 	.word	index@(broadcast_add_rhs_row_u8)
        /*1520*/ 	.word	0x00000012


	//----- nvinfo : EIATTR_FRAME_SIZE
	.align		4
.L_901:
        /*1524*/ 	.byte	0x04, 0x11
        /*1526*/ 	.short	(.L_903 - .L_902)
	.align		4
.L_902:
        /*1528*/ 	.word	index@($__internal_39_$__cuda_sm20_rem_u64)
        /*152c*/ 	.word	0x00000000


	//----- nvinfo : EIATTR_FRAME_SIZE
	.align		4
.L_903:
        /*1530*/ 	.byte	0x04, 0x11
        /*1532*/ 	.short	(.L_905 - .L_904)
	.align		4
.L_904:
        /*1534*/ 	.word	index@(broadcast_add_rhs_row_u8)
        /*1538*/ 	.word	0x00000000


	//----- nvinfo : EIATTR_REGCOUNT
	.align		4
.L_905:
        /*153c*/ 	.byte	0x04, 0x2f
        /*153e*/ 	.short	(.L_907 - .L_906)
	.align		4
.L_906:
        /*1540*/ 	.word	index@(broadcast_add_rhs_col_u8)
        /*1544*/ 	.word	0x00000012


	//----- nvinfo : EIATTR_FRAME_SIZE
	.align		4
.L_907:
        /*1548*/ 	.byte	0x04, 0x11
        /*154a*/ 	.short	(.L_909 - .L_908)
	.align		4
.L_908:
        /*154c*/ 	.word	index@($__internal_38_$__cuda_sm20_div_u64)
        /*1550*/ 	.word	0x00000000


	//----- nvinfo : EIATTR_FRAME_SIZE
	.align		4
.L_909:
        /*1554*/ 	.byte	0x04, 0x11
        /*1556*/ 	.short	(.L_911 - .L_910)
	.align		4
.L_910:
        /*1558*/ 	.word	index@(broadcast_add_rhs_col_u8)
        /*155c*/ 	.word	0x00000000


	//----- nvinfo : EIATTR_REGCOUNT
	.align		4
.L_911:
        /*1560*/ 	.byte	0x04, 0x2f
        /*1562*/ 	.short	(.L_913 - .L_912)
	.align		4
.L_912:
        /*1564*/ 	.word	index@(broadcast_add_lhs_row_u8)
        /*1568*/ 	.word	0x00000012


	//----- nvinfo : EIATTR_FRAME_SIZE
	.align		4
.L_913:
        /*156c*/ 	.byte	0x04, 0x11
        /*156e*/ 	.short	(.L_915 - .L_914)
	.align		4
.L_914:
        /*1570*/ 	.word	index@($__internal_37_$__cuda_sm20_rem_u64)
        /*1574*/ 	.word	0x00000000


	//----- nvinfo : EIATTR_FRAME_SIZE
	.align		4
.L_915:
        /*1578*/ 	.byte	0x04, 0x11
        /*157a*/ 	.short	(.L_917 - .L_916)
	.align		4
.L_916:
        /*157c*/ 	.word	index@(broadcast_add_lhs_row_u8)
        /*1580*/ 	.word	0x00000000


	//----- nvinfo : EIATTR_REGCOUNT
	.align		4
.L_917:
        /*1584*/ 	.byte	0x04, 0x2f
        /*1586*/ 	.short	(.L_919 - .L_918)
	.align		4
.L_918:
        /*1588*/ 	.word	index@(broadcast_add_lhs_col_u8)
        /*158c*/ 	.word	0x00000012


	//----- nvinfo : EIATTR_FRAME_SIZE
	.align		4
.L_919:
        /*1590*/ 	.byte	0x04, 0x11
        /*1592*/ 	.short	(.L_921 - .L_920)
	.align		4
.L_920:
        /*1594*/ 	.word	index@($__internal_36_$__cuda_sm20_div_u64)
        /*1598*/ 	.word	0x00000000


	//----- nvinfo : EIATTR_FRAME_SIZE
	.align		4
.L_921:
        /*159c*/ 	.byte	0x04, 0x11
        /*159e*/ 	.short	(.L_923 - .L_922)
	.align		4
.L_922:
        /*15a0*/ 	.word	index@(broadcast_add_lhs_col_u8)
        /*15a4*/ 	.word	0x00000000


	//----- nvinfo : EIATTR_REGCOUNT
	.align		4
.L_923:
        /*15a8*/ 	.byte	0x04, 0x2f
        /*15aa*/ 	.short	(.L_925 - .L_924)
	.align		4
.L_924:
        /*15ac*/ 	.word	index@(broadcast_sub_strided_u8)
        /*15b0*/ 	.word	0x00000026


	//----- nvinfo : EIATTR_FRAME_SIZE
	.align		4
.L_925:
        /*15b4*/ 	.byte	0x04, 0x11
        /*15b6*/ 	.short	(.L_927 - .L_926)
	.align		4
.L_926:
        /*15b8*/ 	.word	index@($__internal_35_$__cuda_sm20_rem_u64)
        /*15bc*/ 	.word	0x00000000


	//----- nvinfo : EIATTR_FRAME_SIZE
	.align		4
.L_927:
        /*15c0*/ 	.byte	0x04, 0x11
        /*15c2*/ 	.short	(.L_929 - .L_928)
	.align		4
.L_928:
        /*15c4*/ 	.word	index@($__internal_34_$__cuda_sm20_div_u64)
        /*15c8*/ 	.word	0x00000000


	//----- nvinfo : EIATTR_FRAME_SIZE
	.align		4
.L_929:
        /*15cc*/ 	.byte	0x04, 0x11
        /*15ce*/ 	.short	(.L_931 - .L_930)
	.align		4
.L_930:
        /*15d0*/ 	.word	index@(broadcast_sub_strided_u8)
        /*15d4*/ 	.word	0x00000000


	//----- nvinfo : EIATTR_REGCOUNT
	.align		4
.L_931:
        /*15d8*/ 	.byte	0x04, 0x2f
        /*15da*/ 	.short	(.L_933 - .L_932)
	.align		4
.L_932:
        /*15dc*/ 	.word	index@(broadcast_sub_contiguous_u8)
        /*15e0*/ 	.word	0x0000000c


	//----- nvinfo : EIATTR_FRAME_SIZE
	.align		4
.L_933:
        /*15e4*/ 	.byte	0x04, 0x11
        /*15e6*/ 	.short	(.L_935 - .L_934)
	.align		4
.L_934:
        /*15e8*/ 	.word	index@(broadcast_sub_contiguous_u8)
        /*15ec*/ 	.word	0x00000000


	//----- nvinfo : EIATTR_REGCOUNT
	.align		4
.L_935:
        /*15f0*/ 	.byte	0x04, 0x2f
        /*15f2*/ 	.short	(.L_937 - .L_936)
	.align		4
.L_936:
        /*15f4*/ 	.word	index@(broadcast_sub_rhs_row_u8)
        /*15f8*/ 	.word	0x00000012


	//----- nvinfo : EIATTR_FRAME_SIZE
	.align		4
.L_937:
        /*15fc*/ 	.byte	0x04, 0x11
        /*15fe*/ 	.short	(.L_939 - .L_938)
	.align		4
.L_938:
        /*1600*/ 	.word	index@($__internal_33_$__cuda_sm20_rem_u64)
        /*1604*/ 	.word	0x00000000


	//----- nvinfo : EIATTR_FRAME_SIZE
	.align		4
.L_939:
        /*1608*/ 	.byte	0x04, 0x11
        /*160a*/ 	.short	(.L_941 - .L_940)
	.align		4
.L_940:
        /*160c*/ 	.word	index@(broadcast_sub_rhs_row_u8)
        /*1610*/ 	.word	0x00000000


	//----- nvinfo : EIATTR_REGCOUNT
	.align		4
.L_941:
        /*1614*/ 	.byte	0x04, 0x2f
        /*1616*/ 	.short	(.L_943 - .L_942)
	.align		4
.L_942:
        /*1618*/ 	.word	index@(broadcast_sub_rhs_col_u8)
        /*161c*/ 	.word	0x00000012


	//----- nvinfo : EIATTR_FRAME_SIZE
	.align		4
.L_943:
        /*1620*/ 	.byte	0x04, 0x11
        /*1622*/ 	.short	(.L_945 - .L_944)
	.align		4
.L_944:
        /*1624*/ 	.word	index@($__internal_32_$__cuda_sm20_div_u64)
        /*1628*/ 	.word	0x00000000


	//----- nvinfo : EIATTR_FRAME_SIZE
	.align		4
.L_945:
        /*162c*/ 	.byte	0x04, 0x11
        /*162e*/ 	.short	(.L_947 - .L_946)
	.align		4
.L_946:
        /*1630*/ 	.word	index@(broadcast_sub_rhs_col_u8)
        /*1634*/ 	.word	0x00000000


	//----- nvinfo : EIATTR_REGCOUNT
	.align		4
.L_947:
        /*1638*/ 	.byte	0x04, 0x2f
        /*163a*/ 	.short	(.L_949 - .L_948)
	.align		4
.L_948:
        /*163c*/ 	.word	index@(broadcast_sub_lhs_row_u8)
        /*1640*/ 	.word	0x00000012


	//----- nvinfo : EIATTR_FRAME_SIZE
	.align		4
.L_949:
        /*1644*/ 	.byte	0x04, 0x11
        /*1646*/ 	.short	(.L_951 - .L_950)
	.align		4
.L_950:
        /*1648*/ 	.word	index@($__internal_31_$__cuda_sm20_rem_u64)
        /*164c*/ 	.word	0x00000000


	//----- nvinfo : EIATTR_FRAME_SIZE
	.align		4
.L_951:
        /*1650*/ 	.byte	0x04, 0x11
        /*1652*/ 	.short	(.L_953 - .L_952)
	.align		4
.L_952:
        /*1654*/ 	.word	index@(broadcast_sub_lhs_row_u8)
        /*1658*/ 	.word	0x00000000


	//----- nvinfo : EIATTR_REGCOUNT
	.align		4
.L_953:
        /*165c*/ 	.byte	0x04, 0x2f
        /*165e*/ 	.short	(.L_955 - .L_954)
	.align		4
.L_954:
        /*1660*/ 	.word	index@(broadcast_sub_lhs_col_u8)
        /*1664*/ 	.word	0x00000012


	//----- nvinfo : EIATTR_FRAME_SIZE
	.align		4
.L_955:
        /*1668*/ 	.byte	0x04, 0x11
        /*166a*/ 	.short	(.L_957 - .L_956)
	.align		4
.L_956:
        /*166c*/ 	.word	index@($__internal_30_$__cuda_sm20_div_u64)
        /*1670*/ 	.word	0x00000000


	//----- nvinfo : EIATTR_FRAME_SIZE
	.align		4
.L_957:
        /*1674*/ 	.byte	0x04, 0x11
        /*1676*/ 	.short	(.L_959 - .L_958)
	.align		4
.L_958:
        /*1678*/ 	.word	index@(broadcast_sub_lhs_col_u8)
        /*167c*/ 	.word	0x00000000


	//----- nvinfo : EIATTR_REGCOUNT
	.align		4
.L_959:
        /*1680*/ 	.byte	0x04, 0x2f
        /*1682*/ 	.short	(.L_961 - .L_960)
	.align		4
.L_960:
        /*1684*/ 	.word	index@(broadcast_mul_strided_u8)
        /*1688*/ 	.word	0x00000026


	//----- nvinfo : EIATTR_FRAME_SIZE
	.align		4
.L_961:
        /*168c*/ 	.byte	0x04, 0x11
        /*168e*/ 	.short	(.L_963 - .L_962)
	.align		4
.L_962:
        /*1690*/ 	.word	index@($__internal_29_$__cuda_sm20_rem_u64)
        /*1694*/ 	.word	0x00000000


	//----- nvinfo : EIATTR_FRAME_SIZE
	.align		4
.L_963:
        /*1698*/ 	.byte	0x04, 0x11
        /*169a*/ 	.short	(.L_965 - .L_964)
	.align		4
.L_964:
        /*169c*/ 	.word	index@($__internal_28_$__cuda_sm20_div_u64)
        /*16a0*/ 	.word	0x00000000


	//----- nvinfo : EIATTR_FRAME_SIZE
	.align		4
.L_965:
        /*16a4*/ 	.byte	0x04, 0x11
        /*16a6*/ 	.short	(.L_967 - .L_966)
	.align		4
.L_966:
        /*16a8*/ 	.word	index@(broadcast_mul_strided_u8)
        /*16ac*/ 	.word	0x00000000


	//----- nvinfo : EIATTR_REGCOUNT
	.align		4
.L_967:
        /*16b0*/ 	.byte	0x04, 0x2f
        /*16b2*/ 	.short	(.L_969 - .L_968)
	.align		4
.L_968:
        /*16b4*/ 	.word	index@(broadcast_mul_contiguous_u8)
        /*16b8*/ 	.word	0x0000000c


	//----- nvinfo : EIATTR_FRAME_SIZE
	.align		4
.L_969:
        /*16bc*/ 	.byte	0x04, 0x11
        /*16be*/ 	.short	(.L_971 - .L_970)
	.align		4
.L_970:
        /*16c0*/ 	.word	index@(broadcast_mul_contiguous_u8)
        /*16c4*/ 	.word	0x00000000


	//----- nvinfo : EIATTR_REGCOUNT
	.align		4
.L_971:
        /*16c8*/ 	.byte	0x04, 0x2f
        /*16ca*/ 	.short	(.L_973 - .L_972)
	.align		4
.L_972:
        /*16cc*/ 	.word	index@(broadcast_mul_rhs_row_u8)
        /*16d0*/ 	.word	0x00000012


	//----- nvinfo : EIATTR_FRAME_SIZE
	.align		4
.L_973:
        /*16d4*/ 	.byte	0x04, 0x11
        /*16d6*/ 	.short	(.L_975 - .L_974)
	.align		4
.L_974:
        /*16d8*/ 	.word	index@($__internal_27_$__cuda_sm20_rem_u64)
        /*16dc*/ 	.word	0x00000000


	//----- nvinfo : EIATTR_FRAME_SIZE
	.align		4
.L_975:
        /*16e0*/ 	.byte	0x04, 0x11
        /*16e2*/ 	.short	(.L_977 - .L_976)
	.align		4
.L_976:
        /*16e4*/ 	.word	index@(broadcast_mul_rhs_row_u8)
        /*16e8*/ 	.word	0x00000000


	//----- nvinfo : EIATTR_REGCOUNT
	.align		4
.L_977:
        /*16ec*/ 	.byte	0x04, 0x2f
        /*16ee*/ 	.short	(.L_979 - .L_978)
	.align		4
.L_978:
        /*16f0*/ 	.word	index@(broadcast_mul_rhs_col_u8)
        /*16f4*/ 	.word	0x00000012


	//----- nvinfo : EIATTR_FRAME_SIZE
	.align		4
.L_979:
        /*16f8*/ 	.byte	0x04, 0x11
        /*16fa*/ 	.short	(.L_981 - .L_980)
	.align		4
.L_980:
        /*16fc*/ 	.word	index@($__internal_26_$__cuda_sm20_div_u64)
        /*1700*/ 	.word	0x00000000


	//----- nvinfo : EIATTR_FRAME_SIZE
	.align		4
.L_981:
        /*1704*/ 	.byte	0x04, 0x11
        /*1706*/ 	.short	(.L_983 - .L_982)
	.align		4
.L_982:
        /*1708*/ 	.word	index@(broadcast_mul_rhs_col_u8)
        /*170c*/ 	.word	0x00000000


	//----- nvinfo : EIATTR_REGCOUNT
	.align		4
.L_983:
        /*1710*/ 	.byte	0x04, 0x2f
        /*1712*/ 	.short	(.L_985 - .L_984)
	.align		4
.L_984:
        /*1714*/ 	.word	index@(broadcast_mul_lhs_row_u8)
        /*1718*/ 	.word	0x00000012


	//----- nvinfo : EIATTR_FRAME_SIZE
	.align		4
.L_985:
        /*171c*/ 	.byte	0x04, 0x11
        /*171e*/ 	.short	(.L_987 - .L_986)
	.align		4
.L_986:
        /*1720*/ 	.word	index@($__internal_25_$__cuda_sm20_rem_u64)
        /*1724*/ 	.word	0x00000000


	//----- nvinfo : EIATTR_FRAME_SIZE
	.align		4
.L_987:
        /*1728*/ 	.byte	0x04, 0x11
        /*172a*/ 	.short	(.L_989 - .L_988)
	.align		4
.L_988:
        /*172c*/ 	.word	index@(broadcast_mul_lhs_row_u8)
        /*1730*/ 	.word	0x00000000


	//----- nvinfo : EIATTR_REGCOUNT
	.align		4
.L_989:
        /*1734*/ 	.byte	0x04, 0x2f
        /*1736*/ 	.short	(.L_991 - .L_990)
	.align		4
.L_990:
        /*1738*/ 	.word	index@(broadcast_mul_lhs_col_u8)
        /*173c*/ 	.word	0x00000012


	//----- nvinfo : EIATTR_FRAME_SIZE
	.align		4
.L_991:
        /*1740*/ 	.byte	0x04, 0x11
        /*1742*/ 	.short	(.L_993 - .L_992)
	.align		4
.L_992:
        /*1744*/ 	.word	index@($__internal_24_$__cuda_sm20_div_u64)
        /*1748*/ 	.word	0x00000000


	//----- nvinfo : EIATTR_FRAME_SIZE
	.align		4
.L_993:
        /*174c*/ 	.byte	0x04, 0x11
        /*174e*/ 	.short	(.L_995 - .L_994)
	.align		4
.L_994:
        /*1750*/ 	.word	index@(broadcast_mul_lhs_col_u8)
        /*1754*/ 	.word	0x00000000


	//----- nvinfo : EIATTR_REGCOUNT
	.align		4
.L_995:
        /*1758*/ 	.byte	0x04, 0x2f
        /*175a*/ 	.short	(.L_997 - .L_996)
	.align		4
.L_996:
        /*175c*/ 	.word	index@(broadcast_div_strided_u8)
        /*1760*/ 	.word	0x00000026


	//----- nvinfo : EIATTR_FRAME_SIZE
	.align		4
.L_997:
        /*1764*/ 	.byte	0x04, 0x11
        /*1766*/ 	.short	(.L_999 - .L_998)
	.align		4
.L_998:
        /*1768*/ 	.word	index@($__internal_23_$__cuda_sm20_rem_u64)
        /*176c*/ 	.word	0x00000000


	//----- nvinfo : EIATTR_FRAME_SIZE
	.align		4
.L_999:
        /*1770*/ 	.byte	0x04, 0x11
        /*1772*/ 	.short	(.L_1001 - .L_1000)
	.align		4
.L_1000:
        /*1774*/ 	.word	index@($__internal_22_$__cuda_sm20_div_u64)
        /*1778*/ 	.word	0x00000000


	//----- nvinfo : EIATTR_FRAME_SIZE
	.align		4
.L_1001:
        /*177c*/ 	.byte	0x04, 0x11
        /*177e*/ 	.short	(.L_1003 - .L_1002)
	.align		4
.L_1002:
        /*1780*/ 	.word	index@($__internal_21_$__cuda_sm20_div_u16)
        /*1784*/ 	.word	0x00000000


	//----- nvinfo : EIATTR_FRAME_SIZE
	.align		4
.L_1003:
        /*1788*/ 	.byte	0x04, 0x11
        /*178a*/ 	.short	(.L_1005 - .L_1004)
	.align		4
.L_1004:
        /*178c*/ 	.word	index@(broadcast_div_strided_u8)
        /*1790*/ 	.word	0x00000000


	//----- nvinfo : EIATTR_REGCOUNT
	.align		4
.L_1005:
        /*1794*/ 	.byte	0x04, 0x2f
        /*1796*/ 	.short	(.L_1007 - .L_1006)
	.align		4
.L_1006:
        /*1798*/ 	.word	index@(broadcast_div_contiguous_u8)
        /*179c*/ 	.word	0x0000000c


	//----- nvinfo : EIATTR_FRAME_SIZE
	.align		4
.L_1007:
        /*17a0*/ 	.byte	0x04, 0x11
        /*17a2*/ 	.short	(.L_1009 - .L_1008)
	.align		4
.L_1008:
        /*17a4*/ 	.word	index@($__internal_20_$__cuda_sm20_div_u16)
        /*17a8*/ 	.word	0x00000000


	//----- nvinfo : EIATTR_FRAME_SIZE
	.align		4
.L_1009:
        /*17ac*/ 	.byte	0x04, 0x11
        /*17ae*/ 	.short	(.L_1011 - .L_1010)
	.align		4
.L_1010:
        /*17b0*/ 	.word	index@(broadcast_div_contiguous_u8)
        /*17b4*/ 	.word	0x00000000


	//----- nvinfo : EIATTR_REGCOUNT
	.align		4
.L_1011:
        /*17b8*/ 	.byte	0x04, 0x2f
        /*17ba*/ 	.short	(.L_1013 - .L_1012)
	.align		4
.L_1012:
        /*17bc*/ 	.word	index@(broadcast_div_rhs_row_u8)
        /*17c0*/ 	.word	0x00000012


	//----- nvinfo : EIATTR_FRAME_SIZE
	.align		4
.L_1013:
        /*17c4*/ 	.byte	0x04, 0x11
        /*17c6*/ 	.short	(.L_1015 - .L_1014)
	.align		4
.L_1014:
        /*17c8*/ 	.word	index@($__internal_19_$__cuda_sm20_rem_u64)
        /*17cc*/ 	.word	0x00000000


	//----- nvinfo : EIATTR_FRAME_SIZE
	.align		4
.L_1015:
        /*17d0*/ 	.byte	0x04, 0x11
        /*17d2*/ 	.short	(.L_1017 - .L_1016)
	.align		4
.L_1016:
        /*17d4*/ 	.word	index@($__internal_18_$__cuda_sm20_div_u16)
        /*17d8*/ 	.word	0x00000000


	//----- nvinfo : EIATTR_FRAME_SIZE
	.align		4
.L_1017:
        /*17dc*/ 	.byte	0x04, 0x11
        /*17de*/ 	.short	(.L_1019 - .L_1018)
	.align		4
.L_1018:
        /*17e0*/ 	.word	index@(broadcast_div_rhs_row_u8)
        /*17e4*/ 	.word	0x00000000


	//----- nvinfo : EIATTR_REGCOUNT
	.align		4
.L_1019:
        /*17e8*/ 	.byte	0x04, 0x2f
        /*17ea*/ 	.short	(.L_1021 - .L_1020)
	.align		4
.L_1020:
        /*17ec*/ 	.word	index@(broadcast_div_rhs_col_u8)
        /*17f0*/ 	.word	0x00000012


	//----- nvinfo : EIATTR_FRAME_SIZE
	.align		4
.L_1021:
        /*17f4*/ 	.byte	0x04, 0x11
        /*17f6*/ 	.short	(.L_1023 - .L_1022)
	.align		4
.L_1022:
        /*17f8*/ 	.word	index@($__internal_17_$__cuda_sm20_div_u64)
        /*17fc*/ 	.word	0x00000000


	//----- nvinfo : EIATTR_FRAME_SIZE
	.align		4
.L_1023:
        /*1800*/ 	.byte	0x04, 0x11
        /*1802*/ 	.short	(.L_1025 - .L_1024)
	.align		4
.L_1024:
        /*1804*/ 	.word	index@($__internal_16_$__cuda_sm20_div_u16)
        /*1808*/ 	.word	0x00000000


	//----- nvinfo : EIATTR_FRAME_SIZE
	.align		4
.L_1025:
        /*180c*/ 	.byte	0x04, 0x11
        /*180e*/ 	.short	(.L_1027 - .L_1026)
	.align		4
.L_1026:
        /*1810*/ 	.word	index@(broadcast_div_rhs_col_u8)
        /*1814*/ 	.word	0x00000000


	//----- nvinfo : EIATTR_REGCOUNT
	.align		4
.L_1027:
        /*1818*/ 	.byte	0x04, 0x2f
        /*181a*/ 	.short	(.L_1029 - .L_1028)
	.align		4
.L_1028:
        /*181c*/ 	.word	index@(broadcast_div_lhs_row_u8)
        /*1820*/ 	.word	0x00000012


	//----- nvinfo : EIATTR_FRAME_SIZE
	.align		4
.L_1029:
        /*1824*/ 	.byte	0x04, 0x11
        /*1826*/ 	.short	(.L_1031 - .L_1030)
	.align		4
.L_1030:
        /*1828*/ 	.word	index@($__internal_15_$__cuda_sm20_rem_u64)
        /*182c*/ 	.word	0x00000000


	//----- nvinfo : EIATTR_FRAME_SIZE
	.align		4
.L_1031:
        /*1830*/ 	.byte	0x04, 0x11
        /*1832*/ 	.short	(.L_1033 - .L_1032)
	.align		4
.L_1032:
        /*1834*/ 	.word	index@($__internal_14_$__cuda_sm20_div_u16)
        /*1838*/ 	.word	0x00000000


	//----- nvinfo : EIATTR_FRAME_SIZE
	.align		4
.L_1033:
        /*183c*/ 	.byte	0x04, 0x11
        /*183e*/ 	.short	(.L_1035 - .L_1034)
	.align		4
.L_1034:
        /*1840*/ 	.word	index@(broadcast_div_lhs_row_u8)
        /*1844*/ 	.word	0x00000000


	//----- nvinfo : EIATTR_REGCOUNT
	.align		4
.L_1035:
        /*1848*/ 	.byte	0x04, 0x2f
        /*184a*/ 	.short	(.L_1037 - .L_1036)
	.align		4
.L_1036:
        /*184c*/ 	.word	index@(broadcast_div_lhs_col_u8)
        /*1850*/ 	.word	0x00000012


	//----- nvinfo : EIATTR_FRAME_SIZE
	.align		4
.L_1037:
        /*1854*/ 	.byte	0x04, 0x11
        /*1856*/ 	.short	(.L_1039 - .L_1038)
	.align		4
.L_1038:
        /*1858*/ 	.word	index@($__internal_13_$__cuda_sm20_div_u64)
        /*185c*/ 	.word	0x00000000


	//----- nvinfo : EIATTR_FRAME_SIZE
	.align		4
.L_1039:
        /*1860*/ 	.byte	0x04, 0x11
        /*1862*/ 	.short	(.L_1041 - .L_1040)
	.align		4
.L_1040:
        /*1864*/ 	.word	index@($__internal_12_$__cuda_sm20_div_u16)
        /*1868*/ 	.word	0x00000000


	//----- nvinfo : EIATTR_FRAME_SIZE
	.align		4
.L_1041:
        /*186c*/ 	.byte	0x04, 0x11
        /*186e*/ 	.short	(.L_1043 - .L_1042)
	.align		4
.L_1042:
        /*1870*/ 	.word	index@(broadcast_div_lhs_col_u8)
        /*1874*/ 	.word	0x00000000


	//----- nvinfo : EIATTR_REGCOUNT
	.align		4
.L_1043:
        /*1878*/ 	.byte	0x04, 0x2f
        /*187a*/ 	.short	(.L_1045 - .L_1044)
	.align		4
.L_1044:
        /*187c*/ 	.word	index@(broadcast_max_strided_u8)
        /*1880*/ 	.word	0x00000026


	//----- nvinfo : EIATTR_FRAME_SIZE
	.align		4
.L_1045:
        /*1884*/ 	.byte	0x04, 0x11
        /*1886*/ 	.short	(.L_1047 - .L_1046)
	.align		4
.L_1046:
        /*1888*/ 	.word	index@($__internal_11_$__cuda_sm20_rem_u64)
        /*188c*/ 	.word	0x00000000


	//----- nvinfo : EIATTR_FRAME_SIZE
	.align		4
.L_1047:
        /*1890*/ 	.byte	0x04, 0x11
        /*1892*/ 	.short	(.L_1049 - .L_1048)
	.align		4
.L_1048:
        /*1894*/ 	.word	index@($__internal_10_$__cuda_sm20_div_u64)
        /*1898*/ 	.word	0x00000000


	//----- nvinfo : EIATTR_FRAME_SIZE
	.align		4
.L_1049:
        /*189c*/ 	.byte	0x04, 0x11
        /*189e*/ 	.short	(.L_1051 - .L_1050)
	.align		4
.L_1050:
        /*18a0*/ 	.word	index@(broadcast_max_strided_u8)
        /*18a4*/ 	.word	0x00000000


	//----- nvinfo : EIATTR_REGCOUNT
	.align		4
.L_1051:
        /*18a8*/ 	.byte	0x04, 0x2f
        /*18aa*/ 	.short	(.L_1053 - .L_1052)
	.align		4
.L_1052:
        /*18ac*/ 	.word	index@(broadcast_max_contiguous_u8)
        /*18b0*/ 	.word	0x0000000a


	//----- nvinfo : EIATTR_FRAME_SIZE
	.align		4
.L_1053:
        /*18b4*/ 	.byte	0x04, 0x11
        /*18b6*/ 	.short	(.L_1055 - .L_1054)
	.align		4
.L_1054:
        /*18b8*/ 	.word	index@(broadcast_max_contiguous_u8)
        /*18bc*/ 	.word	0x00000000


	//----- nvinfo : EIATTR_REGCOUNT
	.align		4
.L_1055:
        /*18c0*/ 	.byte	0x04, 0x2f
        /*18c2*/ 	.short	(.L_1057 - .L_1056)
	.align		4
.L_1056:
        /*18c4*/ 	.word	index@(broadcast_max_rhs_row_u8)
        /*18c8*/ 	.word	0x00000012


	//----- nvinfo : EIATTR_FRAME_SIZE
	.align		4
.L_1057:
        /*18cc*/ 	.byte	0x04, 0x11
        /*18ce*/ 	.short	(.L_1059 - .L_1058)
	.align		4
.L_1058:
        /*18d0*/ 	.word	index@($__internal_9_$__cuda_sm20_rem_u64)
        /*18d4*/ 	.word	0x00000000


	//----- nvinfo : EIATTR_FRAME_SIZE
	.align		4
.L_1059:
        /*18d8*/ 	.byte	0x04, 0x11
        /*18da*/ 	.short	(.L_1061 - .L_1060)
	.align		4
.L_1060:
        /*18dc*/ 	.word	index@(broadcast_max_rhs_row_u8)
        /*18e0*/ 	.word	0x00000000


	//----- nvinfo : EIATTR_REGCOUNT
	.align		4
.L_1061:
        /*18e4*/ 	.byte	0x04, 0x2f
        /*18e6*/ 	.short	(.L_1063 - .L_1062)
	.align		4
.L_1062:
        /*18e8*/ 	.word	index@(broadcast_max_rhs_col_u8)
        /*18ec*/ 	.word	0x00000012


	//----- nvinfo : EIATTR_FRAME_SIZE
	.align		4
.L_1063:
        /*18f0*/ 	.byte	0x04, 0x11
        /*18f2*/ 	.short	(.L_1065 - .L_1064)
	.align		4
.L_1064:
        /*18f4*/ 	.word	index@($__internal_8_$__cuda_sm20_div_u64)
        /*18f8*/ 	.word	0x00000000


	//----- nvinfo : EIATTR_FRAME_SIZE
	.align		4
.L_1065:
        /*18fc*/ 	.byte	0x04, 0x11
        /*18fe*/ 	.short	(.L_1067 - .L_1066)
	.align		4
.L_1066:
        /*1900*/ 	.word	index@(broadcast_max_rhs_col_u8)
        /*1904*/ 	.word	0x00000000


	//----- nvinfo : EIATTR_REGCOUNT
	.align		4
.L_1067:
        /*1908*/ 	.byte	0x04, 0x2f
        /*190a*/ 	.short	(.L_1069 - .L_1068)
	.align		4
.L_1068:
        /*190c*/ 	.word	index@(broadcast_max_lhs_row_u8)
        /*1910*/ 	.word	0x00000012


	//----- nvinfo : EIATTR_FRAME_SIZE
	.align		4
.L_1069:
        /*1914*/ 	.byte	0x04, 0x11
        /*1916*/ 	.short	(.L_1071 - .L_1070)
	.align		4
.L_1070:
        /*1918*/ 	.word	index@($__internal_7_$__cuda_sm20_rem_u64)
        /*191c*/ 	.word	0x00000000


	//----- nvinfo : EIATTR_FRAME_SIZE
	.align		4
.L_1071:
        /*1920*/ 	.byte	0x04, 0x11
        /*1922*/ 	.short	(.L_1073 - .L_1072)
	.align		4
.L_1072:
        /*1924*/ 	.word	index@(broadcast_max_lhs_row_u8)
        /*1928*/ 	.word	0x00000000


	//----- nvinfo : EIATTR_REGCOUNT
	.align		4
.L_1073:
        /*192c*/ 	.byte	0x04, 0x2f
        /*192e*/ 	.short	(.L_1075 - .L_1074)
	.align		4
.L_1074:
        /*1930*/ 	.word	index@(broadcast_max_lhs_col_u8)
        /*1934*/ 	.word	0x00000012


	//----- nvinfo : EIATTR_FRAME_SIZE
	.align		4
.L_1075:
        /*1938*/ 	.byte	0x04, 0x11
        /*193a*/ 	.short	(.L_1077 - .L_1076)
	.align		4
.L_1076:
        /*193c*/ 	.word	index@($__internal_6_$__cuda_sm20_div_u64)
        /*1940*/ 	.word	0x00000000


	//----- nvinfo : EIATTR_FRAME_SIZE
	.align		4
.L_1077:
        /*1944*/ 	.byte	0x04, 0x11
        /*1946*/ 	.short	(.L_1079 - .L_1078)
	.align		4
.L_1078:
        /*1948*/ 	.word	index@(broadcast_max_lhs_col_u8)
        /*194c*/ 	.word	0x00000000


	//----- nvinfo : EIATTR_REGCOUNT
	.align		4
.L_1079:
        /*1950*/ 	.byte	0x04, 0x2f
        /*1952*/ 	.short	(.L_1081 - .L_1080)
	.align		4
.L_1080:
        /*1954*/ 	.word	index@(broadcast_min_strided_u8)
        /*1958*/ 	.word	0x00000026


	//----- nvinfo : EIATTR_FRAME_SIZE
	.align		4
.L_1081:
        /*195c*/ 	.byte	0x04, 0x11
        /*195e*/ 	.short	(.L_1083 - .L_1082)
	.align		4
.L_1082:
        /*1960*/ 	.word	index@($__internal_5_$__cuda_sm20_rem_u64)
        /*1964*/ 	.word	0x00000000


	//----- nvinfo : EIATTR_FRAME_SIZE
	.align		4
.L_1083:
        /*1968*/ 	.byte	0x04, 0x11
        /*196a*/ 	.short	(.L_1085 - .L_1084)
	.align		4
.L_1084:
        /*196c*/ 	.word	index@($__internal_4_$__cuda_sm20_div_u64)
        /*1970*/ 	.word	0x00000000


	//----- nvinfo : EIATTR_FRAME_SIZE
	.align		4
.L_1085:
        /*1974*/ 	.byte	0x04, 0x11
        /*1976*/ 	.short	(.L_1087 - .L_1086)
	.align		4
.L_1086:
        /*1978*/ 	.word	index@(broadcast_min_strided_u8)
        /*197c*/ 	.word	0x00000000


	//----- nvinfo : EIATTR_REGCOUNT
	.align		4
.L_1087:
        /*1980*/ 	.byte	0x04, 0x2f
        /*1982*/ 	.short	(.L_1089 - .L_1088)
	.align		4
.L_1088:
        /*1984*/ 	.word	index@(broadcast_min_contiguous_u8)
        /*1988*/ 	.word	0x0000000a


	//----- nvinfo : EIATTR_FRAME_SIZE
	.align		4
.L_1089:
        /*198c*/ 	.byte	0x04, 0x11
        /*198e*/ 	.short	(.L_1091 - .L_1090)
	.align		4
.L_1090:
        /*1990*/ 	.word	index@(broadcast_min_contiguous_u8)
        /*1994*/ 	.word	0x00000000


	//----- nvinfo : EIATTR_REGCOUNT
	.align		4
.L_1091:
        /*1998*/ 	.byte	0x04, 0x2f
        /*199a*/ 	.short	(.L_1093 - .L_1092)
	.align		4
.L_1092:
        /*199c*/ 	.word	index@(broadcast_min_rhs_row_u8)
        /*19a0*/ 	.word	0x00000012


	//----- nvinfo : EIATTR_FRAME_SIZE
	.align		4
.L_1093:
        /*19a4*/ 	.byte	0x04, 0x11
        /*19a6*/ 	.short	(.L_1095 - .L_1094)
	.align		4
.L_1094:
        /*19a8*/ 	.word	index@($__internal_3_$__cuda_sm20_rem_u64)
        /*19ac*/ 	.word	0x00000000


	//----- nvinfo : EIATTR_FRAME_SIZE
	.align		4
.L_1095:
        /*19b0*/ 	.byte	0x04, 0x11
        /*19b2*/ 	.short	(.L_1097 - .L_1096)
	.align		4
.L_1096:
        /*19b4*/ 	.word	index@(broadcast_min_rhs_row_u8)
        /*19b8*/ 	.word	0x00000000


	//----- nvinfo : EIATTR_REGCOUNT
	.align		4
.L_1097:
        /*19bc*/ 	.byte	0x04, 0x2f
        /*19be*/ 	.short	(.L_1099 - .L_1098)
	.align		4
.L_1098:
        /*19c0*/ 	.word	index@(broadcast_min_rhs_col_u8)
        /*19c4*/ 	.word	0x00000012


	//----- nvinfo : EIATTR_FRAME_SIZE
	.align		4
.L_1099:
        /*19c8*/ 	.byte	0x04, 0x11
        /*19ca*/ 	.short	(.L_1101 - .L_1100)
	.align		4
.L_1100:
        /*19cc*/ 	.word	index@($__internal_2_$__cuda_sm20_div_u64)
        /*19d0*/ 	.word	0x00000000


	//----- nvinfo : EIATTR_FRAME_SIZE
	.align		4
.L_1101:
        /*19d4*/ 	.byte	0x04, 0x11
        /*19d6*/ 	.short	(.L_1103 - .L_1102)
	.align		4
.L_1102:
        /*19d8*/ 	.word	index@(broadcast_min_rhs_col_u8)
        /*19dc*/ 	.word	0x00000000


	//----- nvinfo : EIATTR_REGCOUNT
	.align		4
.L_1103:
        /*19e0*/ 	.byte	0x04, 0x2f
        /*19e2*/ 	.short	(.L_1105 - .L_1104)
	.align		4
.L_1104:
        /*19e4*/ 	.word	index@(broadcast_min_lhs_row_u8)
        /*19e8*/ 	.word	0x00000012


	//----- nvinfo : EIATTR_FRAME_SIZE
	.align		4
.L_1105:
        /*19ec*/ 	.byte	0x04, 0x11
        /*19ee*/ 	.short	(.L_1107 - .L_1106)
	.align		4
.L_1106:
        /*19f0*/ 	.word	index@($__internal_1_$__cuda_sm20_rem_u64)
        /*19f4*/ 	.word	0x00000000


	//----- nvinfo : EIATTR_FRAME_SIZE
	.align		4
.L_1107:
        /*19f8*/ 	.byte	0x04, 0x11
        /*19fa*/ 	.short	(.L_1109 - .L_1108)
	.align		4
.L_1108:
        /*19fc*/ 	.word	index@(broadcast_min_lhs_row_u8)
        /*1a00*/ 	.word	0x00000000


	//----- nvinfo : EIATTR_REGCOUNT
	.align		4
.L_1109:
        /*1a04*/ 	.byte	0x04, 0x2f
        /*1a06*/ 	.short	(.L_1111 - .L_1110)
	.align		4
.L_1110:
        /*1a08*/ 	.word	index@(broadcast_min_lhs_col_u8)
        /*1a0c*/ 	.word	0x00000012


	//----- nvinfo : EIATTR_FRAME_SIZE
	.align		4
.L_1111:
        /*1a10*/ 	.byte	0x04, 0x11
        /*1a12*/ 	.short	(.L_1113 - .L_1112)
	.align		4
.L_1112:
        /*1a14*/ 	.word	index@($__internal_0_$__cuda_sm20_div_u64)
        /*1a18*/ 	.word	0x00000000


	//----- nvinfo : EIATTR_FRAME_SIZE
	.align		4
.L_1113:
        /*1a1c*/ 	.byte	0x04, 0x11
        /*1a1e*/ 	.short	(.L_1115 - .L_1114)
	.align		4
.L_1114:
        /*1a20*/ 	.word	index@(broadcast_min_lhs_col_u8)
        /*1a24*/ 	.word	0x00000000


	//----- nvinfo : EIATTR_MIN_STACK_SIZE
	.align		4
.L_1115:
        /*1a28*/ 	.byte	0x04, 0x12
        /*1a2a*/ 	.short	(.L_1117 - .L_1116)
	.align		4
.L_1116:
        /*1a2c*/ 	.word	index@(broadcast_min_lhs_col_u8)
        /*1a30*/ 	.word	0x00000000


	//----- nvinfo : EIATTR_MIN_STACK_SIZE
	.align		4
.L_1117:
        /*1a34*/ 	.byte	0x04, 0x12
        /*1a36*/ 	.short	(.L_1119 - .L_1118)
	.align		4
.L_1118:
        /*1a38*/ 	.word	index@(broadcast_min_lhs_row_u8)
        /*1a3c*/ 	.word	0x00000000


	//----- nvinfo : EIATTR_MIN_STACK_SIZE
	.align		4
.L_1119:
        /*1a40*/ 	.byte	0x04, 0x12
        /*1a42*/ 	.short	(.L_1121 - .L_1120)
	.align		4
.L_1120:
        /*1a44*/ 	.word	index@(broadcast_min_rhs_col_u8)
        /*1a48*/ 	.word	0x00000000


	//----- nvinfo : EIATTR_MIN_STACK_SIZE
	.align		4
.L_1121:
        /*1a4c*/ 	.byte	0x04, 0x12
        /*1a4e*/ 	.short	(.L_1123 - .L_1122)
	.align		4
.L_1122:
        /*1a50*/ 	.word	index@(broadcast_min_rhs_row_u8)
        /*1a54*/ 	.word	0x00000000


	//----- nvinfo : EIATTR_MIN_STACK_SIZE
	.align		4
.L_1123:
        /*1a58*/ 	.byte	0x04, 0x12
        /*1a5a*/ 	.short	(.L_1125 - .L_1124)
	.align		4
.L_1124:
        /*1a5c*/ 	.word	index@(broadcast_min_contiguous_u8)
        /*1a60*/ 	.word	0x00000000


	//----- nvinfo : EIATTR_MIN_STACK_SIZE
	.align		4
.L_1125:
        /*1a64*/ 	.byte	0x04, 0x12
        /*1a66*/ 	.short	(.L_1127 - .L_1126)
	.align		4
.L_1126:
        /*1a68*/ 	.word	index@(broadcast_min_strided_u8)
        /*1a6c*/ 	.word	0x00000000


	//----- nvinfo : EIATTR_MIN_STACK_SIZE
	.align		4
.L_1127:
        /*1a70*/ 	.byte	0x04, 0x12
        /*1a72*/ 	.short	(.L_1129 - .L_1128)
	.align		4
.L_1128:
        /*1a74*/ 	.word	index@(broadcast_max_lhs_col_u8)
        /*1a78*/ 	.word	0x00000000


	//----- nvinfo : EIATTR_MIN_STACK_SIZE
	.align		4
.L_1129:
        /*1a7c*/ 	.byte	0x04, 0x12
        /*1a7e*/ 	.short	(.L_1131 - .L_1130)
	.align		4
.L_1130:
        /*1a80*/ 	.word	index@(broadcast_max_lhs_row_u8)
        /*1a84*/ 	.word	0x00000000


	//----- nvinfo : EIATTR_MIN_STACK_SIZE
	.align		4
.L_1131:
        /*1a88*/ 	.byte	0x04, 0x12
        /*1a8a*/ 	.short	(.L_1133 - .L_1132)
	.align		4
.L_1132:
        /*1a8c*/ 	.word	index@(broadcast_max_rhs_col_u8)
        /*1a90*/ 	.word	0x00000000


	//----- nvinfo : EIATTR_MIN_STACK_SIZE
	.align		4
.L_1133:
        /*1a94*/ 	.byte	0x04, 0x12
        /*1a96*/ 	.short	(.L_1135 - .L_1134)
	.align		4
.L_1134:
        /*1a98*/ 	.word	index@(broadcast_max_rhs_row_u8)
        /*1a9c*/ 	.word	0x00000000


	//----- nvinfo : EIATTR_MIN_STACK_SIZE
	.align		4
.L_1135:
        /*1aa0*/ 	.byte	0x04, 0x12
        /*1aa2*/ 	.short	(.L_1137 - .L_1136)
	.align		4
.L_1136:
        /*1aa4*/ 	.word	index@(broadcast_max_contiguous_u8)
        /*1aa8*/ 	.word	0x00000000


	//----- nvinfo : EIATTR_MIN_STACK_SIZE
	.align		4
.L_1137:
        /*1aac*/ 	.byte	0x04, 0x12
        /*1aae*/ 	.short	(.L_1139 - .L_1138)
	.align		4
.L_1138:
        /*1ab0*/ 	.word	index@(broadcast_max_strided_u8)
        /*1ab4*/ 	.word	0x00000000


	//----- nvinfo : EIATTR_MIN_STACK_SIZE
	.align		4
.L_1139:
        /*1ab8*/ 	.byte	0x04, 0x12
        /*1aba*/ 	.short	(.L_1141 - .L_1140)
	.align		4
.L_1140:
        /*1abc*/ 	.word	index@(broadcast_div_lhs_col_u8)
        /*1ac0*/ 	.word	0x00000000


	//----- nvinfo : EIATTR_MIN_STACK_SIZE
	.align		4
.L_1141:
        /*1ac4*/ 	.byte	0x04, 0x12
        /*1ac6*/ 	.short	(.L_1143 - .L_1142)
	.align		4
.L_1142:
        /*1ac8*/ 	.word	index@(broadcast_div_lhs_row_u8)
        /*1acc*/ 	.word	0x00000000


	//----- nvinfo : EIATTR_MIN_STACK_SIZE
	.align		4
.L_1143:
        /*1ad0*/ 	.byte	0x04, 0x12
        /*1ad2*/ 	.short	(.L_1145 - .L_1144)
	.align		4
.L_1144:
        /*1ad4*/ 	.word	index@(broadcast_div_rhs_col_u8)
        /*1ad8*/ 	.word	0x00000000


	//----- nvinfo : EIATTR_MIN_STACK_SIZE
	.align		4
.L_1145:
        /*1adc*/ 	.byte	0x04, 0x12
        /*1ade*/ 	.short	(.L_1147 - .L_1146)
	.align		4
.L_1146:
        /*1ae0*/ 	.word	index@(broadcast_div_rhs_row_u8)
        /*1ae4*/ 	.word	0x00000000


	//----- nvinfo : EIATTR_MIN_STACK_SIZE
	.align		4
.L_1147:
        /*1ae8*/ 	.byte	0x04, 0x12
        /*1aea*/ 	.short	(.L_1149 - .L_1148)
	.align		4
.L_1148:
        /*1aec*/ 	.word	index@(broadcast_div_contiguous_u8)
        /*1af0*/ 	.word	0x00000000


	//----- nvinfo : EIATTR_MIN_STACK_SIZE
	.align		4
.L_1149:
        /*1af4*/ 	.byte	0x04, 0x12
        /*1af6*/ 	.short	(.L_1151 - .L_1150)
	.align		4
.L_1150:
        /*1af8*/ 	.word	index@(broadcast_div_strided_u8)
        /*1afc*/ 	.word	0x00000000


	//----- nvinfo : EIATTR_MIN_STACK_SIZE
	.align		4
.L_1151:
        /*1b00*/ 	.byte	0x04, 0x12
        /*1b02*/ 	.short	(.L_1153 - .L_1152)
	.align		4
.L_1152:
        /*1b04*/ 	.word	index@(broadcast_mul_lhs_col_u8)
        /*1b08*/ 	.word	0x00000000


	//----- nvinfo : EIATTR_MIN_STACK_SIZE
	.align		4
.L_1153:
        /*1b0c*/ 	.byte	0x04, 0x12
        /*1b0e*/ 	.short	(.L_1155 - .L_1154)
	.align		4
.L_1154:
        /*1b10*/ 	.word	index@(broadcast_mul_lhs_row_u8)
        /*1b14*/ 	.word	0x00000000


	//----- nvinfo : EIATTR_MIN_STACK_SIZE
	.align		4
.L_1155:
        /*1b18*/ 	.byte	0x04, 0x12
        /*1b1a*/ 	.short	(.L_1157 - .L_1156)
	.align		4
.L_1156:
        /*1b1c*/ 	.word	index@(broadcast_mul_rhs_col_u8)
        /*1b20*/ 	.word	0x00000000


	//----- nvinfo : EIATTR_MIN_STACK_SIZE
	.align		4
.L_1157:
        /*1b24*/ 	.byte	0x04, 0x12
        /*1b26*/ 	.short	(.L_1159 - .L_1158)
	.align		4
.L_1158:
        /*1b28*/ 	.word	index@(broadcast_mul_rhs_row_u8)
        /*1b2c*/ 	.word	0x00000000


	//----- nvinfo : EIATTR_MIN_STACK_SIZE
	.align		4
.L_1159:
        /*1b30*/ 	.byte	0x04, 0x12
        /*1b32*/ 	.short	(.L_1161 - .L_1160)
	.align		4
.L_1160:
        /*1b34*/ 	.word	index@(broadcast_mul_contiguous_u8)
        /*1b38*/ 	.word	0x00000000


	//----- nvinfo : EIATTR_MIN_STACK_SIZE
	.align		4
.L_1161:
        /*1b3c*/ 	.byte	0x04, 0x12
        /*1b3e*/ 	.short	(.L_1163 - .L_1162)
	.align		4
.L_1162:
        /*1b40*/ 	.word	index@(broadcast_mul_strided_u8)
        /*1b44*/ 	.word	0x00000000


	//----- nvinfo : EIATTR_MIN_STACK_SIZE
	.align		4
.L_1163:
        /*1b48*/ 	.byte	0x04, 0x12
        /*1b4a*/ 	.short	(.L_1165 - .L_1164)
	.align		4
.L_1164:
        /*1b4c*/ 	.word	index@(broadcast_sub_lhs_col_u8)
        /*1b50*/ 	.word	0x00000000


	//----- nvinfo : EIATTR_MIN_STACK_SIZE
	.align		4
.L_1165:
        /*1b54*/ 	.byte	0x04, 0x12
        /*1b56*/ 	.short	(.L_1167 - .L_1166)
	.align		4
.L_1166:
        /*1b58*/ 	.word	index@(broadcast_sub_lhs_row_u8)
        /*1b5c*/ 	.word	0x00000000


	//----- nvinfo : EIATTR_MIN_STACK_SIZE
	.align		4
.L_1167:
        /*1b60*/ 	.byte	0x04, 0x12
        /*1b62*/ 	.short	(.L_1169 - .L_1168)
	.align		4
.L_1168:
        /*1b64*/ 	.word	index@(broadcast_sub_rhs_col_u8)
        /*1b68*/ 	.word	0x00000000


	//----- nvinfo : EIATTR_MIN_STACK_SIZE
	.align		4
.L_1169:
        /*1b6c*/ 	.byte	0x04, 0x12
        /*1b6e*/ 	.short	(.L_1171 - .L_1170)
	.align		4
.L_1170:
        /*1b70*/ 	.word	index@(broadcast_sub_rhs_row_u8)
        /*1b74*/ 	.word	0x00000000


	//----- nvinfo : EIATTR_MIN_STACK_SIZE
	.align		4
.L_1171:
        /*1b78*/ 	.byte	0x04, 0x12
        /*1b7a*/ 	.short	(.L_1173 - .L_1172)
	.align		4
.L_1172:
        /*1b7c*/ 	.word	index@(broadcast_sub_contiguous_u8)
        /*1b80*/ 	.word	0x00000000


	//----- nvinfo : EIATTR_MIN_STACK_SIZE
	.align		4
.L_1173:
        /*1b84*/ 	.byte	0x04, 0x12
        /*1b86*/ 	.short	(.L_1175 - .L_1174)
	.align		4
.L_1174:
        /*1b88*/ 	.word	index@(broadcast_sub_strided_u8)
        /*1b8c*/ 	.word	0x00000000


	//----- nvinfo : EIATTR_MIN_STACK_SIZE
	.align		4
.L_1175:
        /*1b90*/ 	.byte	0x04, 0x12
        /*1b92*/ 	.short	(.L_1177 - .L_1176)
	.align		4
.L_1176:
        /*1b94*/ 	.word	index@(broadcast_add_lhs_col_u8)
        /*1b98*/ 	.word	0x00000000


	//----- nvinfo : EIATTR_MIN_STACK_SIZE
	.align		4
.L_1177:
        /*1b9c*/ 	.byte	0x04, 0x12
        /*1b9e*/ 	.short	(.L_1179 - .L_1178)
	.align		4
.L_1178:
        /*1ba0*/ 	.word	index@(broadcast_add_lhs_row_u8)
        /*1ba4*/ 	.word	0x00000000


	//----- nvinfo : EIATTR_MIN_STACK_SIZE
	.align		4
.L_1179:
        /*1ba8*/ 	.byte	0x04, 0x12
        /*1baa*/ 	.short	(.L_1181 - .L_1180)
	.align		4
.L_1180:
        /*1bac*/ 	.word	index@(broadcast_add_rhs_col_u8)
        /*1bb0*/ 	.word	0x00000000


	//----- nvinfo : EIATTR_MIN_STACK_SIZE
	.align		4
.L_1181:
        /*1bb4*/ 	.byte	0x04, 0x12
        /*1bb6*/ 	.short	(.L_1183 - .L_1182)
	.align		4
.L_1182:
        /*1bb8*/ 	.word	index@(broadcast_add_rhs_row_u8)
        /*1bbc*/ 	.word	0x00000000


	//----- nvinfo : EIATTR_MIN_STACK_SIZE
	.align		4
.L_1183:
        /*1bc0*/ 	.byte	0x04, 0x12
        /*1bc2*/ 	.short	(.L_1185 - .L_1184)
	.align		4
.L_1184:
        /*1bc4*/ 	.word	index@(broadcast_add_contiguous_u8)
        /*1bc8*/ 	.word	0x00000000


	//----- nvinfo : EIATTR_MIN_STACK_SIZE
	.align		4
.L_1185:
        /*1bcc*/ 	.byte	0x04, 0x12
        /*1bce*/ 	.short	(.L_1187 - .L_1186)
	.align		4
.L_1186:
        /*1bd0*/ 	.word	index@(broadcast_add_strided_u8)
        /*1bd4*/ 	.word	0x00000000


	//----- nvinfo : EIATTR_MIN_STACK_SIZE
	.align		4
.L_1187:
        /*1bd8*/ 	.byte	0x04, 0x12
        /*1bda*/ 	.short	(.L_1189 - .L_1188)
	.align		4
.L_1188:
        /*1bdc*/ 	.word	index@(broadcast_min_lhs_col_i64)
        /*1be0*/ 	.word	0x00000000


	//----- nvinfo : EIATTR_MIN_STACK_SIZE
	.align		4
.L_1189:
        /*1be4*/ 	.byte	0x04, 0x12
        /*1be6*/ 	.short	(.L_1191 - .L_1190)
	.align		4
.L_1190:
        /*1be8*/ 	.word	index@(broadcast_min_lhs_row_i64)
        /*1bec*/ 	.word	0x00000000


	//----- nvinfo : EIATTR_MIN_STACK_SIZE
	.align		4
.L_1191:
        /*1bf0*/ 	.byte	0x04, 0x12
        /*1bf2*/ 	.short	(.L_1193 - .L_1192)
	.align		4
.L_1192:
        /*1bf4*/ 	.word	index@(broadcast_min_rhs_col_i64)
        /*1bf8*/ 	.word	0x00000000


	//----- nvinfo : EIATTR_MIN_STACK_SIZE
	.align		4
.L_1193:
        /*1bfc*/ 	.byte	0x04, 0x12
        /*1bfe*/ 	.short	(.L_1195 - .L_1194)
	.align		4
.L_1194:
        /*1c00*/ 	.word	index@(broadcast_min_rhs_row_i64)
        /*1c04*/ 	.word	0x00000000


	//----- nvinfo : EIATTR_MIN_STACK_SIZE
	.align		4
.L_1195:
        /*1c08*/ 	.byte	0x04, 0x12
        /*1c0a*/ 	.short	(.L_1197 - .L_1196)
	.align		4
.L_1196:
        /*1c0c*/ 	.word	index@(broadcast_min_contiguous_i64)
        /*1c10*/ 	.word	0x00000000


	//----- nvinfo : EIATTR_MIN_STACK_SIZE
	.align		4
.L_1197:
        /*1c14*/ 	.byte	0x04, 0x12
        /*1c16*/ 	.short	(.L_1199 - .L_1198)
	.align		4
.L_1198:
        /*1c18*/ 	.word	index@(broadcast_min_strided_i64)
        /*1c1c*/ 	.word	0x00000000


	//----- nvinfo : EIATTR_MIN_STACK_SIZE
	.align		4
.L_1199:
        /*1c20*/ 	.byte	0x04, 0x12
        /*1c22*/ 	.short	(.L_1201 - .L_1200)
	.align		4
.L_1200:
        /*1c24*/ 	.word	index@(broadcast_max_lhs_col_i64)
        /*1c28*/ 	.word	0x00000000


	//----- nvinfo : EIATTR_MIN_STACK_SIZE
	.align		4
.L_1201:
        /*1c2c*/ 	.byte	0x04, 0x12
        /*1c2e*/ 	.short	(.L_1203 - .L_1202)
	.align		4
.L_1202:
        /*1c30*/ 	.word	index@(broadcast_max_lhs_row_i64)
        /*1c34*/ 	.word	0x00000000


	//----- nvinfo : EIATTR_MIN_STACK_SIZE
	.align		4
.L_1203:
        /*1c38*/ 	.byte	0x04, 0x12
        /*1c3a*/ 	.short	(.L_1205 - .L_1204)
	.align		4
.L_1204:
        /*1c3c*/ 	.word	index@(broadcast_max_rhs_col_i64)
        /*1c40*/ 	.word	0x00000000


	//----- nvinfo : EIATTR_MIN_STACK_SIZE
	.align		4
.L_1205:
        /*1c44*/ 	.byte	0x04, 0x12
        /*1c46*/ 	.short	(.L_1207 - .L_1206)
	.align		4
.L_1206:
        /*1c48*/ 	.word	index@(broadcast_max_rhs_row_i64)
        /*1c4c*/ 	.word	0x00000000


	//----- nvinfo : EIATTR_MIN_STACK_SIZE
	.align		4
.L_1207:
        /*1c50*/ 	.byte	0x04, 0x12
        /*1c52*/ 	.short	(.L_1209 - .L_1208)
	.align		4
.L_1208:
        /*1c54*/ 	.word	index@(broadcast_max_contiguous_i64)
        /*1c58*/ 	.word	0x00000000


	//----- nvinfo : EIATTR_MIN_STACK_SIZE
	.align		4
.L_1209:
        /*1c5c*/ 	.byte	0x04, 0x12
        /*1c5e*/ 	.short	(.L_1211 - .L_1210)
	.align		4
.L_1210:
        /*1c60*/ 	.word	index@(broadcast_max_strided_i64)
        /*1c64*/ 	.word	0x00000000


	//----- nvinfo : EIATTR_MIN_STACK_SIZE
	.align		4
.L_1211:
        /*1c68*/ 	.byte	0x04, 0x12
        /*1c6a*/ 	.short	(.L_1213 - .L_1212)
	.align		4
.L_1212:
        /*1c6c*/ 	.word	index@(broadcast_div_lhs_col_i64)
        /*1c70*/ 	.word	0x00000000


	//----- nvinfo : EIATTR_MIN_STACK_SIZE
	.align		4
.L_1213:
        /*1c74*/ 	.byte	0x04, 0x12
        /*1c76*/ 	.short	(.L_1215 - .L_1214)
	.align		4
.L_1214:
        /*1c78*/ 	.word	index@(broadcast_div_lhs_row_i64)
        /*1c7c*/ 	.word	0x00000000


	//----- nvinfo : EIATTR_MIN_STACK_SIZE
	.align		4
.L_1215:
        /*1c80*/ 	.byte	0x04, 0x12
        /*1c82*/ 	.short	(.L_1217 - .L_1216)
	.align		4
.L_1216:
        /*1c84*/ 	.word	index@(broadcast_div_rhs_col_i64)
        /*1c88*/ 	.word	0x00000000


	//----- nvinfo : EIATTR_MIN_STACK_SIZE
	.align		4
.L_1217:
        /*1c8c*/ 	.byte	0x04, 0x12
        /*1c8e*/ 	.short	(.L_1219 - .L_1218)
	.align		4
.L_1218:
        /*1c90*/ 	.word	index@(broadcast_div_rhs_row_i64)
        /*1c94*/ 	.word	0x00000000


	//----- nvinfo : EIATTR_MIN_STACK_SIZE
	.align		4
.L_1219:
        /*1c98*/ 	.byte	0x04, 0x12
        /*1c9a*/ 	.short	(.L_1221 - .L_1220)
	.align		4
.L_1220:
        /*1c9c*/ 	.word	index@(broadcast_div_contiguous_i64)
        /*1ca0*/ 	.word	0x00000000


	//----- nvinfo : EIATTR_MIN_STACK_SIZE
	.align		4
.L_1221:
        /*1ca4*/ 	.byte	0x04, 0x12
        /*1ca6*/ 	.short	(.L_1223 - .L_1222)
	.align		4
.L_1222:
        /*1ca8*/ 	.word	index@(broadcast_div_strided_i64)
        /*1cac*/ 	.word	0x00000000


	//----- nvinfo : EIATTR_MIN_STACK_SIZE
	.align		4
.L_1223:
        /*1cb0*/ 	.byte	0x04, 0x12
        /*1cb2*/ 	.short	(.L_1225 - .L_1224)
	.align		4
.L_1224:
        /*1cb4*/ 	.word	index@(broadcast_mul_lhs_col_i64)
        /*1cb8*/ 	.word	0x00000000


	//----- nvinfo : EIATTR_MIN_STACK_SIZE
	.align		4
.L_1225:
        /*1cbc*/ 	.byte	0x04, 0x12
        /*1cbe*/ 	.short	(.L_1227 - .L_1226)
	.align		4
.L_1226:
        /*1cc0*/ 	.word	index@(broadcast_mul_lhs_row_i64)
        /*1cc4*/ 	.word	0x00000000


	//----- nvinfo : EIATTR_MIN_STACK_SIZE
	.align		4
.L_1227:
        /*1cc8*/ 	.byte	0x04, 0x12
        /*1cca*/ 	.short	(.L_1229 - .L_1228)
	.align		4
.L_1228:
        /*1ccc*/ 	.word	index@(broadcast_mul_rhs_col_i64)
        /*1cd0*/ 	.word	0x00000000


	//----- nvinfo : EIATTR_MIN_STACK_SIZE
	.align		4
.L_1229:
        /*1cd4*/ 	.byte	0x04, 0x12
        /*1cd6*/ 	.short	(.L_1231 - .L_1230)
	.align		4
.L_1230:
        /*1cd8*/ 	.word	index@(broadcast_mul_rhs_row_i64)
        /*1cdc*/ 	.word	0x00000000


	//----- nvinfo : EIATTR_MIN_STACK_SIZE
	.align		4
.L_1231:
        /*1ce0*/ 	.byte	0x04, 0x12
        /*1ce2*/ 	.short	(.L_1233 - .L_1232)
	.align		4
.L_1232:
        /*1ce4*/ 	.word	index@(broadcast_mul_contiguous_i64)
        /*1ce8*/ 	.word	0x00000000


	//----- nvinfo : EIATTR_MIN_STACK_SIZE
	.align		4
.L_1233:
        /*1cec*/ 	.byte	0x04, 0x12
        /*1cee*/ 	.short	(.L_1235 - .L_1234)
	.align		4
.L_1234:
        /*1cf0*/ 	.word	index@(broadcast_mul_strided_i64)
        /*1cf4*/ 	.word	0x00000000


	//----- nvinfo : EIATTR_MIN_STACK_SIZE
	.align		4
.L_1235:
        /*1cf8*/ 	.byte	0x04, 0x12
        /*1cfa*/ 	.short	(.L_1237 - .L_1236)
	.align		4
.L_1236:
        /*1cfc*/ 	.word	index@(broadcast_sub_lhs_col_i64)
        /*1d00*/ 	.word	0x00000000


	//----- nvinfo : EIATTR_MIN_STACK_SIZE
	.align		4
.L_1237:
        /*1d04*/ 	.byte	0x04, 0x12
        /*1d06*/ 	.short	(.L_1239 - .L_1238)
	.align		4
.L_1238:
        /*1d08*/ 	.word	index@(broadcast_sub_lhs_row_i64)
        /*1d0c*/ 	.word	0x00000000


	//----- nvinfo : EIATTR_MIN_STACK_SIZE
	.align		4
.L_1239:
        /*1d10*/ 	.byte	0x04, 0x12
        /*1d12*/ 	.short	(.L_1241 - .L_1240)
	.align		4
.L_1240:
        /*1d14*/ 	.word	index@(broadcast_sub_rhs_col_i64)
        /*1d18*/ 	.word	0x00000000


	//----- nvinfo : EIATTR_MIN_STACK_SIZE
	.align		4
.L_1241:
        /*1d1c*/ 	.byte	0x04, 0x12
        /*1d1e*/ 	.short	(.L_1243 - .L_1242)
	.align		4
.L_1242:
        /*1d20*/ 	.word	index@(broadcast_sub_rhs_row_i64)
        /*1d24*/ 	.word	0x00000000


	//----- nvinfo : EIATTR_MIN_STACK_SIZE
	.align		4
.L_1243:
        /*1d28*/ 	.byte	0x04, 0x12
        /*1d2a*/ 	.short	(.L_1245 - .L_1244)
	.align		4
.L_1244:
        /*1d2c*/ 	.word	index@(broadcast_sub_contiguous_i64)
        /*1d30*/ 	.word	0x00000000


	//----- nvinfo : EIATTR_MIN_STACK_SIZE
	.align		4
.L_1245:
        /*1d34*/ 	.byte	0x04, 0x12
        /*1d36*/ 	.short	(.L_1247 - .L_1246)
	.align		4
.L_1246:
        /*1d38*/ 	.word	index@(broadcast_sub_strided_i64)
        /*1d3c*/ 	.word	0x00000000


	//----- nvinfo : EIATTR_MIN_STACK_SIZE
	.align		4
.L_1247:
        /*1d40*/ 	.byte	0x04, 0x12
        /*1d42*/ 	.short	(.L_1249 - .L_1248)
	.align		4
.L_1248:
        /*1d44*/ 	.word	index@(broadcast_add_lhs_col_i64)
        /*1d48*/ 	.word	0x00000000


	//----- nvinfo : EIATTR_MIN_STACK_SIZE
	.align		4
.L_1249:
        /*1d4c*/ 	.byte	0x04, 0x12
        /*1d4e*/ 	.short	(.L_1251 - .L_1250)
	.align		4
.L_1250:
        /*1d50*/ 	.word	index@(broadcast_add_lhs_row_i64)
        /*1d54*/ 	.word	0x00000000


	//----- nvinfo : EIATTR_MIN_STACK_SIZE
	.align		4
.L_1251:
        /*1d58*/ 	.byte	0x04, 0x12
        /*1d5a*/ 	.short	(.L_1253 - .L_1252)
	.align		4
.L_1252:
        /*1d5c*/ 	.word	index@(broadcast_add_rhs_col_i64)
        /*1d60*/ 	.word	0x00000000


	//----- nvinfo : EIATTR_MIN_STACK_SIZE
	.align		4
.L_1253:
        /*1d64*/ 	.byte	0x04, 0x12
        /*1d66*/ 	.short	(.L_1255 - .L_1254)
	.align		4
.L_1254:
        /*1d68*/ 	.word	index@(broadcast_add_rhs_row_i64)
        /*1d6c*/ 	.word	0x00000000


	//----- nvinfo : EIATTR_MIN_STACK_SIZE
	.align		4
.L_1255:
        /*1d70*/ 	.byte	0x04, 0x12
        /*1d72*/ 	.short	(.L_1257 - .L_1256)
	.align		4
.L_1256:
        /*1d74*/ 	.word	index@(broadcast_add_contiguous_i64)
        /*1d78*/ 	.word	0x00000000


	//----- nvinfo : EIATTR_MIN_STACK_SIZE
	.align		4
.L_1257:
        /*1d7c*/ 	.byte	0x04, 0x12
        /*1d7e*/ 	.short	(.L_1259 - .L_1258)
	.align		4
.L_1258:
        /*1d80*/ 	.word	index@(broadcast_add_strided_i64)
        /*1d84*/ 	.word	0x00000000


	//----- nvinfo : EIATTR_MIN_STACK_SIZE
	.align		4
.L_1259:
        /*1d88*/ 	.byte	0x04, 0x12
        /*1d8a*/ 	.short	(.L_1261 - .L_1260)
	.align		4
.L_1260:
        /*1d8c*/ 	.word	index@(broadcast_min_lhs_col_f32)
        /*1d90*/ 	.word	0x00000000


	//----- nvinfo : EIATTR_MIN_STACK_SIZE
	.align		4
.L_1261:
        /*1d94*/ 	.byte	0x04, 0x12
        /*1d96*/ 	.short	(.L_1263 - .L_1262)
	.align		4
.L_1262:
        /*1d98*/ 	.word	index@(broadcast_min_lhs_row_f32)
        /*1d9c*/ 	.word	0x00000000


	//----- nvinfo : EIATTR_MIN_STACK_SIZE
	.align		4
.L_1263:
        /*1da0*/ 	.byte	0x04, 0x12
        /*1da2*/ 	.short	(.L_1265 - .L_1264)
	.align		4
.L_1264:
        /*1da4*/ 	.word	index@(broadcast_min_rhs_col_f32)
        /*1da8*/ 	.word	0x00000000


	//----- nvinfo : EIATTR_MIN_STACK_SIZE
	.align		4
.L_1265:
        /*1dac*/ 	.byte	0x04, 0x12
        /*1dae*/ 	.short	(.L_1267 - .L_1266)
	.align		4
.L_1266:
        /*1db0*/ 	.word	index@(broadcast_min_rhs_row_f32)
        /*1db4*/ 	.word	0x00000000


	//----- nvinfo : EIATTR_MIN_STACK_SIZE
	.align		4
.L_1267:
        /*1db8*/ 	.byte	0x04, 0x12
        /*1dba*/ 	.short	(.L_1269 - .L_1268)
	.align		4
.L_1268:
        /*1dbc*/ 	.word	index@(broadcast_min_contiguous_f32)
        /*1dc0*/ 	.word	0x00000000


	//----- nvinfo : EIATTR_MIN_STACK_SIZE
	.align		4
.L_1269:
        /*1dc4*/ 	.byte	0x04, 0x12
        /*1dc6*/ 	.short	(.L_1271 - .L_1270)
	.align		4
.L_1270:
        /*1dc8*/ 	.word	index@(broadcast_min_strided_f32)
        /*1dcc*/ 	.word	0x00000000


	//----- nvinfo : EIATTR_MIN_STACK_SIZE
	.align		4
.L_1271:
        /*1dd0*/ 	.byte	0x04, 0x12
        /*1dd2*/ 	.short	(.L_1273 - .L_1272)
	.align		4
.L_1272:
        /*1dd4*/ 	.word	index@(broadcast_max_lhs_col_f32)
        /*1dd8*/ 	.word	0x00000000


	//----- nvinfo : EIATTR_MIN_STACK_SIZE
	.align		4
.L_1273:
        /*1ddc*/ 	.byte	0x04, 0x12
        /*1dde*/ 	.short	(.L_1275 - .L_1274)
	.align		4
.L_1274:
        /*1de0*/ 	.word	index@(broadcast_max_lhs_row_f32)
        /*1de4*/ 	.word	0x00000000


	//----- nvinfo : EIATTR_MIN_STACK_SIZE
	.align		4
.L_1275:
        /*1de8*/ 	.byte	0x04, 0x12
        /*1dea*/ 	.short	(.L_1277 - .L_1276)
	.align		4
.L_1276:
        /*1dec*/ 	.word	index@(broadcast_max_rhs_col_f32)
        /*1df0*/ 	.word	0x00000000


	//----- nvinfo : EIATTR_MIN_STACK_SIZE
	.align		4
.L_1277:
        /*1df4*/ 	.byte	0x04, 0x12
        /*1df6*/ 	.short	(.L_1279 - .L_1278)
	.align		4
.L_1278:
        /*1df8*/ 	.word	index@(broadcast_max_rhs_row_f32)
        /*1dfc*/ 	.word	0x00000000


	//----- nvinfo : EIATTR_MIN_STACK_SIZE
	.align		4
.L_1279:
        /*1e00*/ 	.byte	0x04, 0x12
        /*1e02*/ 	.short	(.L_1281 - .L_1280)
	.align		4
.L_1280:
        /*1e04*/ 	.word	index@(broadcast_max_contiguous_f32)
        /*1e08*/ 	.word	0x00000000


	//----- nvinfo : EIATTR_MIN_STACK_SIZE
	.align		4
.L_1281:
        /*1e0c*/ 	.byte	0x04, 0x12
        /*1e0e*/ 	.short	(.L_1283 - .L_1282)
	.align		4
.L_1282:
        /*1e10*/ 	.word	index@(broadcast_max_strided_f32)
        /*1e14*/ 	.word	0x00000000


	//----- nvinfo : EIATTR_MIN_STACK_SIZE
	.align		4
.L_1283:
        /*1e18*/ 	.byte	0x04, 0x12
        /*1e1a*/ 	.short	(.L_1285 - .L_1284)
	.align		4
.L_1284:
        /*1e1c*/ 	.word	index@(broadcast_div_lhs_col_f32)
        /*1e20*/ 	.word	0x00000000


	//----- nvinfo : EIATTR_MIN_STACK_SIZE
	.align		4
.L_1285:
        /*1e24*/ 	.byte	0x04, 0x12
        /*1e26*/ 	.short	(.L_1287 - .L_1286)
	.align		4
.L_1286:
        /*1e28*/ 	.word	index@(broadcast_div_lhs_row_f32)
        /*1e2c*/ 	.word	0x00000000


	//----- nvinfo : EIATTR_MIN_STACK_SIZE
	.align		4
.L_1287:
        /*1e30*/ 	.byte	0x04, 0x12
        /*1e32*/ 	.short	(.L_1289 - .L_1288)
	.align		4
.L_1288:
        /*1e34*/ 	.word	index@(broadcast_div_rhs_col_f32)
        /*1e38*/ 	.word	0x00000000


	//----- nvinfo : EIATTR_MIN_STACK_SIZE
	.align		4
.L_1289:
        /*1e3c*/ 	.byte	0x04, 0x12
        /*1e3e*/ 	.short	(.L_1291 - .L_1290)
	.align		4
.L_1290:
        /*1e40*/ 	.word	index@(broadcast_div_rhs_row_f32)
        /*1e44*/ 	.word	0x00000000


	//----- nvinfo : EIATTR_MIN_STACK_SIZE
	.align		4
.L_1291:
        /*1e48*/ 	.byte	0x04, 0x12
        /*1e4a*/ 	.short	(.L_1293 - .L_1292)
	.align		4
.L_1292:
        /*1e4c*/ 	.word	index@(broadcast_div_contiguous_f32)
        /*1e50*/ 	.word	0x00000000


	//----- nvinfo : EIATTR_MIN_STACK_SIZE
	.align		4
.L_1293:
        /*1e54*/ 	.byte	0x04, 0x12
        /*1e56*/ 	.short	(.L_1295 - .L_1294)
	.align		4
.L_1294:
        /*1e58*/ 	.word	index@(broadcast_div_strided_f32)
        /*1e5c*/ 	.word	0x00000000


	//----- nvinfo : EIATTR_MIN_STACK_SIZE
	.align		4
.L_1295:
        /*1e60*/ 	.byte	0x04, 0x12
        /*1e62*/ 	.short	(.L_1297 - .L_1296)
	.align		4
.L_1296:
        /*1e64*/ 	.word	index@(broadcast_mul_lhs_col_f32)
        /*1e68*/ 	.word	0x00000000


	//----- nvinfo : EIATTR_MIN_STACK_SIZE
	.align		4
.L_1297:
        /*1e6c*/ 	.byte	0x04, 0x12
        /*1e6e*/ 	.short	(.L_1299 - .L_1298)
	.align		4
.L_1298:
        /*1e70*/ 	.word	index@(broadcast_mul_lhs_row_f32)
        /*1e74*/ 	.word	0x00000000


	//----- nvinfo : EIATTR_MIN_STACK_SIZE
	.align		4
.L_1299:
        /*1e78*/ 	.byte	0x04, 0x12
        /*1e7a*/ 	.short	(.L_1301 - .L_1300)
	.align		4
.L_1300:
        /*1e7c*/ 	.word	index@(broadcast_mul_rhs_col_f32)
        /*1e80*/ 	.word	0x00000000


	//----- nvinfo : EIATTR_MIN_STACK_SIZE
	.align		4
.L_1301:
        /*1e84*/ 	.byte	0x04, 0x12
        /*1e86*/ 	.short	(.L_1303 - .L_1302)
	.align		4
.L_1302:
        /*1e88*/ 	.word	index@(broadcast_mul_rhs_row_f32)
        /*1e8c*/ 	.word	0x00000000


	//----- nvinfo : EIATTR_MIN_STACK_SIZE
	.align		4
.L_1303:
        /*1e90*/ 	.byte	0x04, 0x12
        /*1e92*/ 	.short	(.L_1305 - .L_1304)
	.align		4
.L_1304:
        /*1e94*/ 	.word	index@(broadcast_mul_contiguous_f32)
        /*1e98*/ 	.word	0x00000000


	//----- nvinfo : EIATTR_MIN_STACK_SIZE
	.align		4
.L_1305:
        /*1e9c*/ 	.byte	0x04, 0x12
        /*1e9e*/ 	.short	(.L_1307 - .L_1306)
	.align		4
.L_1306:
        /*1ea0*/ 	.word	index@(broadcast_mul_strided_f32)
        /*1ea4*/ 	.word	0x00000000


	//----- nvinfo : EIATTR_MIN_STACK_SIZE
	.align		4
.L_1307:
        /*1ea8*/ 	.byte	0x04, 0x12
        /*1eaa*/ 	.short	(.L_1309 - .L_1308)
	.align		4
.L_1308:
        /*1eac*/ 	.word	index@(broadcast_sub_lhs_col_f32)
        /*1eb0*/ 	.word	0x00000000


	//----- nvinfo : EIATTR_MIN_STACK_SIZE
	.align		4
.L_1309:
        /*1eb4*/ 	.byte	0x04, 0x12
        /*1eb6*/ 	.short	(.L_1311 - .L_1310)
	.align		4
.L_1310:
        /*1eb8*/ 	.word	index@(broadcast_sub_lhs_row_f32)
        /*1ebc*/ 	.word	0x00000000


	//----- nvinfo : EIATTR_MIN_STACK_SIZE
	.align		4
.L_1311:
        /*1ec0*/ 	.byte	0x04, 0x12
        /*1ec2*/ 	.short	(.L_1313 - .L_1312)
	.align		4
.L_1312:
        /*1ec4*/ 	.word	index@(broadcast_sub_rhs_col_f32)
        /*1ec8*/ 	.word	0x00000000


	//----- nvinfo : EIATTR_MIN_STACK_SIZE
	.align		4
.L_1313:
        /*1ecc*/ 	.byte	0x04, 0x12
        /*1ece*/ 	.short	(.L_1315 - .L_1314)
	.align		4
.L_1314:
        /*1ed0*/ 	.word	index@(broadcast_sub_rhs_row_f32)
        /*1ed4*/ 	.word	0x00000000


	//----- nvinfo : EIATTR_MIN_STACK_SIZE
	.align		4
.L_1315:
        /*1ed8*/ 	.byte	0x04, 0x12
        /*1eda*/ 	.short	(.L_1317 - .L_1316)
	.align		4
.L_1316:
        /*1edc*/ 	.word	index@(broadcast_sub_contiguous_f32)
        /*1ee0*/ 	.word	0x00000000


	//----- nvinfo : EIATTR_MIN_STACK_SIZE
	.align		4
.L_1317:
        /*1ee4*/ 	.byte	0x04, 0x12
        /*1ee6*/ 	.short	(.L_1319 - .L_1318)
	.align		4
.L_1318:
        /*1ee8*/ 	.word	index@(broadcast_sub_strided_f32)
        /*1eec*/ 	.word	0x00000000


	//----- nvinfo : EIATTR_MIN_STACK_SIZE
	.align		4
.L_1319:
        /*1ef0*/ 	.byte	0x04, 0x12
        /*1ef2*/ 	.short	(.L_1321 - .L_1320)
	.align		4
.L_1320:
        /*1ef4*/ 	.word	index@(broadcast_add_lhs_col_f32)
        /*1ef8*/ 	.word	0x00000000


	//----- nvinfo : EIATTR_MIN_STACK_SIZE
	.align		4
.L_1321:
        /*1efc*/ 	.byte	0x04, 0x12
        /*1efe*/ 	.short	(.L_1323 - .L_1322)
	.align		4
.L_1322:
        /*1f00*/ 	.word	index@(broadcast_add_lhs_row_f32)
        /*1f04*/ 	.word	0x00000000


	//----- nvinfo : EIATTR_MIN_STACK_SIZE
	.align		4
.L_1323:
        /*1f08*/ 	.byte	0x04, 0x12
        /*1f0a*/ 	.short	(.L_1325 - .L_1324)
	.align		4
.L_1324:
        /*1f0c*/ 	.word	index@(broadcast_add_rhs_col_f32)
        /*1f10*/ 	.word	0x00000000


	//----- nvinfo : EIATTR_MIN_STACK_SIZE
	.align		4
.L_1325:
        /*1f14*/ 	.byte	0x04, 0x12
        /*1f16*/ 	.short	(.L_1327 - .L_1326)
	.align		4
.L_1326:
        /*1f18*/ 	.word	index@(broadcast_add_rhs_row_f32)
        /*1f1c*/ 	.word	0x00000000


	//----- nvinfo : EIATTR_MIN_STACK_SIZE
	.align		4
.L_1327:
        /*1f20*/ 	.byte	0x04, 0x12
        /*1f22*/ 	.short	(.L_1329 - .L_1328)
	.align		4
.L_1328:
        /*1f24*/ 	.word	index@(broadcast_add_contiguous_f32)
        /*1f28*/ 	.word	0x00000000


	//----- nvinfo : EIATTR_MIN_STACK_SIZE
	.align		4
.L_1329:
        /*1f2c*/ 	.byte	0x04, 0x12
        /*1f2e*/ 	.short	(.L_1331 - .L_1330)
	.align		4
.L_1330:
        /*1f30*/ 	.word	index@(broadcast_add_strided_f32)
        /*1f34*/ 	.word	0x00000000


	//----- nvinfo : EIATTR_MIN_STACK_SIZE
	.align		4
.L_1331:
        /*1f38*/ 	.byte	0x04, 0x12
        /*1f3a*/ 	.short	(.L_1333 - .L_1332)
	.align		4
.L_1332:
        /*1f3c*/ 	.word	index@(broadcast_min_lhs_col_f16)
        /*1f40*/ 	.word	0x00000000


	//----- nvinfo : EIATTR_MIN_STACK_SIZE
	.align		4
.L_1333:
        /*1f44*/ 	.byte	0x04, 0x12
        /*1f46*/ 	.short	(.L_1335 - .L_1334)
	.align		4
.L_1334:
        /*1f48*/ 	.word	index@(broadcast_min_lhs_row_f16)
        /*1f4c*/ 	.word	0x00000000


	//----- nvinfo : EIATTR_MIN_STACK_SIZE
	.align		4
.L_1335:
        /*1f50*/ 	.byte	0x04, 0x12
        /*1f52*/ 	.short	(.L_1337 - .L_1336)
	.align		4
.L_1336:
        /*1f54*/ 	.word	index@(broadcast_min_rhs_col_f16)
        /*1f58*/ 	.word	0x00000000


	//----- nvinfo : EIATTR_MIN_STACK_SIZE
	.align		4
.L_1337:
        /*1f5c*/ 	.byte	0x04, 0x12
        /*1f5e*/ 	.short	(.L_1339 - .L_1338)
	.align		4
.L_1338:
        /*1f60*/ 	.word	index@(broadcast_min_rhs_row_f16)
        /*1f64*/ 	.word	0x00000000


	//----- nvinfo : EIATTR_MIN_STACK_SIZE
	.align		4
.L_1339:
        /*1f68*/ 	.byte	0x04, 0x12
        /*1f6a*/ 	.short	(.L_1341 - .L_1340)
	.align		4
.L_1340:
        /*1f6c*/ 	.word	index@(broadcast_min_contiguous_f16)
        /*1f70*/ 	.word	0x00000000


	//----- nvinfo : EIATTR_MIN_STACK_SIZE
	.align		4
.L_1341:
        /*1f74*/ 	.byte	0x04, 0x12
        /*1f76*/ 	.short	(.L_1343 - .L_1342)
	.align		4
.L_1342:
        /*1f78*/ 	.word	index@(broadcast_min_strided_f16)
        /*1f7c*/ 	.word	0x00000000


	//----- nvinfo : EIATTR_MIN_STACK_SIZE
	.align		4
.L_1343:
        /*1f80*/ 	.byte	0x04, 0x12
        /*1f82*/ 	.short	(.L_1345 - .L_1344)
	.align		4
.L_1344:
        /*1f84*/ 	.word	index@(broadcast_max_lhs_col_f16)
        /*1f88*/ 	.word	0x00000000


	//----- nvinfo : EIATTR_MIN_STACK_SIZE
	.align		4
.L_1345:
        /*1f8c*/ 	.byte	0x04, 0x12
        /*1f8e*/ 	.short	(.L_1347 - .L_1346)
	.align		4
.L_1346:
        /*1f90*/ 	.word	index@(broadcast_max_lhs_row_f16)
        /*1f94*/ 	.word	0x00000000


	//----- nvinfo : EIATTR_MIN_STACK_SIZE
	.align		4
.L_1347:
        /*1f98*/ 	.byte	0x04, 0x12
        /*1f9a*/ 	.short	(.L_1349 - .L_1348)
	.align		4
.L_1348:
        /*1f9c*/ 	.word	index@(broadcast_max_rhs_col_f16)
        /*1fa0*/ 	.word	0x00000000


	//----- nvinfo : EIATTR_MIN_STACK_SIZE
	.align		4
.L_1349:
        /*1fa4*/ 	.byte	0x04, 0x12
        /*1fa6*/ 	.short	(.L_1351 - .L_1350)
	.align		4
.L_1350:
        /*1fa8*/ 	.word	index@(broadcast_max_rhs_row_f16)
        /*1fac*/ 	.word	0x00000000


	//----- nvinfo : EIATTR_MIN_STACK_SIZE
	.align		4
.L_1351:
        /*1fb0*/ 	.byte	0x04, 0x12
        /*1fb2*/ 	.short	(.L_1353 - .L_1352)
	.align		4
.L_1352:
        /*1fb4*/ 	.word	index@(broadcast_max_contiguous_f16)
        /*1fb8*/ 	.word	0x00000000


	//----- nvinfo : EIATTR_MIN_STACK_SIZE
	.align		4
.L_1353:
        /*1fbc*/ 	.byte	0x04, 0x12
        /*1fbe*/ 	.short	(.L_1355 - .L_1354)
	.align		4
.L_1354:
        /*1fc0*/ 	.word	index@(broadcast_max_strided_f16)
        /*1fc4*/ 	.word	0x00000000


	//----- nvinfo : EIATTR_MIN_STACK_SIZE
	.align		4
.L_1355:
        /*1fc8*/ 	.byte	0x04, 0x12
        /*1fca*/ 	.short	(.L_1357 - .L_1356)
	.align		4
.L_1356:
        /*1fcc*/ 	.word	index@(broadcast_div_lhs_col_f16)
        /*1fd0*/ 	.word	0x00000000


	//----- nvinfo : EIATTR_MIN_STACK_SIZE
	.align		4
.L_1357:
        /*1fd4*/ 	.byte	0x04, 0x12
        /*1fd6*/ 	.short	(.L_1359 - .L_1358)
	.align		4
.L_1358:
        /*1fd8*/ 	.word	index@(broadcast_div_lhs_row_f16)
        /*1fdc*/ 	.word	0x00000000


	//----- nvinfo : EIATTR_MIN_STACK_SIZE
	.align		4
.L_1359:
        /*1fe0*/ 	.byte	0x04, 0x12
        /*1fe2*/ 	.short	(.L_1361 - .L_1360)
	.align		4
.L_1360:
        /*1fe4*/ 	.word	index@(broadcast_div_rhs_col_f16)
        /*1fe8*/ 	.word	0x00000000


	//----- nvinfo : EIATTR_MIN_STACK_SIZE
	.align		4
.L_1361:
        /*1fec*/ 	.byte	0x04, 0x12
        /*1fee*/ 	.short	(.L_1363 - .L_1362)
	.align		4
.L_1362:
        /*1ff0*/ 	.word	index@(broadcast_div_rhs_row_f16)
        /*1ff4*/ 	.word	0x00000000


	//----- nvinfo : EIATTR_MIN_STACK_SIZE
	.align		4
.L_1363:
        /*1ff8*/ 	.byte	0x04, 0x12
        /*1ffa*/ 	.short	(.L_1365 - .L_1364)
	.align		4
.L_1364:
        /*1ffc*/ 	.word	index@(broadcast_div_contiguous_f16)
        /*2000*/ 	.word	0x00000000


	//----- nvinfo : EIATTR_MIN_STACK_SIZE
	.align		4
.L_1365:
        /*2004*/ 	.byte	0x04, 0x12
        /*2006*/ 	.short	(.L_1367 - .L_1366)
	.align		4
.L_1366:
        /*2008*/ 	.word	index@(broadcast_div_strided_f16)
        /*200c*/ 	.word	0x00000000


	//----- nvinfo : EIATTR_MIN_STACK_SIZE
	.align		4
.L_1367:
        /*2010*/ 	.byte	0x04, 0x12
        /*2012*/ 	.short	(.L_1369 - .L_1368)
	.align		4
.L_1368:
        /*2014*/ 	.word	index@(broadcast_mul_lhs_col_f16)
        /*2018*/ 	.word	0x00000000


	//----- nvinfo : EIATTR_MIN_STACK_SIZE
	.align		4
.L_1369:
        /*201c*/ 	.byte	0x04, 0x12
        /*201e*/ 	.short	(.L_1371 - .L_1370)
	.align		4
.L_1370:
        /*2020*/ 	.word	index@(broadcast_mul_lhs_row_f16)
        /*2024*/ 	.word	0x00000000


	//----- nvinfo : EIATTR_MIN_STACK_SIZE
	.align		4
.L_1371:
        /*2028*/ 	.byte	0x04, 0x12
        /*202a*/ 	.short	(.L_1373 - .L_1372)
	.align		4
.L_1372:
        /*202c*/ 	.word	index@(broadcast_mul_rhs_col_f16)
        /*2030*/ 	.word	0x00000000


	//----- nvinfo : EIATTR_MIN_STACK_SIZE
	.align		4
.L_1373:
        /*2034*/ 	.byte	0x04, 0x12
        /*2036*/ 	.short	(.L_1375 - .L_1374)
	.align		4
.L_1374:
        /*2038*/ 	.word	index@(broadcast_mul_rhs_row_f16)
        /*203c*/ 	.word	0x00000000


	//----- nvinfo : EIATTR_MIN_STACK_SIZE
	.align		4
.L_1375:
        /*2040*/ 	.byte	0x04, 0x12
        /*2042*/ 	.short	(.L_1377 - .L_1376)
	.align		4
.L_1376:
        /*2044*/ 	.word	index@(broadcast_mul_contiguous_f16)
        /*2048*/ 	.word	0x00000000


	//----- nvinfo : EIATTR_MIN_STACK_SIZE
	.align		4
.L_1377:
        /*204c*/ 	.byte	0x04, 0x12
        /*204e*/ 	.short	(.L_1379 - .L_1378)
	.align		4
.L_1378:
        /*2050*/ 	.word	index@(broadcast_mul_strided_f16)
        /*2054*/ 	.word	0x00000000


	//----- nvinfo : EIATTR_MIN_STACK_SIZE
	.align		4
.L_1379:
        /*2058*/ 	.byte	0x04, 0x12
        /*205a*/ 	.short	(.L_1381 - .L_1380)
	.align		4
.L_1380:
        /*205c*/ 	.word	index@(broadcast_sub_lhs_col_f16)
        /*2060*/ 	.word	0x00000000


	//----- nvinfo : EIATTR_MIN_STACK_SIZE
	.align		4
.L_1381:
        /*2064*/ 	.byte	0x04, 0x12
        /*2066*/ 	.short	(.L_1383 - .L_1382)
	.align		4
.L_1382:
        /*2068*/ 	.word	index@(broadcast_sub_lhs_row_f16)
        /*206c*/ 	.word	0x00000000


	//----- nvinfo : EIATTR_MIN_STACK_SIZE
	.align		4
.L_1383:
        /*2070*/ 	.byte	0x04, 0x12
        /*2072*/ 	.short	(.L_1385 - .L_1384)
	.align		4
.L_1384:
        /*2074*/ 	.word	index@(broadcast_sub_rhs_col_f16)
        /*2078*/ 	.word	0x00000000


	//----- nvinfo : EIATTR_MIN_STACK_SIZE
	.align		4
.L_1385:
        /*207c*/ 	.byte	0x04, 0x12
        /*207e*/ 	.short	(.L_1387 - .L_1386)
	.align		4
.L_1386:
        /*2080*/ 	.word	index@(broadcast_sub_rhs_row_f16)
        /*2084*/ 	.word	0x00000000


	//----- nvinfo : EIATTR_MIN_STACK_SIZE
	.align		4
.L_1387:
        /*2088*/ 	.byte	0x04, 0x12
        /*208a*/ 	.short	(.L_1389 - .L_1388)
	.align		4
.L_1388:
        /*208c*/ 	.word	index@(broadcast_sub_contiguous_f16)
        /*2090*/ 	.word	0x00000000


	//----- nvinfo : EIATTR_MIN_STACK_SIZE
	.align		4
.L_1389:
        /*2094*/ 	.byte	0x04, 0x12
        /*2096*/ 	.short	(.L_1391 - .L_1390)
	.align		4
.L_1390:
        /*2098*/ 	.word	index@(broadcast_sub_strided_f16)
        /*209c*/ 	.word	0x00000000


	//----- nvinfo : EIATTR_MIN_STACK_SIZE
	.align		4
.L_1391:
        /*20a0*/ 	.byte	0x04, 0x12
        /*20a2*/ 	.short	(.L_1393 - .L_1392)
	.align		4
.L_1392:
        /*20a4*/ 	.word	index@(broadcast_add_lhs_col_f16)
        /*20a8*/ 	.word	0x00000000


	//----- nvinfo : EIATTR_MIN_STACK_SIZE
	.align		4
.L_1393:
        /*20ac*/ 	.byte	0x04, 0x12
        /*20ae*/ 	.short	(.L_1395 - .L_1394)
	.align		4
.L_1394:
        /*20b0*/ 	.word	index@(broadcast_add_lhs_row_f16)
        /*20b4*/ 	.word	0x00000000


	//----- nvinfo : EIATTR_MIN_STACK_SIZE
	.align		4
.L_1395:
        /*20b8*/ 	.byte	0x04, 0x12
        /*20ba*/ 	.short	(.L_1397 - .L_1396)
	.align		4
.L_1396:
        /*20bc*/ 	.word	index@(broadcast_add_rhs_col_f16)
        /*20c0*/ 	.word	0x00000000


	//----- nvinfo : EIATTR_MIN_STACK_SIZE
	.align		4
.L_1397:
        /*20c4*/ 	.byte	0x04, 0x12
        /*20c6*/ 	.short	(.L_1399 - .L_1398)
	.align		4
.L_1398:
        /*20c8*/ 	.word	index@(broadcast_add_rhs_row_f16)
        /*20cc*/ 	.word	0x00000000


	//----- nvinfo : EIATTR_MIN_STACK_SIZE
	.align		4
.L_1399:
        /*20d0*/ 	.byte	0x04, 0x12
        /*20d2*/ 	.short	(.L_1401 - .L_1400)
	.align		4
.L_1400:
        /*20d4*/ 	.word	index@(broadcast_add_contiguous_f16)
        /*20d8*/ 	.word	0x00000000


	//----- nvinfo : EIATTR_MIN_STACK_SIZE
	.align		4
.L_1401:
        /*20dc*/ 	.byte	0x04, 0x12
        /*20de*/ 	.short	(.L_1403 - .L_1402)
	.align		4
.L_1402:
        /*20e0*/ 	.word	index@(broadcast_add_strided_f16)
        /*20e4*/ 	.word	0x00000000


	//----- nvinfo : EIATTR_MIN_STACK_SIZE
	.align		4
.L_1403:
        /*20e8*/ 	.byte	0x04, 0x12
        /*20ea*/ 	.short	(.L_1405 - .L_1404)
	.align		4
.L_1404:
        /*20ec*/ 	.word	index@(broadcast_min_lhs_col_bf16)
        /*20f0*/ 	.word	0x00000000


	//----- nvinfo : EIATTR_MIN_STACK_SIZE
	.align		4
.L_1405:
        /*20f4*/ 	.byte	0x04, 0x12
        /*20f6*/ 	.short	(.L_1407 - .L_1406)
	.align		4
.L_1406:
        /*20f8*/ 	.word	index@(broadcast_min_lhs_row_bf16)
        /*20fc*/ 	.word	0x00000000


	//----- nvinfo : EIATTR_MIN_STACK_SIZE
	.align		4
.L_1407:
        /*2100*/ 	.byte	0x04, 0x12
        /*2102*/ 	.short	(.L_1409 - .L_1408)
	.align		4
.L_1408:
        /*2104*/ 	.word	index@(broadcast_min_rhs_col_bf16)
        /*2108*/ 	.word	0x00000000


	//----- nvinfo : EIATTR_MIN_STACK_SIZE
	.align		4
.L_1409:
        /*210c*/ 	.byte	0x04, 0x12
        /*210e*/ 	.short	(.L_1411 - .L_1410)
	.align		4
.L_1410:
        /*2110*/ 	.word	index@(broadcast_min_rhs_row_bf16)
        /*2114*/ 	.word	0x00000000


	//----- nvinfo : EIATTR_MIN_STACK_SIZE
	.align		4
.L_1411:
        /*2118*/ 	.byte	0x04, 0x12
        /*211a*/ 	.short	(.L_1413 - .L_1412)
	.align		4
.L_1412:
        /*211c*/ 	.word	index@(broadcast_min_contiguous_bf16)
        /*2120*/ 	.word	0x00000000


	//----- nvinfo : EIATTR_MIN_STACK_SIZE
	.align		4
.L_1413:
        /*2124*/ 	.byte	0x04, 0x12
        /*2126*/ 	.short	(.L_1415 - .L_1414)
	.align		4
.L_1414:
        /*2128*/ 	.word	index@(broadcast_min_strided_bf16)
        /*212c*/ 	.word	0x00000000


	//----- nvinfo : EIATTR_MIN_STACK_SIZE
	.align		4
.L_1415:
        /*2130*/ 	.byte	0x04, 0x12
        /*2132*/ 	.short	(.L_1417 - .L_1416)
	.align		4
.L_1416:
        /*2134*/ 	.word	index@(broadcast_max_lhs_col_bf16)
        /*2138*/ 	.word	0x00000000


	//----- nvinfo : EIATTR_MIN_STACK_SIZE
	.align		4
.L_1417:
        /*213c*/ 	.byte	0x04, 0x12
        /*213e*/ 	.short	(.L_1419 - .L_1418)
	.align		4
.L_1418:
        /*2140*/ 	.word	index@(broadcast_max_lhs_row_bf16)
        /*2144*/ 	.word	0x00000000


	//----- nvinfo : EIATTR_MIN_STACK_SIZE
	.align		4
.L_1419:
        /*2148*/ 	.byte	0x04, 0x12
        /*214a*/ 	.short	(.L_1421 - .L_1420)
	.align		4
.L_1420:
        /*214c*/ 	.word	index@(broadcast_max_rhs_col_bf16)
        /*2150*/ 	.word	0x00000000


	//----- nvinfo : EIATTR_MIN_STACK_SIZE
	.align		4
.L_1421:
        /*2154*/ 	.byte	0x04, 0x12
        /*2156*/ 	.short	(.L_1423 - .L_1422)
	.align		4
.L_1422:
        /*2158*/ 	.word	index@(broadcast_max_rhs_row_bf16)
        /*215c*/ 	.word	0x00000000


	//----- nvinfo : EIATTR_MIN_STACK_SIZE
	.align		4
.L_1423:
        /*2160*/ 	.byte	0x04, 0x12
        /*2162*/ 	.short	(.L_1425 - .L_1424)
	.align		4
.L_1424:
        /*2164*/ 	.word	index@(broadcast_max_contiguous_bf16)
        /*2168*/ 	.word	0x00000000


	//----- nvinfo : EIATTR_MIN_STACK_SIZE
	.align		4
.L_1425:
        /*216c*/ 	.byte	0x04, 0x12
        /*216e*/ 	.short	(.L_1427 - .L_1426)
	.align		4
.L_1426:
        /*2170*/ 	.word	index@(broadcast_max_strided_bf16)
        /*2174*/ 	.word	0x00000000


	//----- nvinfo : EIATTR_MIN_STACK_SIZE
	.align		4
.L_1427:
        /*2178*/ 	.byte	0x04, 0x12
        /*217a*/ 	.short	(.L_1429 - .L_1428)
	.align		4
.L_1428:
        /*217c*/ 	.word	index@(broadcast_div_lhs_col_bf16)
        /*2180*/ 	.word	0x00000000


	//----- nvinfo : EIATTR_MIN_STACK_SIZE
	.align		4
.L_1429:
        /*2184*/ 	.byte	0x04, 0x12
        /*2186*/ 	.short	(.L_1431 - .L_1430)
	.align		4
.L_1430:
        /*2188*/ 	.word	index@(broadcast_div_lhs_row_bf16)
        /*218c*/ 	.word	0x00000000


	//----- nvinfo : EIATTR_MIN_STACK_SIZE
	.align		4
.L_1431:
        /*2190*/ 	.byte	0x04, 0x12
        /*2192*/ 	.short	(.L_1433 - .L_1432)
	.align		4
.L_1432:
        /*2194*/ 	.word	index@(broadcast_div_rhs_col_bf16)
        /*2198*/ 	.word	0x00000000


	//----- nvinfo : EIATTR_MIN_STACK_SIZE
	.align		4
.L_1433:
        /*219c*/ 	.byte	0x04, 0x12
        /*219e*/ 	.short	(.L_1435 - .L_1434)
	.align		4
.L_1434:
        /*21a0*/ 	.word	index@(broadcast_div_rhs_row_bf16)
        /*21a4*/ 	.word	0x00000000


	//----- nvinfo : EIATTR_MIN_STACK_SIZE
	.align		4
.L_1435:
        /*21a8*/ 	.byte	0x04, 0x12
        /*21aa*/ 	.short	(.L_1437 - .L_1436)
	.align		4
.L_1436:
        /*21ac*/ 	.word	index@(broadcast_div_contiguous_bf16)
        /*21b0*/ 	.word	0x00000000


	//----- nvinfo : EIATTR_MIN_STACK_SIZE
	.align		4
.L_1437:
        /*21b4*/ 	.byte	0x04, 0x12
        /*21b6*/ 	.short	(.L_1439 - .L_1438)
	.align		4
.L_1438:
        /*21b8*/ 	.word	index@(broadcast_div_strided_bf16)
        /*21bc*/ 	.word	0x00000000


	//----- nvinfo : EIATTR_MIN_STACK_SIZE
	.align		4
.L_1439:
        /*21c0*/ 	.byte	0x04, 0x12
        /*21c2*/ 	.short	(.L_1441 - .L_1440)
	.align		4
.L_1440:
        /*21c4*/ 	.word	index@(broadcast_mul_lhs_col_bf16)
        /*21c8*/ 	.word	0x00000000


	//----- nvinfo : EIATTR_MIN_STACK_SIZE
	.align		4
.L_1441:
        /*21cc*/ 	.byte	0x04, 0x12
        /*21ce*/ 	.short	(.L_1443 - .L_1442)
	.align		4
.L_1442:
        /*21d0*/ 	.word	index@(broadcast_mul_lhs_row_bf16)
        /*21d4*/ 	.word	0x00000000


	//----- nvinfo : EIATTR_MIN_STACK_SIZE
	.align		4
.L_1443:
        /*21d8*/ 	.byte	0x04, 0x12
        /*21da*/ 	.short	(.L_1445 - .L_1444)
	.align		4
.L_1444:
        /*21dc*/ 	.word	index@(broadcast_mul_rhs_col_bf16)
        /*21e0*/ 	.word	0x00000000


	//----- nvinfo : EIATTR_MIN_STACK_SIZE
	.align		4
.L_1445:
        /*21e4*/ 	.byte	0x04, 0x12
        /*21e6*/ 	.short	(.L_1447 - .L_1446)
	.align		4
.L_1446:
        /*21e8*/ 	.word	index@(broadcast_mul_rhs_row_bf16)
        /*21ec*/ 	.word	0x00000000


	//----- nvinfo : EIATTR_MIN_STACK_SIZE
	.align		4
.L_1447:
        /*21f0*/ 	.byte	0x04, 0x12
        /*21f2*/ 	.short	(.L_1449 - .L_1448)
	.align		4
.L_1448:
        /*21f4*/ 	.word	index@(broadcast_mul_contiguous_bf16)
        /*21f8*/ 	.word	0x00000000


	//----- nvinfo : EIATTR_MIN_STACK_SIZE
	.align		4
.L_1449:
        /*21fc*/ 	.byte	0x04, 0x12
        /*21fe*/ 	.short	(.L_1451 - .L_1450)
	.align		4
.L_1450:
        /*2200*/ 	.word	index@(broadcast_mul_strided_bf16)
        /*2204*/ 	.word	0x00000000


	//----- nvinfo : EIATTR_MIN_STACK_SIZE
	.align		4
.L_1451:
        /*2208*/ 	.byte	0x04, 0x12
        /*220a*/ 	.short	(.L_1453 - .L_1452)
	.align		4
.L_1452:
        /*220c*/ 	.word	index@(broadcast_sub_lhs_col_bf16)
        /*2210*/ 	.word	0x00000000


	//----- nvinfo : EIATTR_MIN_STACK_SIZE
	.align		4
.L_1453:
        /*2214*/ 	.byte	0x04, 0x12
        /*2216*/ 	.short	(.L_1455 - .L_1454)
	.align		4
.L_1454:
        /*2218*/ 	.word	index@(broadcast_sub_lhs_row_bf16)
        /*221c*/ 	.word	0x00000000


	//----- nvinfo : EIATTR_MIN_STACK_SIZE
	.align		4
.L_1455:
        /*2220*/ 	.byte	0x04, 0x12
        /*2222*/ 	.short	(.L_1457 - .L_1456)
	.align		4
.L_1456:
        /*2224*/ 	.word	index@(broadcast_sub_rhs_col_bf16)
        /*2228*/ 	.word	0x00000000


	//----- nvinfo : EIATTR_MIN_STACK_SIZE
	.align		4
.L_1457:
        /*222c*/ 	.byte	0x04, 0x12
        /*222e*/ 	.short	(.L_1459 - .L_1458)
	.align		4
.L_1458:
        /*2230*/ 	.word	index@(broadcast_sub_rhs_row_bf16)
        /*2234*/ 	.word	0x00000000


	//----- nvinfo : EIATTR_MIN_STACK_SIZE
	.align		4
.L_1459:
        /*2238*/ 	.byte	0x04, 0x12
        /*223a*/ 	.short	(.L_1461 - .L_1460)
	.align		4
.L_1460:
        /*223c*/ 	.word	index@(broadcast_sub_contiguous_bf16)
        /*2240*/ 	.word	0x00000000


	//----- nvinfo : EIATTR_MIN_STACK_SIZE
	.align		4
.L_1461:
        /*2244*/ 	.byte	0x04, 0x12
        /*2246*/ 	.short	(.L_1463 - .L_1462)
	.align		4
.L_1462:
        /*2248*/ 	.word	index@(broadcast_sub_strided_bf16)
        /*224c*/ 	.word	0x00000000


	//----- nvinfo : EIATTR_MIN_STACK_SIZE
	.align		4
.L_1463:
        /*2250*/ 	.byte	0x04, 0x12
        /*2252*/ 	.short	(.L_1465 - .L_1464)
	.align		4
.L_1464:
        /*2254*/ 	.word	index@(broadcast_add_lhs_col_bf16)
        /*2258*/ 	.word	0x00000000


	//----- nvinfo : EIATTR_MIN_STACK_SIZE
	.align		4
.L_1465:
        /*225c*/ 	.byte	0x04, 0x12
        /*225e*/ 	.short	(.L_1467 - .L_1466)
	.align		4
.L_1466:
        /*2260*/ 	.word	index@(broadcast_add_lhs_row_bf16)
        /*2264*/ 	.word	0x00000000


	//----- nvinfo : EIATTR_MIN_STACK_SIZE
	.align		4
.L_1467:
        /*2268*/ 	.byte	0x04, 0x12
        /*226a*/ 	.short	(.L_1469 - .L_1468)
	.align		4
.L_1468:
        /*226c*/ 	.word	index@(broadcast_add_rhs_col_bf16)
        /*2270*/ 	.word	0x00000000


	//----- nvinfo : EIATTR_MIN_STACK_SIZE
	.align		4
.L_1469:
        /*2274*/ 	.byte	0x04, 0x12
        /*2276*/ 	.short	(.L_1471 - .L_1470)
	.align		4
.L_1470:
        /*2278*/ 	.word	index@(broadcast_add_rhs_row_bf16)
        /*227c*/ 	.word	0x00000000


	//----- nvinfo : EIATTR_MIN_STACK_SIZE
	.align		4
.L_1471:
        /*2280*/ 	.byte	0x04, 0x12
        /*2282*/ 	.short	(.L_1473 - .L_1472)
	.align		4
.L_1472:
        /*2284*/ 	.word	index@(broadcast_add_contiguous_bf16)
        /*2288*/ 	.word	0x00000000


	//----- nvinfo : EIATTR_MIN_STACK_SIZE
	.align		4
.L_1473:
        /*228c*/ 	.byte	0x04, 0x12
        /*228e*/ 	.short	(.L_1475 - .L_1474)
	.align		4
.L_1474:
        /*2290*/ 	.word	index@(broadcast_add_strided_bf16)
        /*2294*/ 	.word	0x00000000
.L_1475:


//--------------------- .nv.compat                --------------------------
	.section	.nv.compat,"",@"SHT_CUDA_COMPAT_INFO"
	.align	4
        /*0000*/ 	.byte	0x02, 0x09, 0x00, 0x00, 0x02, 0x02, 0x01, 0x00, 0x02, 0x05, 0x05, 0x00, 0x03, 0x07, 0x01, 0x01
        /*0010*/ 	.byte	0x02, 0x03, 0x00, 0x00, 0x02, 0x06, 0x01, 0x00, 0x04, 0x0b, 0x08, 0x00, 0x01, 0x00, 0x00, 0x00
        /*0020*/ 	.byte	0x00, 0x00, 0x00, 0x00


//--------------------- .nv.info.broadcast_min_lhs_col_u8 --------------------------
	.section	.nv.info.broadcast_min_lhs_col_u8,"",@"SHT_CUDA_INFO"
	.sectionflags	@""
	.align	4


	//----- nvinfo : EIATTR_CUDA_API_VERSION
	.align		4
        /*0000*/ 	.byte	0x04, 0x37
        /*0002*/ 	.short	(.L_1477 - .L_1476)
.L_1476:
        /*0004*/ 	.word	0x00000082


	//----- nvinfo : EIATTR_KPARAM_INFO
	.align		4
.L_1477:
        /*0008*/ 	.byte	0x04, 0x17
        /*000a*/ 	.short	(.L_1479 - .L_1478)
.L_1478:
        /*000c*/ 	.word	0x00000000
        /*0010*/ 	.short	0x0004
        /*0012*/ 	.short	0x0020
        /*0014*/ 	.byte	0x00, 0xf5, 0x21, 0x00


	//----- nvinfo : EIATTR_KPARAM_INFO
	.align		4
.L_1479:
        /*0018*/ 	.byte	0x04, 0x17
        /*001a*/ 	.short	(.L_1481 - .L_1480)
.L_1480:
        /*001c*/ 	.word	0x00000000
        /*0020*/ 	.short	0x0003
        /*0022*/ 	.short	0x0018
        /*0024*/ 	.byte	0x00, 0xf5, 0x21, 0x00


	//----- nvinfo : EIATTR_KPARAM_INFO
	.align		4
.L_1481:
        /*0028*/ 	.byte	0x04, 0x17
        /*002a*/ 	.short	(.L_1483 - .L_1482)
.L_1482:
        /*002c*/ 	.word	0x00000000
        /*0030*/ 	.short	0x0002
        /*0032*/ 	.short	0x0010
        /*0034*/ 	.byte	0x00, 0xf5, 0x21, 0x00


	//----- nvinfo : EIATTR_KPARAM_INFO
	.align		4
.L_1483:
        /*0038*/ 	.byte	0x04, 0x17
        /*003a*/ 	.short	(.L_1485 - .L_1484)
.L_1484:
        /*003c*/ 	.word	0x00000000
        /*0040*/ 	.short	0x0001
        /*0042*/ 	.short	0x0008
        /*0044*/ 	.byte	0x00, 0xf0, 0x21, 0x00


	//----- nvinfo : EIATTR_KPARAM_INFO
	.align		4
.L_1485:
        /*0048*/ 	.byte	0x04, 0x17
        /*004a*/ 	.short	(.L_1487 - .L_1486)
.L_1486:
        /*004c*/ 	.word	0x00000000
        /*0050*/ 	.short	0x0000
        /*0052*/ 	.short	0x0000
        /*0054*/ 	.byte	0x00, 0xf0, 0x21, 0x00


	//----- nvinfo : EIATTR_SPARSE_MMA_MASK
	.align		4
.L_1487:
        /*0058*/ 	.byte	0x03, 0x50
        /*005a*/ 	.short	0x0000


	//----- nvinfo : EIATTR_MAXREG_COUNT
	.align		4
        /*005c*/ 	.byte	0x03, 0x1b
        /*005e*/ 	.short	0x00ff


	//----- nvinfo : EIATTR_MERCURY_ISA_VERSION
	.align		4
        /*0060*/ 	.byte	0x03, 0x5f
        /*0062*/ 	.short	0x0101


	//----- nvinfo : EIATTR_VRC_CTA_INIT_COUNT
	.align		4
        /*0064*/ 	.byte	0x02, 0x4a
	.zero		1
	.zero		1


	//----- nvinfo : EIATTR_EXIT_INSTR_OFFSETS
	.align		4
        /*0068*/ 	.byte	0x04, 0x1c
        /*006a*/ 	.short	(.L_1489 - .L_1488)


	//   ....[0]....
.L_1488:
        /*006c*/ 	.word	0x00000090


	//   ....[1]....
        /*0070*/ 	.word	0x00000330


	//----- nvinfo : EIATTR_CRS_STACK_SIZE
	.align		4
.L_1489:
        /*0074*/ 	.byte	0x04, 0x1e
        /*0076*/ 	.short	(.L_1491 - .L_1490)
.L_1490:
        /*0078*/ 	.word	0x00000000


	//----- nvinfo : EIATTR_CBANK_PARAM_SIZE
	.align		4
.L_1491:
        /*007c*/ 	.byte	0x03, 0x19
        /*007e*/ 	.short	0x0028


	//----- nvinfo : EIATTR_PARAM_CBANK
	.align		4
        /*0080*/ 	.byte	0x04, 0x0a
        /*0082*/ 	.short	(.L_1493 - .L_1492)
	.align		4
.L_1492:
        /*0084*/ 	.word	index@(.nv.constant0.broadcast_min_lhs_col_u8)
        /*0088*/ 	.short	0x0380
        /*008a*/ 	.short	0x0028


	//----- nvinfo : EIATTR_SW_WAR
	.align		4
.L_1493:
        /*008c*/ 	.byte	0x04, 0x36
        /*008e*/ 	.short	(.L_1495 - .L_1494)
.L_1494:
        /*0090*/ 	.word	0x00000008
.L_1495:


//--------------------- .nv.info.broadcast_min_lhs_row_u8 --------------------------
	.section	.nv.info.broadcast_min_lhs_row_u8,"",@"SHT_CUDA_INFO"
	.sectionflags	@""
	.align	4


	//----- nvinfo : EIATTR_CUDA_API_VERSION
	.align		4
        /*0000*/ 	.byte	0x04, 0x37
        /*0002*/ 	.short	(.L_1497 - .L_1496)
.L_1496:
        /*0004*/ 	.word	0x00000082


	//----- nvinfo : EIATTR_KPARAM_INFO
	.align		4
.L_1497:
        /*0008*/ 	.byte	0x04, 0x17
        /*000a*/ 	.short	(.L_1499 - .L_1498)
.L_1498:
        /*000c*/ 	.word	0x00000000
        /*0010*/ 	.short	0x0004
        /*0012*/ 	.short	0x0020
        /*0014*/ 	.byte	0x00, 0xf5, 0x21, 0x00


	//----- nvinfo : EIATTR_KPARAM_INFO
	.align		4
.L_1499:
        /*0018*/ 	.byte	0x04, 0x17
        /*001a*/ 	.short	(.L_1501 - .L_1500)
.L_1500:
        /*001c*/ 	.word	0x00000000
        /*0020*/ 	.short	0x0003
        /*0022*/ 	.short	0x0018
        /*0024*/ 	.byte	0x00, 0xf5, 0x21, 0x00


	//----- nvinfo : EIATTR_KPARAM_INFO
	.align		4
.L_1501:
        /*0028*/ 	.byte	0x04, 0x17
        /*002a*/ 	.short	(.L_1503 - .L_1502)
.L_1502:
        /*002c*/ 	.word	0x00000000
        /*0030*/ 	.short	0x0002
        /*0032*/ 	.short	0x0010
        /*0034*/ 	.byte	0x00, 0xf5, 0x21, 0x00


	//----- nvinfo : EIATTR_KPARAM_INFO
	.align		4
.L_1503:
        /*0038*/ 	.byte	0x04, 0x17
        /*003a*/ 	.short	(.L_1505 - .L_1504)
.L_1504:
        /*003c*/ 	.word	0x00000000
        /*0040*/ 	.short	0x0001
        /*0042*/ 	.short	0x0008
        /*0044*/ 	.byte	0x00, 0xf0, 0x21, 0x00


	//----- nvinfo : EIATTR_KPARAM_INFO
	.align		4
.L_1505:
        /*0048*/ 	.byte	0x04, 0x17
        /*004a*/ 	.short	(.L_1507 - .L_1506)
.L_1506:
        /*004c*/ 	.word	0x00000000
        /*0050*/ 	.short	0x0000
        /*0052*/ 	.short	0x0000
        /*0054*/ 	.byte	0x00, 0xf0, 0x21, 0x00


	//----- nvinfo : EIATTR_SPARSE_MMA_MASK
	.align		4
.L_1507:
        /*0058*/ 	.byte	0x03, 0x50
        /*005a*/ 	.short	0x0000


	//----- nvinfo : EIATTR_MAXREG_COUNT
	.align		4
        /*005c*/ 	.byte	0x03, 0x1b
        /*005e*/ 	.short	0x00ff


	//----- nvinfo : EIATTR_MERCURY_ISA_VERSION
	.align		4
        /*0060*/ 	.byte	0x03, 0x5f
        /*0062*/ 	.short	0x0101


	//----- nvinfo : EIATTR_VRC_CTA_INIT_COUNT
	.align		4
        /*0064*/ 	.byte	0x02, 0x4a
	.zero		1
	.zero		1


	//----- nvinfo : EIATTR_EXIT_INSTR_OFFSETS
	.align		4
        /*0068*/ 	.byte	0x04, 0x1c
        /*006a*/ 	.short	(.L_1509 - .L_1508)


	//   ....[0]....
.L_1508:
        /*006c*/ 	.word	0x00000090


	//   ....[1]....
        /*0070*/ 	.word	0x00000320


	//----- nvinfo : EIATTR_CRS_STACK_SIZE
	.align		4
.L_1509:
        /*0074*/ 	.byte	0x04, 0x1e
        /*0076*/ 	.short	(.L_1511 - .L_1510)
.L_1510:
        /*0078*/ 	.word	0x00000000


	//----- nvinfo : EIATTR_CBANK_PARAM_SIZE
	.align		4
.L_1511:
        /*007c*/ 	.byte	0x03, 0x19
        /*007e*/ 	.short	0x0028


	//----- nvinfo : EIATTR_PARAM_CBANK
	.align		4
        /*0080*/ 	.byte	0x04, 0x0a
        /*0082*/ 	.short	(.L_1513 - .L_1512)
	.align		4
.L_1512:
        /*0084*/ 	.word	index@(.nv.constant0.broadcast_min_lhs_row_u8)
        /*0088*/ 	.short	0x0380
        /*008a*/ 	.short	0x0028


	//----- nvinfo : EIATTR_SW_WAR
	.align		4
.L_1513:
        /*008c*/ 	.byte	0x04, 0x36
        /*008e*/ 	.short	(.L_1515 - .L_1514)
.L_1514:
        /*0090*/ 	.word	0x00000008
.L_1515:


//--------------------- .nv.info.broadcast_min_rhs_col_u8 --------------------------
	.section	.nv.info.broadcast_min_rhs_col_u8,"",@"SHT_CUDA_INFO"
	.sectionflags	@""
	.align	4


	//----- nvinfo : EIATTR_CUDA_API_VERSION
	.align		4
        /*0000*/ 	.byte	0x04, 0x37
        /*0002*/ 	.short	(.L_1517 - .L_1516)
.L_1516:
        /*0004*/ 	.word	0x00000082


	//----- nvinfo : EIATTR_KPARAM_INFO
	.align		4
.L_1517:
        /*0008*/ 	.byte	0x04, 0x17
        /*000a*/ 	.short	(.L_1519 - .L_1518)
.L_1518:
        /*000c*/ 	.word	0x00000000
        /*0010*/ 	.short	0x0004
        /*0012*/ 	.short	0x0020
        /*0014*/ 	.byte	0x00, 0xf5, 0x21, 0x00


	//----- nvinfo : EIATTR_KPARAM_INFO
	.align		4
.L_1519:
        /*0018*/ 	.byte	0x04, 0x17
        /*001a*/ 	.short	(.L_1521 - .L_1520)
.L_1520:
        /*001c*/ 	.word	0x00000000
        /*0020*/ 	.short	0x0003
        /*0022*/ 	.short	0x0018
        /*0024*/ 	.byte	0x00, 0xf5, 0x21, 0x00


	//----- nvinfo : EIATTR_KPARAM_INFO
	.align		4
.L_1521:
        /*0028*/ 	.byte	0x04, 0x17
        /*002a*/ 	.short	(.L_1523 - .L_1522)
.L_1522:
        /*002c*/ 	.word	0x00000000
        /*0030*/ 	.short	0x0002
        /*0032*/ 	.short	0x0010
        /*0034*/ 	.byte	0x00, 0xf5, 0x21, 0x00


	//----- nvinfo : EIATTR_KPARAM_INFO
	.align		4
.L_1523:
        /*0038*/ 	.byte	0x04, 0x17
        /*003a*/ 	.short	(.L_1525 - .L_1524)
.L_1524:
        /*003c*/ 	.word	0x00000000
        /*0040*/ 	.short	0x0001
        /*0042*/ 	.short	0x0008
        /*0044*/ 	.byte	0x00, 0xf0, 0x21, 0x00


	//----- nvinfo : EIATTR_KPARAM_INFO
	.align		4
.L_1525:
        /*0048*/ 	.byte	0x04, 0x17
        /*004a*/ 	.short	(.L_1527 - .L_1526)
.L_1526:
        /*004c*/ 	.word	0x00000000
        /*0050*/ 	.short	0x0000
        /*0052*/ 	.short	0x0000
        /*0054*/ 	.byte	0x00, 0xf0, 0x21, 0x00


	//----- nvinfo : EIATTR_SPARSE_MMA_MASK
	.align		4
.L_1527:
        /*0058*/ 	.byte	0x03, 0x50
        /*005a*/ 	.short	0x0000


	//----- nvinfo : EIATTR_MAXREG_COUNT
	.align		4
        /*005c*/ 	.byte	0x03, 0x1b
        /*005e*/ 	.short	0x00ff


	//----- nvinfo : EIATTR_MERCURY_ISA_VERSION
	.align		4
        /*0060*/ 	.byte	0x03, 0x5f
        /*0062*/ 	.short	0x0101


	//----- nvinfo : EIATTR_VRC_CTA_INIT_COUNT
	.align		4
        /*0064*/ 	.byte	0x02, 0x4a
	.zero		1
	.zero		1


	//----- nvinfo : EIATTR_EXIT_INSTR_OFFSETS
	.align		4
        /*0068*/ 	.byte	0x04, 0x1c
        /*006a*/ 	.short	(.L_1529 - .L_1528)


	//   ....[0]....
.L_1528:
        /*006c*/ 	.word	0x00000090


	//   ....[1]....
        /*0070*/ 	.word	0x00000330


	//----- nvinfo : EIATTR_CRS_STACK_SIZE
	.align		4
.L_1529:
        /*0074*/ 	.byte	0x04, 0x1e
        /*0076*/ 	.short	(.L_1531 - .L_1530)
.L_1530:
        /*0078*/ 	.word	0x00000000


	//----- nvinfo : EIATTR_CBANK_PARAM_SIZE
	.align		4
.L_1531:
        /*007c*/ 	.byte	0x03, 0x19
        /*007e*/ 	.short	0x0028


	//----- nvinfo : EIATTR_PARAM_CBANK
	.align		4
        /*0080*/ 	.byte	0x04, 0x0a
        /*0082*/ 	.short	(.L_1533 - .L_1532)
	.align		4
.L_1532:
        /*0084*/ 	.word	index@(.nv.constant0.broadcast_min_rhs_col_u8)
        /*0088*/ 	.short	0x0380
        /*008a*/ 	.short	0x0028


	//----- nvinfo : EIATTR_SW_WAR
	.align		4
.L_1533:
        /*008c*/ 	.byte	0x04, 0x36
        /*008e*/ 	.short	(.L_1535 - .L_1534)
.L_1534:
        /*0090*/ 	.word	0x00000008
.L_1535:


//--------------------- .nv.info.broadcast_min_rhs_row_u8 --------------------------
	.section	.nv.info.broadcast_min_rhs_row_u8,"",@"SHT_CUDA_INFO"
	.sectionflags	@""
	.align	4


	//----- nvinfo : EIATTR_CUDA_API_VERSION
	.align		4
        /*0000*/ 	.byte	0x04, 0x37
        /*0002*/ 	.short	(.L_1537 - .L_1536)
.L_1536:
        /*0004*/ 	.word	0x00000082


	//----- nvinfo : EIATTR_KPARAM_INFO
	.align		4
.L_1537:
        /*0008*/ 	.byte	0x04, 0x17
        /*000a*/ 	.short	(.L_1539 - .L_1538)
.L_1538:
        /*000c*/ 	.word	0x00000000
        /*0010*/ 	.short	0x0004
        /*0012*/ 	.short	0x0020
        /*0014*/ 	.byte	0x00, 0xf5, 0x21, 0x00


	//----- nvinfo : EIATTR_KPARAM_INFO
	.align		4
.L_1539:
        /*0018*/ 	.byte	0x04, 0x17
        /*001a*/ 	.short	(.L_1541 - .L_1540)
.L_1540:
        /*001c*/ 	.word	0x00000000
        /*0020*/ 	.short	0x0003
        /*0022*/ 	.short	0x0018
        /*0024*/ 	.byte	0x00, 0xf5, 0x21, 0x00


	//----- nvinfo : EIATTR_KPARAM_INFO
	.align		4
.L_1541:
        /*0028*/ 	.byte	0x04, 0x17
        /*002a*/ 	.short	(.L_1543 - .L_1542)
.L_1542:
        /*002c*/ 	.word	0x00000000
        /*0030*/ 	.short	0x0002
        /*0032*/ 	.short	0x0010
        /*0034*/ 	.byte	0x00, 0xf5, 0x21, 0x00


	//----- nvinfo : EIATTR_KPARAM_INFO
	.align		4
.L_1543:
        /*0038*/ 	.byte	0x04, 0x17
        /*003a*/ 	.short	(.L_1545 - .L_1544)
.L_1544:
        /*003c*/ 	.word	0x00000000
        /*0040*/ 	.short	0x0001
        /*0042*/ 	.short	0x0008
        /*0044*/ 	.byte	0x00, 0xf0, 0x21, 0x00


	//----- nvinfo : EIATTR_KPARAM_INFO
	.align		4
.L_1545:
        /*0048*/ 	.byte	0x04, 0x17
        /*004a*/ 	.short	(.L_1547 - .L_1546)
.L_1546:
        /*004c*/ 	.word	0x00000000
        /*0050*/ 	.short	0x0000
        /*0052*/ 	.short	0x0000
        /*0054*/ 	.byte	0x00, 0xf0, 0x21, 0x00


	//----- nvinfo : EIATTR_SPARSE_MMA_MASK
	.align		4
.L_1547:
        /*0058*/ 	.byte	0x03, 0x50
        /*005a*/ 	.short	0x0000


	//----- nvinfo : EIATTR_MAXREG_COUNT
	.align		4
        /*005c*/ 	.byte	0x03, 0x1b
        /*005e*/ 	.short	0x00ff


	//----- nvinfo : EIATTR_MERCURY_ISA_VERSION
	.align		4
        /*0060*/ 	.byte	0x03, 0x5f
        /*0062*/ 	.short	0x0101


	//----- nvinfo : EIATTR_VRC_CTA_INIT_COUNT
	.align		4
        /*0064*/ 	.byte	0x02, 0x4a
	.zero		1
	.zero		1


	//----- nvinfo : EIATTR_EXIT_INSTR_OFFSETS
	.align		4
        /*0068*/ 	.byte	0x04, 0x1c
        /*006a*/ 	.short	(.L_1549 - .L_1548)


	//   ....[0]....
.L_1548:
        /*006c*/ 	.word	0x00000090


	//   ....[1]....
        /*0070*/ 	.word	0x00000320


	//----- nvinfo : EIATTR_CRS_STACK_SIZE
	.align		4
.L_1549:
        /*0074*/ 	.byte	0x04, 0x1e
        /*0076*/ 	.short	(.L_1551 - .L_1550)
.L_1550:
        /*0078*/ 	.word	0x00000000


	//----- nvinfo : EIATTR_CBANK_PARAM_SIZE
	.align		4
.L_1551:
        /*007c*/ 	.byte	0x03, 0x19
        /*007e*/ 	.short	0x0028


	//----- nvinfo : EIATTR_PARAM_CBANK
	.align		4
        /*0080*/ 	.byte	0x04, 0x0a
        /*0082*/ 	.short	(.L_1553 - .L_1552)
	.align		4
.L_1552:
        /*0084*/ 	.word	index@(.nv.constant0.broadcast_min_rhs_row_u8)
        /*0088*/ 	.short	0x0380
        /*008a*/ 	.short	0x0028


	//----- nvinfo : EIATTR_SW_WAR
	.align		4
.L_1553:
        /*008c*/ 	.byte	0x04, 0x36
        /*008e*/ 	.short	(.L_1555 - .L_1554)
.L_1554:
        /*0090*/ 	.word	0x00000008
.L_1555:


//--------------------- .nv.info.broadcast_min_contiguous_u8 --------------------------
	.section	.nv.info.broadcast_min_contiguous_u8,"",@"SHT_CUDA_INFO"
	.sectionflags	@""
	.align	4


	//----- nvinfo : EIATTR_CUDA_API_VERSION
	.align		4
        /*0000*/ 	.byte	0x04, 0x37
        /*0002*/ 	.short	(.L_1557 - .L_1556)
.L_1556:
        /*0004*/ 	.word	0x00000082


	//----- nvinfo : EIATTR_KPARAM_INFO
	.align		4
.L_1557:
        /*0008*/ 	.byte	0x04, 0x17
        /*000a*/ 	.short	(.L_1559 - .L_1558)
.L_1558:
        /*000c*/ 	.word	0x00000000
        /*0010*/ 	.short	0x0003
        /*0012*/ 	.short	0x0018
        /*0014*/ 	.byte	0x00, 0xf5, 0x21, 0x00


	//----- nvinfo : EIATTR_KPARAM_INFO
	.align		4
.L_1559:
        /*0018*/ 	.byte	0x04, 0x17
        /*001a*/ 	.short	(.L_1561 - .L_1560)
.L_1560:
        /*001c*/ 	.word	0x00000000
        /*0020*/ 	.short	0x0002
        /*0022*/ 	.short	0x0010
        /*0024*/ 	.byte	0x00, 0xf5, 0x21, 0x00


	//----- nvinfo : EIATTR_KPARAM_INFO
	.align		4
.L_1561:
        /*0028*/ 	.byte	0x04, 0x17
        /*002a*/ 	.short	(.L_1563 - .L_1562)
.L_1562:
        /*002c*/ 	.word	0x00000000
        /*0030*/ 	.short	0x0001
        /*0032*/ 	.short	0x0008
        /*0034*/ 	.byte	0x00, 0xf5, 0x21, 0x00


	//----- nvinfo : EIATTR_KPARAM_INFO
	.align		4
.L_1563:
        /*0038*/ 	.byte	0x04, 0x17
        /*003a*/ 	.short	(.L_1565 - .L_1564)
.L_1564:
        /*003c*/ 	.word	0x00000000
        /*0040*/ 	.short	0x0000
        /*0042*/ 	.short	0x0000
        /*0044*/ 	.byte	0x00, 0xf0, 0x21, 0x00


	//----- nvinfo : EIATTR_SPARSE_MMA_MASK
	.align		4
.L_1565:
        /*0048*/ 	.byte	0x03, 0x50
        /*004a*/ 	.short	0x0000


	//----- nvinfo : EIATTR_MAXREG_COUNT
	.align		4
        /*004c*/ 	.byte	0x03, 0x1b
        /*004e*/ 	.short	0x00ff


	//----- nvinfo : EIATTR_MERCURY_ISA_VERSION
	.align		4
        /*0050*/ 	.byte	0x03, 0x5f
        /*0052*/ 	.short	0x0101


	//----- nvinfo : EIATTR_VRC_CTA_INIT_COUNT
	.align		4
        /*0054*/ 	.byte	0x02, 0x4a
	.zero		1
	.zero		1


	//----- nvinfo : EIATTR_EXIT_INSTR_OFFSETS
	.align		4
        /*0058*/ 	.byte	0x04, 0x1c
        /*005a*/ 	.short	(.L_1567 - .L_1566)


	//   ....[0]....
.L_1566:
        /*005c*/ 	.word	0x00000090


	//   ....[1]....
        /*0060*/ 	.word	0x00000170


	//----- nvinfo : EIATTR_CBANK_PARAM_SIZE
	.align		4
.L_1567:
        /*0064*/ 	.byte	0x03, 0x19
        /*0066*/ 	.short	0x0020


	//----- nvinfo : EIATTR_PARAM_CBANK
	.align		4
        /*0068*/ 	.byte	0x04, 0x0a
        /*006a*/ 	.short	(.L_1569 - .L_1568)
	.align		4
.L_1568:
        /*006c*/ 	.word	index@(.nv.constant0.broadcast_min_contiguous_u8)
        /*0070*/ 	.short	0x0380
        /*0072*/ 	.short	0x0020


	//----- nvinfo : EIATTR_SW_WAR
	.align		4
.L_1569:
        /*0074*/ 	.byte	0x04, 0x36
        /*0076*/ 	.short	(.L_1571 - .L_1570)
.L_1570:
        /*0078*/ 	.word	0x00000008
.L_1571:


//--------------------- .nv.info.broadcast_min_strided_u8 --------------------------
	.section	.nv.info.broadcast_min_strided_u8,"",@"SHT_CUDA_INFO"
	.sectionflags	@""
	.align	4


	//----- nvinfo : EIATTR_CUDA_API_VERSION
	.align		4
        /*0000*/ 	.byte	0x04, 0x37
        /*0002*/ 	.short	(.L_1573 - .L_1572)
.L_1572:
        /*0004*/ 	.word	0x00000082


	//----- nvinfo : EIATTR_KPARAM_INFO
	.align		4
.L_1573:
        /*0008*/ 	.byte	0x04, 0x17
        /*000a*/ 	.short	(.L_1575 - .L_1574)
.L_1574:
        /*000c*/ 	.word	0x00000000
        /*0010*/ 	.short	0x0005
        /*0012*/ 	.short	0x0028
        /*0014*/ 	.byte	0x00, 0xf5, 0x21, 0x00


	//----- nvinfo : EIATTR_KPARAM_INFO
	.align		4
.L_1575:
        /*0018*/ 	.byte	0x04, 0x17
        /*001a*/ 	.short	(.L_1577 - .L_1576)
.L_1576:
        /*001c*/ 	.word	0x00000000
        /*0020*/ 	.short	0x0004
        /*0022*/ 	.short	0x0020
        /*0024*/ 	.byte	0x00, 0xf5, 0x21, 0x00


	//----- nvinfo : EIATTR_KPARAM_INFO
	.align		4
.L_1577:
        /*0028*/ 	.byte	0x04, 0x17
        /*002a*/ 	.short	(.L_1579 - .L_1578)
.L_1578:
        /*002c*/ 	.word	0x00000000
        /*0030*/ 	.short	0x0003
        /*0032*/ 	.short	0x0018
        /*0034*/ 	.byte	0x00, 0xf5, 0x21, 0x00


	//----- nvinfo : EIATTR_KPARAM_INFO
	.align		4
.L_1579:
        /*0038*/ 	.byte	0x04, 0x17
        /*003a*/ 	.short	(.L_1581 - .L_1580)
.L_1580:
        /*003c*/ 	.word	0x00000000
        /*0040*/ 	.short	0x0002
        /*0042*/ 	.short	0x0010
        /*0044*/ 	.byte	0x00, 0xf5, 0x21, 0x00


	//----- nvinfo : EIATTR_KPARAM_INFO
	.align		4
.L_1581:
        /*0048*/ 	.byte	0x04, 0x17
        /*004a*/ 	.short	(.L_1583 - .L_1582)
.L_1582:
        /*004c*/ 	.word	0x00000000
        /*0050*/ 	.short	0x0001
        /*0052*/ 	.short	0x0008
        /*0054*/ 	.byte	0x00, 0xf0, 0x11, 0x00


	//----- nvinfo : EIATTR_KPARAM_INFO
	.align		4
.L_1583:
        /*0058*/ 	.byte	0x04, 0x17
        /*005a*/ 	.short	(.L_1585 - .L_1584)
.L_1584:
        /*005c*/ 	.word	0x00000000
        /*0060*/ 	.short	0x0000
        /*0062*/ 	.short	0x0000
        /*0064*/ 	.byte	0x00, 0xf0, 0x21, 0x00


	//----- nvinfo : EIATTR_SPARSE_MMA_MASK
	.align		4
.L_1585:
        /*0068*/ 	.byte	0x03, 0x50
        /*006a*/ 	.short	0x0000


	//----- nvinfo : EIATTR_MAXREG_COUNT
	.align		4
        /*006c*/ 	.byte	0x03, 0x1b
        /*006e*/ 	.short	0x00ff


	//----- nvinfo : EIATTR_MERCURY_ISA_VERSION
	.align		4
        /*0070*/ 	.byte	0x03, 0x5f
        /*0072*/ 	.short	0x0101


	//----- nvinfo : EIATTR_VRC_CTA_INIT_COUNT
	.align		4
        /*0074*/ 	.byte	0x02, 0x4a
	.zero		1
	.zero		1


	//----- nvinfo : EIATTR_EXIT_INSTR_OFFSETS
	.align		4
        /*0078*/ 	.byte	0x04, 0x1c
        /*007a*/ 	.short	(.L_1587 - .L_1586)


	//   ....[0]....
.L_1586:
        /*007c*/ 	.word	0x00000090


	//   ....[1]....
        /*0080*/ 	.word	0x00005290


	//----- nvinfo : EIATTR_CRS_STACK_SIZE
	.align		4
.L_1587:
        /*0084*/ 	.byte	0x04, 0x1e
        /*0086*/ 	.short	(.L_1589 - .L_1588)
.L_1588:
        /*0088*/ 	.word	0x00000000


	//----- nvinfo : EIATTR_CBANK_PARAM_SIZE
	.align		4
.L_1589:
        /*008c*/ 	.byte	0x03, 0x19
        /*008e*/ 	.short	0x0030


	//----- nvinfo : EIATTR_PARAM_CBANK
	.align		4
        /*0090*/ 	.byte	0x04, 0x0a
        /*0092*/ 	.short	(.L_1591 - .L_1590)
	.align		4
.L_1590:
        /*0094*/ 	.word	index@(.nv.constant0.broadcast_min_strided_u8)
        /*0098*/ 	.short	0x0380
        /*009a*/ 	.short	0x0030


	//----- nvinfo : EIATTR_SW_WAR
	.align		4
.L_1591:
        /*009c*/ 	.byte	0x04, 0x36
        /*009e*/ 	.short	(.L_1593 - .L_1592)
.L_1592:
        /*00a0*/ 	.word	0x00000008
.L_1593:


//--------------------- .nv.info.broadcast_max_lhs_col_u8 --------------------------
	.section	.nv.info.broadcast_max_lhs_col_u8,"",@"SHT_CUDA_INFO"
	.sectionflags	@""
	.align	4


	//----- nvinfo : EIATTR_CUDA_API_VERSION
	.align		4
        /*0000*/ 	.byte	0x04, 0x37
        /*0002*/ 	.short	(.L_1595 - .L_1594)
.L_1594:
        /*0004*/ 	.word	0x00000082


	//----- nvinfo : EIATTR_KPARAM_INFO
	.align		4
.L_1595:
        /*0008*/ 	.byte	0x04, 0x17
        /*000a*/ 	.short	(.L_1597 - .L_1596)
.L_1596:
        /*000c*/ 	.word	0x00000000
        /*0010*/ 	.short	0x0004
        /*0012*/ 	.short	0x0020
        /*0014*/ 	.byte	0x00, 0xf5, 0x21, 0x00


	//----- nvinfo : EIATTR_KPARAM_INFO
	.align		4
.L_1597:
        /*0018*/ 	.byte	0x04, 0x17
        /*001a*/ 	.short	(.L_1599 - .L_1598)
.L_1598:
        /*001c*/ 	.word	0x00000000
        /*0020*/ 	.short	0x0003
        /*0022*/ 	.short	0x0018
        /*0024*/ 	.byte	0x00, 0xf5, 0x21, 0x00


	//----- nvinfo : EIATTR_KPARAM_INFO
	.align		4
.L_1599:
        /*0028*/ 	.byte	0x04, 0x17
        /*002a*/ 	.short	(.L_1601 - .L_1600)
.L_1600:
        /*002c*/ 	.word	0x00000000
        /*0030*/ 	.short	0x0002
        /*0032*/ 	.short	0x0010
        /*0034*/ 	.byte	0x00, 0xf5, 0x21, 0x00


	//----- nvinfo : EIATTR_KPARAM_INFO
	.align		4
.L_1601:
        /*0038*/ 	.byte	0x04, 0x17
        /*003a*/ 	.short	(.L_1603 - .L_1602)
.L_1602:
        /*003c*/ 	.word	0x00000000
        /*0040*/ 	.short	0x0001
        /*0042*/ 	.short	0x0008
        /*0044*/ 	.byte	0x00, 0xf0, 0x21, 0x00


	//----- nvinfo : EIATTR_KPARAM_INFO
	.align		4
.L_1603:
        /*0048*/ 	.byte	0x04, 0x17
        /*004a*/ 	.short	(.L_1605 - .L_1604)
.L_1604:
        /*004c*/ 	.word	0x00000000
        /*0050*/ 	.short	0x0000
        /*0052*/ 	.short	0x0000
        /*0054*/ 	.byte	0x00, 0xf0, 0x21, 0x00


	//----- nvinfo : EIATTR_SPARSE_MMA_MASK
	.align		4
.L_1605:
        /*0058*/ 	.byte	0x03, 0x50
        /*005a*/ 	.short	0x0000


	//----- nvinfo : EIATTR_MAXREG_COUNT
	.align		4
        /*005c*/ 	.byte	0x03, 0x1b
        /*005e*/ 	.short	0x00ff


	//----- nvinfo : EIATTR_MERCURY_ISA_VERSION
	.align		4
        /*0060*/ 	.byte	0x03, 0x5f
        /*0062*/ 	.short	0x0101


	//----- nvinfo : EIATTR_VRC_CTA_INIT_COUNT
	.align		4
        /*0064*/ 	.byte	0x02, 0x4a
	.zero		1
	.zero		1


	//----- nvinfo : EIATTR_EXIT_INSTR_OFFSETS
	.align		4
        /*0068*/ 	.byte	0x04, 0x1c
        /*006a*/ 	.short	(.L_1607 - .L_1606)


	//   ....[0]....
.L_1606:
        /*006c*/ 	.word	0x00000090


	//   ....[1]....
        /*0070*/ 	.word	0x00000330


	//----- nvinfo : EIATTR_CRS_STACK_SIZE
	.align		4
.L_1607:
        /*0074*/ 	.byte	0x04, 0x1e
        /*0076*/ 	.short	(.L_1609 - .L_1608)
.L_1608:
        /*0078*/ 	.word	0x00000000


	//----- nvinfo : EIATTR_CBANK_PARAM_SIZE
	.align		4
.L_1609:
        /*007c*/ 	.byte	0x03, 0x19
        /*007e*/ 	.short	0x0028


	//----- nvinfo : EIATTR_PARAM_CBANK
	.align		4
        /*0080*/ 	.byte	0x04, 0x0a
        /*0082*/ 	.short	(.L_1611 - .L_1610)
	.align		4
.L_1610:
        /*0084*/ 	.word	index@(.nv.constant0.broadcast_max_lhs_col_u8)
        /*0088*/ 	.short	0x0380
        /*008a*/ 	.short	0x0028


	//----- nvinfo : EIATTR_SW_WAR
	.align		4
.L_1611:
        /*008c*/ 	.byte	0x04, 0x36
        /*008e*/ 	.short	(.L_1613 - .L_1612)
.L_1612:
        /*0090*/ 	.word	0x00000008
.L_1613:


//--------------------- .nv.info.broadcast_max_lhs_row_u8 --------------------------
	.section	.nv.info.broadcast_max_lhs_row_u8,"",@"SHT_CUDA_INFO"
	.sectionflags	@""
	.align	4


	//----- nvinfo : EIATTR_CUDA_API_VERSION
	.align		4
        /*0000*/ 	.byte	0x04, 0x37
        /*0002*/ 	.short	(.L_1615 - .L_1614)
.L_1614:
        /*0004*/ 	.word	0x00000082


	//----- nvinfo : EIATTR_KPARAM_INFO
	.align		4
.L_1615:
        /*0008*/ 	.byte	0x04, 0x17
        /*000a*/ 	.short	(.L_1617 - .L_1616)
.L_1616:
        /*000c*/ 	.word	0x00000000
        /*0010*/ 	.short	0x0004
        /*0012*/ 	.short	0x0020
        /*0014*/ 	.byte	0x00, 0xf5, 0x21, 0x00


	//----- nvinfo : EIATTR_KPARAM_INFO
	.align		4
.L_1617:
        /*0018*/ 	.byte	0x04, 0x17
        /*001a*/ 	.short	(.L_1619 - .L_1618)
.L_1618:
        /*001c*/ 	.word	0x00000000
        /*0020*/ 	.short	0x0003
        /*0022*/ 	.short	0x0018
        /*0024*/ 	.byte	0x00, 0xf5, 0x21, 0x00


	//----- nvinfo : EIATTR_KPARAM_INFO
	.align		4
.L_1619:
        /*0028*/ 	.byte	0x04, 0x17
        /*002a*/ 	.short	(.L_1621 - .L_1620)
.L_1620:
        /*002c*/ 	.word	0x00000000
        /*0030*/ 	.short	0x0002
        /*0032*/ 	.short	0x0010
        /*0034*/ 	.byte	0x00, 0xf5, 0x21, 0x00


	//----- nvinfo : EIATTR_KPARAM_INFO
	.align		4
.L_1621:
        /*0038*/ 	.byte	0x04, 0x17
        /*003a*/ 	.short	(.L_1623 - .L_1622)
.L_1622:
        /*003c*/ 	.word	0x00000000
        /*0040*/ 	.short	0x0001
        /*0042*/ 	.short	0x0008
        /*0044*/ 	.byte	0x00, 0xf0, 0x21, 0x00


	//----- nvinfo : EIATTR_KPARAM_INFO
	.align		4
.L_1623:
        /*0048*/ 	.byte	0x04, 0x17
        /*004a*/ 	.short	(.L_1625 - .L_1624)
.L_1624:
        /*004c*/ 	.word	0x00000000
        /*0050*/ 	.short	0x0000
        /*0052*/ 	.short	0x0000
        /*0054*/ 	.byte	0x00, 0xf0, 0x21, 0x00


	//----- nvinfo : EIATTR_SPARSE_MMA_MASK
	.align		4
.L_1625:
        /*0058*/ 	.byte	0x03, 0x50
        /*005a*/ 	.short	0x0000


	//----- nvinfo : EIATTR_MAXREG_COUNT
	.align		4
        /*005c*/ 	.byte	0x03, 0x1b
        /*005e*/ 	.short	0x00ff


	//----- nvinfo : EIATTR_MERCURY_ISA_VERSION
	.align		4
        /*0060*/ 	.byte	0x03, 0x5f
        /*0062*/ 	.short	0x0101


	//----- nvinfo : EIATTR_VRC_CTA_INIT_COUNT
	.align		4
        /*0064*/ 	.byte	0x02, 0x4a
	.zero		1
	.zero		1


	//----- nvinfo : EIATTR_EXIT_INSTR_OFFSETS
	.align		4
        /*0068*/ 	.byte	0x04, 0x1c
        /*006a*/ 	.short	(.L_1627 - .L_1626)


	//   ....[0]....
.L_1626:
        /*006c*/ 	.word	0x00000090


	//   ....[1]....
        /*0070*/ 	.word	0x00000320


	//----- nvinfo : EIATTR_CRS_STACK_SIZE
	.align		4
.L_1627:
        /*0074*/ 	.byte	0x04, 0x1e
        /*0076*/ 	.short	(.L_1629 - .L_1628)
.L_1628:
        /*0078*/ 	.word	0x00000000


	//----- nvinfo : EIATTR_CBANK_PARAM_SIZE
	.align		4
.L_1629:
        /*007c*/ 	.byte	0x03, 0x19
        /*007e*/ 	.short	0x0028


	//----- nvinfo : EIATTR_PARAM_CBANK
	.align		4
        /*0080*/ 	.byte	0x04, 0x0a
        /*0082*/ 	.short	(.L_1631 - .L_1630)
	.align		4
.L_1630:
        /*0084*/ 	.word	index@(.nv.constant0.broadcast_max_lhs_row_u8)
        /*0088*/ 	.short	0x0380
        /*008a*/ 	.short	0x0028


	//----- nvinfo : EIATTR_SW_WAR
	.align		4
.L_1631:
        /*008c*/ 	.byte	0x04, 0x36
        /*008e*/ 	.short	(.L_1633 - .L_1632)
.L_1632:
        /*0090*/ 	.word	0x00000008
.L_1633:


//--------------------- .nv.info.broadcast_max_rhs_col_u8 --------------------------
	.section	.nv.info.broadcast_max_rhs_col_u8,"",@"SHT_CUDA_INFO"
	.sectionflags	@""
	.align	4


	//----- nvinfo : EIATTR_CUDA_API_VERSION
	.align		4
        /*0000*/ 	.byte	0x04, 0x37
        /*0002*/ 	.short	(.L_1635 - .L_1634)
.L_1634:
        /*0004*/ 	.word	0x00000082


	//----- nvinfo : EIATTR_KPARAM_INFO
	.align		4
.L_1635:
        /*0008*/ 	.byte	0x04, 0x17
        /*000a*/ 	.short	(.L_1637 - .L_1636)
.L_1636:
        /*000c*/ 	.word	0x00000000
        /*0010*/ 	.short	0x0004
        /*0012*/ 	.short	0x0020
        /*0014*/ 	.byte	0x00, 0xf5, 0x21, 0x00


	//----- nvinfo : EIATTR_KPARAM_INFO
	.align		4
.L_1637:
        /*0018*/ 	.byte	0x04, 0x17
        /*001a*/ 	.short	(.L_1639 - .L_1638)
.L_1638:
        /*001c*/ 	.word	0x00000000
        /*0020*/ 	.short	0x0003
        /*0022*/ 	.short	0x0018
        /*0024*/ 	.byte	0x00, 0xf5, 0x21, 0x00


	//----- nvinfo : EIATTR_KPARAM_INFO
	.align		4
.L_1639:
        /*0028*/ 	.byte	0x04, 0x17
        /*002a*/ 	.short	(.L_1641 - .L_1640)
.L_1640:
        /*002c*/ 	.word	0x00000000
        /*0030*/ 	.short	0x0002
        /*0032*/ 	.short	0x0010
        /*0034*/ 	.byte	0x00, 0xf5, 0x21, 0x00


	//----- nvinfo : EIATTR_KPARAM_INFO
	.align		4
.L_1641:
        /*0038*/ 	.byte	0x04, 0x17
        /*003a*/ 	.short	(.L_1643 - .L_1642)
.L_1642:
        /*003c*/ 	.word	0x00000000
        /*0040*/ 	.short	0x0001
        /*0042*/ 	.short	0x0008
        /*0044*/ 	.byte	0x00, 0xf0, 0x21, 0x00


	//----- nvinfo : EIATTR_KPARAM_INFO
	.align		4
.L_1643:
        /*0048*/ 	.byte	0x04, 0x17
        /*004a*/ 	.short	(.L_1645 - .L_1644)
.L_1644:
        /*004c*/ 	.word	0x00000000
        /*0050*/ 	.short	0x0000
        /*0052*/ 	.short	0x0000
        /*0054*/ 	.byte	0x00, 0xf0, 0x21, 0x00


	//----- nvinfo : EIATTR_SPARSE_MMA_MASK
	.align		4
.L_1645:
        /*0058*/ 	.byte	0x03, 0x50
        /*005a*/ 	.short	0x0000


	//----- nvinfo : EIATTR_MAXREG_COUNT
	.align		4
        /*005c*/ 	.byte	0x03, 0x1b
        /*005e*/ 	.short	0x00ff


	//----- nvinfo : EIATTR_MERCURY_ISA_VERSION
	.align		4
        /*0060*/ 	.byte	0x03, 0x5f
        /*0062*/ 	.short	0x0101


	//----- nvinfo : EIATTR_VRC_CTA_INIT_COUNT
	.align		4
        /*0064*/ 	.byte	0x02, 0x4a
	.zero		1
	.zero		1


	//----- nvinfo : EIATTR_EXIT_INSTR_OFFSETS
	.align		4
        /*0068*/ 	.byte	0x04, 0x1c
        /*006a*/ 	.short	(.L_1647 - .L_1646)


	//   ....[0]....
.L_1646:
        /*006c*/ 	.word	0x00000090


	//   ....[1]....
        /*0070*/ 	.word	0x00000330


	//----- nvinfo : EIATTR_CRS_STACK_SIZE
	.align		4
.L_1647:
        /*0074*/ 	.byte	0x04, 0x1e
        /*0076*/ 	.short	(.L_1649 - .L_1648)
.L_1648:
        /*0078*/ 	.word	0x00000000


	//----- nvinfo : EIATTR_CBANK_PARAM_SIZE
	.align		4
.L_1649:
        /*007c*/ 	.byte	0x03, 0x19
        /*007e*/ 	.short	0x0028


	//----- nvinfo : EIATTR_PARAM_CBANK
	.align		4
        /*0080*/ 	.byte	0x04, 0x0a
        /*0082*/ 	.short	(.L_1651 - .L_1650)
	.align		4
.L_1650:
        /*0084*/ 	.word	index@(.nv.constant0.broadcast_max_rhs_col_u8)
        /*0088*/ 	.short	0x0380
        /*008a*/ 	.short	0x0028


	//----- nvinfo : EIATTR_SW_WAR
	.align		4
.L_1651:
        /*008c*/ 	.byte	0x04, 0x36
        /*008e*/ 	.short	(.L_1653 - .L_1652)
.L_1652:
        /*0090*/ 	.word	0x00000008
.L_1653:


//--------------------- .nv.info.broadcast_max_rhs_row_u8 --------------------------
	.section	.nv.info.broadcast_max_rhs_row_u8,"",@"SHT_CUDA_INFO"
	.sectionflags	@""
	.align	4


	//----- nvinfo : EIATTR_CUDA_API_VERSION
	.align		4
        /*0000*/ 	.byte	0x04, 0x37
        /*0002*/ 	.short	(.L_1655 - .L_1654)
.L_1654:
        /*0004*/ 	.word	0x00000082


	//----- nvinfo : EIATTR_KPARAM_INFO
	.align		4
.L_1655:
        /*0008*/ 	.byte	0x04, 0x17
        /*000a*/ 	.short	(.L_1657 - .L_1656)
.L_1656:
        /*000c*/ 	.word	0x00000000
        /*0010*/ 	.short	0x0004
        /*0012*/ 	.short	0x0020
        /*0014*/ 	.byte	0x00, 0xf5, 0x21, 0x00


	//----- nvinfo : EIATTR_KPARAM_INFO
	.align		4
.L_1657:
        /*0018*/ 	.byte	0x04, 0x17
        /*001a*/ 	.short	(.L_1659 - .L_1658)
.L_1658:
        /*001c*/ 	.word	0x00000000
        /*0020*/ 	.short	0x0003
        /*0022*/ 	.short	0x0018
        /*0024*/ 	.byte	0x00, 0xf5, 0x21, 0x00


	//----- nvinfo : EIATTR_KPARAM_INFO
	.align		4
.L_1659:
        /*0028*/ 	.byte	0x04, 0x17
        /*002a*/ 	.short	(.L_1661 - .L_1660)
.L_1660:
        /*002c*/ 	.word	0x00000000
        /*0030*/ 	.short	0x0002
        /*0032*/ 	.short	0x0010
        /*0034*/ 	.byte	0x00, 0xf5, 0x21, 0x00


	//----- nvinfo : EIATTR_KPARAM_INFO
	.align		4
.L_1661:
        /*0038*/ 	.byte	0x04, 0x17
        /*003a*/ 	.short	(.L_1663 - .L_1662)
.L_1662:
        /*003c*/ 	.word	0x00000000
        /*0040*/ 	.short	0x0001
        /*0042*/ 	.short	0x0008
        /*0044*/ 	.byte	0x00, 0xf0, 0x21, 0x00


	//----- nvinfo : EIATTR_KPARAM_INFO
	.align		4
.L_1663:
        /*0048*/ 	.byte	0x04, 0x17
        /*004a*/ 	.short	(.L_1665 - .L_1664)
.L_1664:
        /*004c*/ 	.word	0x00000000
        /*0050*/ 	.short	0x0000
        /*0052*/ 	.short	0x0000
        /*0054*/ 	.byte	0x00, 0xf0, 0x21, 0x00


	//----- nvinfo : EIATTR_SPARSE_MMA_MASK
	.align		4
.L_1665:
        /*0058*/ 	.byte	0x03, 0x50
        /*005a*/ 	.short	0x0000


	//----- nvinfo : EIATTR_MAXREG_COUNT
	.align		4
        /*005c*/ 	.byte	0x03, 0x1b
        /*005e*/ 	.short	0x00ff


	//----- nvinfo : EIATTR_MERCURY_ISA_VERSION
	.align		4
        /*0060*/ 	.byte	0x03, 0x5f
        /*0062*/ 	.short	0x0101


	//----- nvinfo : EIATTR_VRC_CTA_INIT_COUNT
	.align		4
        /*0064*/ 	.byte	0x02, 0x4a
	.zero		1
	.zero		1


	//----- nvinfo : EIATTR_EXIT_INSTR_OFFSETS
	.align		4
        /*0068*/ 	.byte	0x04, 0x1c
        /*006a*/ 	.short	(.L_1667 - .L_1666)


	//   ....[0]....
.L_1666:
        /*006c*/ 	.word	0x00000090


	//   ....[1]....
        /*0070*/ 	.word	0x00000320


	//----- nvinfo : EIATTR_CRS_STACK_SIZE
	.align		4
.L_1667:
        /*0074*/ 	.byte	0x04, 0x1e
        /*0076*/ 	.short	(.L_1669 - .L_1668)
.L_1668:
        /*0078*/ 	.word	0x00000000


	//----- nvinfo : EIATTR_CBANK_PARAM_SIZE
	.align		4
.L_1669:
        /*007c*/ 	.byte	0x03, 0x19
        /*007e*/ 	.short	0x0028


	//----- nvinfo : EIATTR_PARAM_CBANK
	.align		4
        /*0080*/ 	.byte	0x04, 0x0a
        /*0082*/ 	.short	(.L_1671 - .L_1670)
	.align		4
.L_1670:
        /*0084*/ 	.word	index@(.nv.constant0.broadcast_max_rhs_row_u8)
        /*0088*/ 	.short	0x0380
        /*008a*/ 	.short	0x0028


	//----- nvinfo : EIATTR_SW_WAR
	.align		4
.L_1671:
        /*008c*/ 	.byte	0x04, 0x36
        /*008e*/ 	.short	(.L_1673 - .L_1672)
.L_1672:
        /*0090*/ 	.word	0x00000008
.L_1673:


//--------------------- .nv.info.broadcast_max_contiguous_u8 --------------------------
	.section	.nv.info.broadcast_max_contiguous_u8,"",@"SHT_CUDA_INFO"
	.sectionflags	@""
	.align	4


	//----- nvinfo : EIATTR_CUDA_API_VERSION
	.align		4
        /*0000*/ 	.byte	0x04, 0x37
        /*0002*/ 	.short	(.L_1675 - .L_1674)
.L_1674:
        /*0004*/ 	.word	0x00000082


	//----- nvinfo : EIATTR_KPARAM_INFO
	.align		4
.L_1675:
        /*0008*/ 	.byte	0x04, 0x17
        /*000a*/ 	.short	(.L_1677 - .L_1676)
.L_1676:
        /*000c*/ 	.word	0x00000000
        /*0010*/ 	.short	0x0003
        /*0012*/ 	.short	0x0018
        /*0014*/ 	.byte	0x00, 0xf5, 0x21, 0x00


	//----- nvinfo : EIATTR_KPARAM_INFO
	.align		4
.L_1677:
        /*0018*/ 	.byte	0x04, 0x17
        /*001a*/ 	.short	(.L_1679 - .L_1678)
.L_1678:
        /*001c*/ 	.word	0x00000000
        /*0020*/ 	.short	0x0002
        /*0022*/ 	.short	0x0010
        /*0024*/ 	.byte	0x00, 0xf5, 0x21, 0x00


	//----- nvinfo : EIATTR_KPARAM_INFO
	.align		4
.L_1679:
        /*0028*/ 	.byte	0x04, 0x17
        /*002a*/ 	.short	(.L_1681 - .L_1680)
.L_1680:
        /*002c*/ 	.word	0x00000000
        /*0030*/ 	.short	0x0001
        /*0032*/ 	.short	0x0008
        /*0034*/ 	.byte	0x00, 0xf5, 0x21, 0x00


	//----- nvinfo : EIATTR_KPARAM_INFO
	.align		4
.L_1681:
        /*0038*/ 	.byte	0x04, 0x17
        /*003a*/ 	.short	(.L_1683 - .L_1682)
.L_1682:
        /*003c*/ 	.word	0x00000000
        /*0040*/ 	.short	0x0000
        /*0042*/ 	.short	0x0000
        /*0044*/ 	.byte	0x00, 0xf0, 0x21, 0x00


	//----- nvinfo : EIATTR_SPARSE_MMA_MASK
	.align		4
.L_1683:
        /*0048*/ 	.byte	0x03, 0x50
        /*004a*/ 	.short	0x0000


	//----- nvinfo : EIATTR_MAXREG_COUNT
	.align		4
        /*004c*/ 	.byte	0x03, 0x1b
        /*004e*/ 	.short	0x00ff


	//----- nvinfo : EIATTR_MERCURY_ISA_VERSION
	.align		4
        /*0050*/ 	.byte	0x03, 0x5f
        /*0052*/ 	.short	0x0101


	//----- nvinfo : EIATTR_VRC_CTA_INIT_COUNT
	.align		4
        /*0054*/ 	.byte	0x02, 0x4a
	.zero		1
	.zero		1


	//----- nvinfo : EIATTR_EXIT_INSTR_OFFSETS
	.align		4
        /*0058*/ 	.byte	0x04, 0x1c
        /*005a*/ 	.short	(.L_1685 - .L_1684)


	//   ....[0]....
.L_1684:
        /*005c*/ 	.word	0x00000090


	//   ....[1]....
        /*0060*/ 	.word	0x00000170


	//----- nvinfo : EIATTR_CBANK_PARAM_SIZE
	.align		4
.L_1685:
        /*0064*/ 	.byte	0x03, 0x19
        /*0066*/ 	.short	0x0020


	//----- nvinfo : EIATTR_PARAM_CBANK
	.align		4
        /*0068*/ 	.byte	0x04, 0x0a
        /*006a*/ 	.short	(.L_1687 - .L_1686)
	.align		4
.L_1686:
        /*006c*/ 	.word	index@(.nv.constant0.broadcast_max_contiguous_u8)
        /*0070*/ 	.short	0x0380
        /*0072*/ 	.short	0x0020


	//----- nvinfo : EIATTR_SW_WAR
	.align		4
.L_1687:
        /*0074*/ 	.byte	0x04, 0x36
        /*0076*/ 	.short	(.L_1689 - .L_1688)
.L_1688:
        /*0078*/ 	.word	0x00000008
.L_1689:


//--------------------- .nv.info.broadcast_max_strided_u8 --------------------------
	.section	.nv.info.broadcast_max_strided_u8,"",@"SHT_CUDA_INFO"
	.sectionflags	@""
	.align	4


	//----- nvinfo : EIATTR_CUDA_API_VERSION
	.align		4
        /*0000*/ 	.byte	0x04, 0x37
        /*0002*/ 	.short	(.L_1691 - .L_1690)
.L_1690:
        /*0004*/ 	.word	0x00000082


	//----- nvinfo : EIATTR_KPARAM_INFO
	.align		4
.L_1691:
        /*0008*/ 	.byte	0x04, 0x17
        /*000a*/ 	.short	(.L_1693 - .L_1692)
.L_1692:
        /*000c*/ 	.word	0x00000000
        /*0010*/ 	.short	0x0005
        /*0012*/ 	.short	0x0028
        /*0014*/ 	.byte	0x00, 0xf5, 0x21, 0x00


	//----- nvinfo : EIATTR_KPARAM_INFO
	.align		4
.L_1693:
        /*0018*/ 	.byte	0x04, 0x17
        /*001a*/ 	.short	(.L_1695 - .L_1694)
.L_1694:
        /*001c*/ 	.word	0x00000000
        /*0020*/ 	.short	0x0004
        /*0022*/ 	.short	0x0020
        /*0024*/ 	.byte	0x00, 0xf5, 0x21, 0x00


	//----- nvinfo : EIATTR_KPARAM_INFO
	.align		4
.L_1695:
        /*0028*/ 	.byte	0x04, 0x17
        /*002a*/ 	.short	(.L_1697 - .L_1696)
.L_1696:
        /*002c*/ 	.word	0x00000000
        /*0030*/ 	.short	0x0003
        /*0032*/ 	.short	0x0018
        /*0034*/ 	.byte	0x00, 0xf5, 0x21, 0x00


	//----- nvinfo : EIATTR_KPARAM_INFO
	.align		4
.L_1697:
        /*0038*/ 	.byte	0x04, 0x17
        /*003a*/ 	.short	(.L_1699 - .L_1698)
.L_1698:
        /*003c*/ 	.word	0x00000000
        /*0040*/ 	.short	0x0002
        /*0042*/ 	.short	0x0010
        /*0044*/ 	.byte	0x00, 0xf5, 0x21, 0x00


	//----- nvinfo : EIATTR_KPARAM_INFO
	.align		4
.L_1699:
        /*0048*/ 	.byte	0x04, 0x17
        /*004a*/ 	.short	(.L_1701 - .L_1700)
.L_1700:
        /*004c*/ 	.word	0x00000000
        /*0050*/ 	.short	0x0001
        /*0052*/ 	.short	0x0008
        /*0054*/ 	.byte	0x00, 0xf0, 0x11, 0x00


	//----- nvinfo : EIATTR_KPARAM_INFO
	.align		4
.L_1701:
        /*0058*/ 	.byte	0x04, 0x17
        /*005a*/ 	.short	(.L_1703 - .L_1702)
.L_1702:
        /*005c*/ 	.word	0x00000000
        /*0060*/ 	.short	0x0000
        /*0062*/ 	.short	0x0000
        /*0064*/ 	.byte	0x00, 0xf0, 0x21, 0x00


	//----- nvinfo : EIATTR_SPARSE_MMA_MASK
	.align		4
.L_1703:
        /*0068*/ 	.byte	0x03, 0x50
        /*006a*/ 	.short	0x0000


	//----- nvinfo : EIATTR_MAXREG_COUNT
	.align		4
        /*006c*/ 	.byte	0x03, 0x1b
        /*006e*/ 	.short	0x00ff


	//----- nvinfo : EIATTR_MERCURY_ISA_VERSION
	.align		4
        /*0070*/ 	.byte	0x03, 0x5f
        /*0072*/ 	.short	0x0101


	//----- nvinfo : EIATTR_VRC_CTA_INIT_COUNT
	.align		4
        /*0074*/ 	.byte	0x02, 0x4a
	.zero		1
	.zero		1


	//----- nvinfo : EIATTR_EXIT_INSTR_OFFSETS
	.align		4
        /*0078*/ 	.byte	0x04, 0x1c
        /*007a*/ 	.short	(.L_1705 - .L_1704)


	//   ....[0]....
.L_1704:
        /*007c*/ 	.word	0x00000090


	//   ....[1]....
        /*0080*/ 	.word	0x00005290


	//----- nvinfo : EIATTR_CRS_STACK_SIZE
	.align		4
.L_1705:
        /*0084*/ 	.byte	0x04, 0x1e
        /*0086*/ 	.short	(.L_1707 - .L_1706)
.L_1706:
        /*0088*/ 	.word	0x00000000


	//----- nvinfo : EIATTR_CBANK_PARAM_SIZE
	.align		4
.L_1707:
        /*008c*/ 	.byte	0x03, 0x19
        /*008e*/ 	.short	0x0030


	//----- nvinfo : EIATTR_PARAM_CBANK
	.align		4
        /*0090*/ 	.byte	0x04, 0x0a
        /*0092*/ 	.short	(.L_1709 - .L_1708)
	.align		4
.L_1708:
        /*0094*/ 	.word	index@(.nv.constant0.broadcast_max_strided_u8)
        /*0098*/ 	.short	0x0380
        /*009a*/ 	.short	0x0030


	//----- nvinfo : EIATTR_SW_WAR
	.align		4
.L_1709:
        /*009c*/ 	.byte	0x04, 0x36
        /*009e*/ 	.short	(.L_1711 - .L_1710)
.L_1710:
        /*00a0*/ 	.word	0x00000008
.L_1711:


//--------------------- .nv.info.broadcast_div_lhs_col_u8 --------------------------
	.section	.nv.info.broadcast_div_lhs_col_u8,"",@"SHT_CUDA_INFO"
	.sectionflags	@""
	.align	4


	//----- nvinfo : EIATTR_CUDA_API_VERSION
	.align		4
        /*0000*/ 	.byte	0x04, 0x37
        /*0002*/ 	.short	(.L_1713 - .L_1712)
.L_1712:
        /*0004*/ 	.word	0x00000082


	//----- nvinfo : EIATTR_KPARAM_INFO
	.align		4
.L_1713:
        /*0008*/ 	.byte	0x04, 0x17
        /*000a*/ 	.short	(.L_1715 - .L_1714)
.L_1714:
        /*000c*/ 	.word	0x00000000
        /*0010*/ 	.short	0x0004
        /*0012*/ 	.short	0x0020
        /*0014*/ 	.byte	0x00, 0xf5, 0x21, 0x00


	//----- nvinfo : EIATTR_KPARAM_INFO
	.align		4
.L_1715:
        /*0018*/ 	.byte	0x04, 0x17
        /*001a*/ 	.short	(.L_1717 - .L_1716)
.L_1716:
        /*001c*/ 	.word	0x00000000
        /*0020*/ 	.short	0x0003
        /*0022*/ 	.short	0x0018
        /*0024*/ 	.byte	0x00, 0xf5, 0x21, 0x00


	//----- nvinfo : EIATTR_KPARAM_INFO
	.align		4
.L_1717:
        /*0028*/ 	.byte	0x04, 0x17
        /*002a*/ 	.short	(.L_1719 - .L_1718)
.L_1718:
        /*002c*/ 	.word	0x00000000
        /*0030*/ 	.short	0x0002
        /*0032*/ 	.short	0x0010
        /*0034*/ 	.byte	0x00, 0xf5, 0x21, 0x00


	//----- nvinfo : EIATTR_KPARAM_INFO
	.align		4
.L_1719:
        /*0038*/ 	.byte	0x04, 0x17
        /*003a*/ 	.short	(.L_1721 - .L_1720)
.L_1720:
        /*003c*/ 	.word	0x00000000
        /*0040*/ 	.short	0x0001
        /*0042*/ 	.short	0x0008
        /*0044*/ 	.byte	0x00, 0xf0, 0x21, 0x00


	//----- nvinfo : EIATTR_KPARAM_INFO
	.align		4
.L_1721:
        /*0048*/ 	.byte	0x04, 0x17
        /*004a*/ 	.short	(.L_1723 - .L_1722)
.L_1722:
        /*004c*/ 	.word	0x00000000
        /*0050*/ 	.short	0x0000
        /*0052*/ 	.short	0x0000
        /*0054*/ 	.byte	0x00, 0xf0, 0x21, 0x00


	//----- nvinfo : EIATTR_SPARSE_MMA_MASK
	.align		4
.L_1723:
        /*0058*/ 	.byte	0x03, 0x50
        /*005a*/ 	.short	0x0000


	//----- nvinfo : EIATTR_MAXREG_COUNT
	.align		4
        /*005c*/ 	.byte	0x03, 0x1b
        /*005e*/ 	.short	0x00ff


	//----- nvinfo : EIATTR_MERCURY_ISA_VERSION
	.align		4
        /*0060*/ 	.byte	0x03, 0x5f
        /*0062*/ 	.short	0x0101


	//----- nvinfo : EIATTR_VRC_CTA_INIT_COUNT
	.align		4
        /*0064*/ 	.byte	0x02, 0x4a
	.zero		1
	.zero		1


	//----- nvinfo : EIATTR_EXIT_INSTR_OFFSETS
	.align		4
        /*0068*/ 	.byte	0x04, 0x1c
        /*006a*/ 	.short	(.L_1725 - .L_1724)


	//   ....[0]....
.L_1724:
        /*006c*/ 	.word	0x00000090


	//   ....[1]....
        /*0070*/ 	.word	0x00000340


	//----- nvinfo : EIATTR_CRS_STACK_SIZE
	.align		4
.L_1725:
        /*0074*/ 	.byte	0x04, 0x1e
        /*0076*/ 	.short	(.L_1727 - .L_1726)
.L_1726:
        /*0078*/ 	.word	0x00000000


	//----- nvinfo : EIATTR_CBANK_PARAM_SIZE
	.align		4
.L_1727:
        /*007c*/ 	.byte	0x03, 0x19
        /*007e*/ 	.short	0x0028


	//----- nvinfo : EIATTR_PARAM_CBANK
	.align		4
        /*0080*/ 	.byte	0x04, 0x0a
        /*0082*/ 	.short	(.L_1729 - .L_1728)
	.align		4
.L_1728:
        /*0084*/ 	.word	index@(.nv.constant0.broadcast_div_lhs_col_u8)
        /*0088*/ 	.short	0x0380
        /*008a*/ 	.short	0x0028


	//----- nvinfo : EIATTR_SW_WAR
	.align		4
.L_1729:
        /*008c*/ 	.byte	0x04, 0x36
        /*008e*/ 	.short	(.L_1731 - .L_1730)
.L_1730:
        /*0090*/ 	.word	0x00000008
.L_1731:


//--------------------- .nv.info.broadcast_div_lhs_row_u8 --------------------------
	.section	.nv.info.broadcast_div_lhs_row_u8,"",@"SHT_CUDA_INFO"
	.sectionflags	@""
	.align	4


	//----- nvinfo : EIATTR_CUDA_API_VERSION
	.align		4
        /*0000*/ 	.byte	0x04, 0x37
        /*0002*/ 	.short	(.L_1733 - .L_1732)
.L_1732:
        /*0004*/ 	.word	0x00000082


	//----- nvinfo : EIATTR_KPARAM_INFO
	.align		4
.L_1733:
        /*0008*/ 	.byte	0x04, 0x17
        /*000a*/ 	.short	(.L_1735 - .L_1734)
.L_1734:
        /*000c*/ 	.word	0x00000000
        /*0010*/ 	.short	0x0004
        /*0012*/ 	.short	0x0020
        /*0014*/ 	.byte	0x00, 0xf5, 0x21, 0x00


	//----- nvinfo : EIATTR_KPARAM_INFO
	.align		4
.L_1735:
        /*0018*/ 	.byte	0x04, 0x17
        /*001a*/ 	.short	(.L_1737 - .L_1736)
.L_1736:
        /*001c*/ 	.word	0x00000000
        /*0020*/ 	.short	0x0003
        /*0022*/ 	.short	0x0018
        /*0024*/ 	.byte	0x00, 0xf5, 0x21, 0x00


	//----- nvinfo : EIATTR_KPARAM_INFO
	.align		4
.L_1737:
        /*0028*/ 	.byte	0x04, 0x17
        /*002a*/ 	.short	(.L_1739 - .L_1738)
.L_1738:
        /*002c*/ 	.word	0x00000000
        /*0030*/ 	.short	0x0002
        /*0032*/ 	.short	0x0010
        /*0034*/ 	.byte	0x00, 0xf5, 0x21, 0x00


	//----- nvinfo : EIATTR_KPARAM_INFO
	.align		4
.L_1739:
        /*0038*/ 	.byte	0x04, 0x17
        /*003a*/ 	.short	(.L_1741 - .L_1740)
.L_1740:
        /*003c*/ 	.word	0x00000000
        /*0040*/ 	.short	0x0001
        /*0042*/ 	.short	0x0008
        /*0044*/ 	.byte	0x00, 0xf0, 0x21, 0x00


	//----- nvinfo : EIATTR_KPARAM_INFO
	.align		4
.L_1741:
        /*0048*/ 	.byte	0x04, 0x17
        /*004a*/ 	.short	(.L_1743 - .L_1742)
.L_1742:
        /*004c*/ 	.word	0x00000000
        /*0050*/ 	.short	0x0000
        /*0052*/ 	.short	0x0000
        /*0054*/ 	.byte	0x00, 0xf0, 0x21, 0x00


	//----- nvinfo : EIATTR_SPARSE_MMA_MASK
	.align		4
.L_1743:
        /*0058*/ 	.byte	0x03, 0x50
        /*005a*/ 	.short	0x0000


	//----- nvinfo : EIATTR_MAXREG_COUNT
	.align		4
        /*005c*/ 	.byte	0x03, 0x1b
        /*005e*/ 	.short	0x00ff


	//----- nvinfo : EIATTR_MERCURY_ISA_VERSION
	.align		4
        /*0060*/ 	.byte	0x03, 0x5f
        /*0062*/ 	.short	0x0101


	//----- nvinfo : EIATTR_VRC_CTA_INIT_COUNT
	.align		4
        /*0064*/ 	.byte	0x02, 0x4a
	.zero		1
	.zero		1


	//----- nvinfo : EIATTR_EXIT_INSTR_OFFSETS
	.align		4
        /*0068*/ 	.byte	0x04, 0x1c
        /*006a*/ 	.short	(.L_1745 - .L_1744)


	//   ....[0]....
.L_1744:
        /*006c*/ 	.word	0x00000090


	//   ....[1]....
        /*0070*/ 	.word	0x00000330


	//----- nvinfo : EIATTR_CRS_STACK_SIZE
	.align		4
.L_1745:
        /*0074*/ 	.byte	0x04, 0x1e
        /*0076*/ 	.short	(.L_1747 - .L_1746)
.L_1746:
        /*0078*/ 	.word	0x00000000


	//----- nvinfo : EIATTR_CBANK_PARAM_SIZE
	.align		4
.L_1747:
        /*007c*/ 	.byte	0x03, 0x19
        /*007e*/ 	.short	0x0028


	//----- nvinfo : EIATTR_PARAM_CBANK
	.align		4
        /*0080*/ 	.byte	0x04, 0x0a
        /*0082*/ 	.short	(.L_1749 - .L_1748)
	.align		4
.L_1748:
        /*0084*/ 	.word	index@(.nv.constant0.broadcast_div_lhs_row_u8)
        /*0088*/ 	.short	0x0380
        /*008a*/ 	.short	0x0028


	//----- nvinfo : EIATTR_SW_WAR
	.align		4
.L_1749:
        /*008c*/ 	.byte	0x04, 0x36
        /*008e*/ 	.short	(.L_1751 - .L_1750)
.L_1750:
        /*0090*/ 	.word	0x00000008
.L_1751:


//--------------------- .nv.info.broadcast_div_rhs_col_u8 --------------------------
	.section	.nv.info.broadcast_div_rhs_col_u8,"",@"SHT_CUDA_INFO"
	.sectionflags	@""
	.align	4


	//----- nvinfo : EIATTR_CUDA_API_VERSION
	.align		4
        /*0000*/ 	.byte	0x04, 0x37
        /*0002*/ 	.short	(.L_1753 - .L_1752)
.L_1752:
        /*0004*/ 	.word	0x00000082


	//----- nvinfo : EIATTR_KPARAM_INFO
	.align		4
.L_1753:
        /*0008*/ 	.byte	0x04, 0x17
        /*000a*/ 	.short	(.L_1755 - .L_1754)
.L_1754:
        /*000c*/ 	.word	0x00000000
        /*0010*/ 	.short	0x0004
        /*0012*/ 	.short	0x0020
        /*0014*/ 	.byte	0x00, 0xf5, 0x21, 0x00


	//----- nvinfo : EIATTR_KPARAM_INFO
	.align		4
.L_1755:
        /*0018*/ 	.byte	0x04, 0x17
        /*001a*/ 	.short	(.L_1757 - .L_1756)
.L_1756:
        /*001c*/ 	.word	0x00000000
        /*0020*/ 	.short	0x0003
        /*0022*/ 	.short	0x0018
        /*0024*/ 	.byte	0x00, 0xf5, 0x21, 0x00


	//----- nvinfo : EIATTR_KPARAM_INFO
	.align		4
.L_1757:
        /*0028*/ 	.byte	0x04, 0x17
        /*002a*/ 	.short	(.L_1759 - .L_1758)
.L_1758:
        /*002c*/ 	.word	0x00000000
        /*0030*/ 	.short	0x0002
        /*0032*/ 	.short	0x0010
        /*0034*/ 	.byte	0x00, 0xf5, 0x21, 0x00


	//----- nvinfo : EIATTR_KPARAM_INFO
	.align		4
.L_1759:
        /*0038*/ 	.byte	0x04, 0x17
        /*003a*/ 	.short	(.L_1761 - .L_1760)
.L_1760:
        /*003c*/ 	.word	0x00000000
        /*0040*/ 	.short	0x0001
        /*0042*/ 	.short	0x0008
        /*0044*/ 	.byte	0x00, 0xf0, 0x21, 0x00


	//----- nvinfo : EIATTR_KPARAM_INFO
	.align		4
.L_1761:
        /*0048*/ 	.byte	0x04, 0x17
        /*004a*/ 	.short	(.L_1763 - .L_1762)
.L_1762:
        /*004c*/ 	.word	0x00000000
        /*0050*/ 	.short	0x0000
        /*0052*/ 	.short	0x0000
        /*0054*/ 	.byte	0x00, 0xf0, 0x21, 0x00


	//----- nvinfo : EIATTR_SPARSE_MMA_MASK
	.align		4
.L_1763:
        /*0058*/ 	.byte	0x03, 0x50
        /*005a*/ 	.short	0x0000


	//----- nvinfo : EIATTR_MAXREG_COUNT
	.align		4
        /*005c*/ 	.byte	0x03, 0x1b
        /*005e*/ 	.short	0x00ff


	//----- nvinfo : EIATTR_MERCURY_ISA_VERSION
	.align		4
        /*0060*/ 	.byte	0x03, 0x5f
        /*0062*/ 	.short	0x0101


	//----- nvinfo : EIATTR_VRC_CTA_INIT_COUNT
	.align		4
        /*0064*/ 	.byte	0x02, 0x4a
	.zero		1
	.zero		1


	//----- nvinfo : EIATTR_EXIT_INSTR_OFFSETS
	.align		4
        /*0068*/ 	.byte	0x04, 0x1c
        /*006a*/ 	.short	(.L_1765 - .L_1764)


	//   ....[0]....
.L_1764:
        /*006c*/ 	.word	0x00000090


	//   ....[1]....
        /*0070*/ 	.word	0x00000340


	//----- nvinfo : EIATTR_CRS_STACK_SIZE
	.align		4
.L_1765:
        /*0074*/ 	.byte	0x04, 0x1e
        /*0076*/ 	.short	(.L_1767 - .L_1766)
.L_1766:
        /*0078*/ 	.word	0x00000000


	//----- nvinfo : EIATTR_CBANK_PARAM_SIZE
	.align		4
.L_1767:
        /*007c*/ 	.byte	0x03, 0x19
        /*007e*/ 	.short	0x0028


	//----- nvinfo : EIATTR_PARAM_CBANK
	.align		4
        /*0080*/ 	.byte	0x04, 0x0a
        /*0082*/ 	.short	(.L_1769 - .L_1768)
	.align		4
.L_1768:
        /*0084*/ 	.word	index@(.nv.constant0.broadcast_div_rhs_col_u8)
        /*0088*/ 	.short	0x0380
        /*008a*/ 	.short	0x0028


	//----- nvinfo : EIATTR_SW_WAR
	.align		4
.L_1769:
        /*008c*/ 	.byte	0x04, 0x36
        /*008e*/ 	.short	(.L_1771 - .L_1770)
.L_1770:
        /*0090*/ 	.word	0x00000008
.L_1771:


//--------------------- .nv.info.broadcast_div_rhs_row_u8 --------------------------
	.section	.nv.info.broadcast_div_rhs_row_u8,"",@"SHT_CUDA_INFO"
	.sectionflags	@""
	.align	4


	//----- nvinfo : EIATTR_CUDA_API_VERSION
	.align		4
        /*0000*/ 	.byte	0x04, 0x37
        /*0002*/ 	.short	(.L_1773 - .L_1772)
.L_1772:
        /*0004*/ 	.word	0x00000082


	//----- nvinfo : EIATTR_KPARAM_INFO
	.align		4
.L_1773:
        /*0008*/ 	.byte	0x04, 0x17
        /*000a*/ 	.short	(.L_1775 - .L_1774)
.L_1774:
        /*000c*/ 	.word	0x00000000
        /*0010*/ 	.short	0x0004
        /*0012*/ 	.short	0x0020
        /*0014*/ 	.byte	0x00, 0xf5, 0x21, 0x00


	//----- nvinfo : EIATTR_KPARAM_INFO
	.align		4
.L_1775:
        /*0018*/ 	.byte	0x04, 0x17
        /*001a*/ 	.short	(.L_1777 - .L_1776)
.L_1776:
        /*001c*/ 	.word	0x00000000
        /*0020*/ 	.short	0x0003
        /*0022*/ 	.short	0x0018
        /*0024*/ 	.byte	0x00, 0xf5, 0x21, 0x00


	//----- nvinfo : EIATTR_KPARAM_INFO
	.align		4
.L_1777:
        /*0028*/ 	.byte	0x04, 0x17
        /*002a*/ 	.short	(.L_1779 - .L_1778)
.L_1778:
        /*002c*/ 	.word	0x00000000
        /*0030*/ 	.short	0x0002
        /*0032*/ 	.short	0x0010
        /*0034*/ 	.byte	0x00, 0xf5, 0x21, 0x00


	//----- nvinfo : EIATTR_KPARAM_INFO
	.align		4
.L_1779:
        /*0038*/ 	.byte	0x04, 0x17
        /*003a*/ 	.short	(.L_1781 - .L_1780)
.L_1780:
        /*003c*/ 	.word	0x00000000
        /*0040*/ 	.short	0x0001
        /*0042*/ 	.short	0x0008
        /*0044*/ 	.byte	0x00, 0xf0, 0x21, 0x00


	//----- nvinfo : EIATTR_KPARAM_INFO
	.align		4
.L_1781:
        /*0048*/ 	.byte	0x04, 0x17
        /*004a*/ 	.short	(.L_1783 - .L_1782)
.L_1782:
        /*004c*/ 	.word	0x00000000
        /*0050*/ 	.short	0x0000
        /*0052*/ 	.short	0x0000
        /*0054*/ 	.byte	0x00, 0xf0, 0x21, 0x00


	//----- nvinfo : EIATTR_SPARSE_MMA_MASK
	.align		4
.L_1783:
        /*0058*/ 	.byte	0x03, 0x50
        /*005a*/ 	.short	0x0000


	//----- nvinfo : EIATTR_MAXREG_COUNT
	.align		4
        /*005c*/ 	.byte	0x03, 0x1b
        /*005e*/ 	.short	0x00ff


	//----- nvinfo : EIATTR_MERCURY_ISA_VERSION
	.align		4
        /*0060*/ 	.byte	0x03, 0x5f
        /*0062*/ 	.short	0x0101


	//----- nvinfo : EIATTR_VRC_CTA_INIT_COUNT
	.align		4
        /*0064*/ 	.byte	0x02, 0x4a
	.zero		1
	.zero		1


	//----- nvinfo : EIATTR_EXIT_INSTR_OFFSETS
	.align		4
        /*0068*/ 	.byte	0x04, 0x1c
        /*006a*/ 	.short	(.L_1785 - .L_1784)


	//   ....[0]....
.L_1784:
        /*006c*/ 	.word	0x00000090


	//   ....[1]....
        /*0070*/ 	.word	0x00000330


	//----- nvinfo : EIATTR_CRS_STACK_SIZE
	.align		4
.L_1785:
        /*0074*/ 	.byte	0x04, 0x1e
        /*0076*/ 	.short	(.L_1787 - .L_1786)
.L_1786:
        /*0078*/ 	.word	0x00000000


	//----- nvinfo : EIATTR_CBANK_PARAM_SIZE
	.align		4
.L_1787:
        /*007c*/ 	.byte	0x03, 0x19
        /*007e*/ 	.short	0x0028


	//----- nvinfo : EIATTR_PARAM_CBANK
	.align		4
        /*0080*/ 	.byte	0x04, 0x0a
        /*0082*/ 	.short	(.L_1789 - .L_1788)
	.align		4
.L_1788:
        /*0084*/ 	.word	index@(.nv.constant0.broadcast_div_rhs_row_u8)
        /*0088*/ 	.short	0x0380
        /*008a*/ 	.short	0x0028


	//----- nvinfo : EIATTR_SW_WAR
	.align		4
.L_1789:
        /*008c*/ 	.byte	0x04, 0x36
        /*008e*/ 	.short	(.L_1791 - .L_1790)
.L_1790:
        /*0090*/ 	.word	0x00000008
.L_1791:


//--------------------- .nv.info.broadcast_div_contiguous_u8 --------------------------
	.section	.nv.info.broadcast_div_contiguous_u8,"",@"SHT_CUDA_INFO"
	.sectionflags	@""
	.align	4


	//----- nvinfo : EIATTR_CUDA_API_VERSION
	.align		4
        /*0000*/ 	.byte	0x04, 0x37
        /*0002*/ 	.short	(.L_1793 - .L_1792)
.L_1792:
        /*0004*/ 	.word	0x00000082


	//----- nvinfo : EIATTR_KPARAM_INFO
	.align		4
.L_1793:
        /*0008*/ 	.byte	0x04, 0x17
        /*000a*/ 	.short	(.L_1795 - .L_1794)
.L_1794:
        /*000c*/ 	.word	0x00000000
        /*0010*/ 	.short	0x0003
        /*0012*/ 	.short	0x0018
        /*0014*/ 	.byte	0x00, 0xf5, 0x21, 0x00


	//----- nvinfo : EIATTR_KPARAM_INFO
	.align		4
.L_1795:
        /*0018*/ 	.byte	0x04, 0x17
        /*001a*/ 	.short	(.L_1797 - .L_1796)
.L_1796:
        /*001c*/ 	.word	0x00000000
        /*0020*/ 	.short	0x0002
        /*0022*/ 	.short	0x0010
        /*0024*/ 	.byte	0x00, 0xf5, 0x21, 0x00


	//----- nvinfo : EIATTR_KPARAM_INFO
	.align		4
.L_1797:
        /*0028*/ 	.byte	0x04, 0x17
        /*002a*/ 	.short	(.L_1799 - .L_1798)
.L_1798:
        /*002c*/ 	.word	0x00000000
        /*0030*/ 	.short	0x0001
        /*0032*/ 	.short	0x0008
        /*0034*/ 	.byte	0x00, 0xf5, 0x21, 0x00


	//----- nvinfo : EIATTR_KPARAM_INFO
	.align		4
.L_1799:
        /*0038*/ 	.byte	0x04, 0x17
        /*003a*/ 	.short	(.L_1801 - .L_1800)
.L_1800:
        /*003c*/ 	.word	0x00000000
        /*0040*/ 	.short	0x0000
        /*0042*/ 	.short	0x0000
        /*0044*/ 	.byte	0x00, 0xf0, 0x21, 0x00


	//----- nvinfo : EIATTR_SPARSE_MMA_MASK
	.align		4
.L_1801:
        /*0048*/ 	.byte	0x03, 0x50
        /*004a*/ 	.short	0x0000


	//----- nvinfo : EIATTR_MAXREG_COUNT
	.align		4
        /*004c*/ 	.byte	0x03, 0x1b
        /*004e*/ 	.short	0x00ff


	//----- nvinfo : EIATTR_MERCURY_ISA_VERSION
	.align		4
        /*0050*/ 	.byte	0x03, 0x5f
        /*0052*/ 	.short	0x0101


	//----- nvinfo : EIATTR_VRC_CTA_INIT_COUNT
	.align		4
        /*0054*/ 	.byte	0x02, 0x4a
	.zero		1
	.zero		1


	//----- nvinfo : EIATTR_EXIT_INSTR_OFFSETS
	.align		4
        /*0058*/ 	.byte	0x04, 0x1c
        /*005a*/ 	.short	(.L_1803 - .L_1802)


	//   ....[0]....
.L_1802:
        /*005c*/ 	.word	0x00000090


	//   ....[1]....
        /*0060*/ 	.word	0x00000190


	//----- nvinfo : EIATTR_CRS_STACK_SIZE
	.align		4
.L_1803:
        /*0064*/ 	.byte	0x04, 0x1e
        /*0066*/ 	.short	(.L_1805 - .L_1804)
.L_1804:
        /*0068*/ 	.word	0x00000000


	//----- nvinfo : EIATTR_CBANK_PARAM_SIZE
	.align		4
.L_1805:
        /*006c*/ 	.byte	0x03, 0x19
        /*006e*/ 	.short	0x0020


	//----- nvinfo : EIATTR_PARAM_CBANK
	.align		4
        /*0070*/ 	.byte	0x04, 0x0a
        /*0072*/ 	.short	(.L_1807 - .L_1806)
	.align		4
.L_1806:
        /*0074*/ 	.word	index@(.nv.constant0.broadcast_div_contiguous_u8)
        /*0078*/ 	.short	0x0380
        /*007a*/ 	.short	0x0020


	//----- nvinfo : EIATTR_SW_WAR
	.align		4
.L_1807:
        /*007c*/ 	.byte	0x04, 0x36
        /*007e*/ 	.short	(.L_1809 - .L_1808)
.L_1808:
        /*0080*/ 	.word	0x00000008
.L_1809:


//--------------------- .nv.info.broadcast_div_strided_u8 --------------------------
	.section	.nv.info.broadcast_div_strided_u8,"",@"SHT_CUDA_INFO"
	.sectionflags	@""
	.align	4


	//----- nvinfo : EIATTR_CUDA_API_VERSION
	.align		4
        /*0000*/ 	.byte	0x04, 0x37
        /*0002*/ 	.short	(.L_1811 - .L_1810)
.L_1810:
        /*0004*/ 	.word	0x00000082


	//----- nvinfo : EIATTR_KPARAM_INFO
	.align		4
.L_1811:
        /*0008*/ 	.byte	0x04, 0x17
        /*000a*/ 	.short	(.L_1813 - .L_1812)
.L_1812:
        /*000c*/ 	.word	0x00000000
        /*0010*/ 	.short	0x0005
        /*0012*/ 	.short	0x0028
        /*0014*/ 	.byte	0x00, 0xf5, 0x21, 0x00


	//----- nvinfo : EIATTR_KPARAM_INFO
	.align		4
.L_1813:
        /*0018*/ 	.byte	0x04, 0x17
        /*001a*/ 	.short	(.L_1815 - .L_1814)
.L_1814:
        /*001c*/ 	.word	0x00000000
        /*0020*/ 	.short	0x0004
        /*0022*/ 	.short	0x0020
        /*0024*/ 	.byte	0x00, 0xf5, 0x21, 0x00


	//----- nvinfo : EIATTR_KPARAM_INFO
	.align		4
.L_1815:
        /*0028*/ 	.byte	0x04, 0x17
        /*002a*/ 	.short	(.L_1817 - .L_1816)
.L_1816:
        /*002c*/ 	.word	0x00000000
        /*0030*/ 	.short	0x0003
        /*0032*/ 	.short	0x0018
        /*0034*/ 	.byte	0x00, 0xf5, 0x21, 0x00


	//----- nvinfo : EIATTR_KPARAM_INFO
	.align		4
.L_1817:
        /*0038*/ 	.byte	0x04, 0x17
        /*003a*/ 	.short	(.L_1819 - .L_1818)
.L_1818:
        /*003c*/ 	.word	0x00000000
        /*0040*/ 	.short	0x0002
        /*0042*/ 	.short	0x0010
        /*0044*/ 	.byte	0x00, 0xf5, 0x21, 0x00


	//----- nvinfo : EIATTR_KPARAM_INFO
	.align		4
.L_1819:
        /*0048*/ 	.byte	0x04, 0x17
        /*004a*/ 	.short	(.L_1821 - .L_1820)
.L_1820:
        /*004c*/ 	.word	0x00000000
        /*0050*/ 	.short	0x0001
        /*0052*/ 	.short	0x0008
        /*0054*/ 	.byte	0x00, 0xf0, 0x11, 0x00


	//----- nvinfo : EIATTR_KPARAM_INFO
	.align		4
.L_1821:
        /*0058*/ 	.byte	0x04, 0x17
        /*005a*/ 	.short	(.L_1823 - .L_1822)
.L_1822:
        /*005c*/ 	.word	0x00000000
        /*0060*/ 	.short	0x0000
        /*0062*/ 	.short	0x0000
        /*0064*/ 	.byte	0x00, 0xf0, 0x21, 0x00


	//----- nvinfo : EIATTR_SPARSE_MMA_MASK
	.align		4
.L_1823:
        /*0068*/ 	.byte	0x03, 0x50
        /*006a*/ 	.short	0x0000


	//----- nvinfo : EIATTR_MAXREG_COUNT
	.align		4
        /*006c*/ 	.byte	0x03, 0x1b
        /*006e*/ 	.short	0x00ff


	//----- nvinfo : EIATTR_MERCURY_ISA_VERSION
	.align		4
        /*0070*/ 	.byte	0x03, 0x5f
        /*0072*/ 	.short	0x0101


	//----- nvinfo : EIATTR_VRC_CTA_INIT_COUNT
	.align		4
        /*0074*/ 	.byte	0x02, 0x4a
	.zero		1
	.zero		1


	//----- nvinfo : EIATTR_EXIT_INSTR_OFFSETS
	.align		4
        /*0078*/ 	.byte	0x04, 0x1c
        /*007a*/ 	.short	(.L_1825 - .L_1824)


	//   ....[0]....
.L_1824:
        /*007c*/ 	.word	0x00000090


	//   ....[1]....
        /*0080*/ 	.word	0x000052b0


	//----- nvinfo : EIATTR_CRS_STACK_SIZE
	.align		4
.L_1825:
        /*0084*/ 	.byte	0x04, 0x1e
        /*0086*/ 	.short	(.L_1827 - .L_1826)
.L_1826:
        /*0088*/ 	.word	0x00000000


	//----- nvinfo : EIATTR_CBANK_PARAM_SIZE
	.align		4
.L_1827:
        /*008c*/ 	.byte	0x03, 0x19
        /*008e*/ 	.short	0x0030


	//----- nvinfo : EIATTR_PARAM_CBANK
	.align		4
        /*0090*/ 	.byte	0x04, 0x0a
        /*0092*/ 	.short	(.L_1829 - .L_1828)
	.align		4
.L_1828:
        /*0094*/ 	.word	index@(.nv.constant0.broadcast_div_strided_u8)
        /*0098*/ 	.short	0x0380
        /*009a*/ 	.short	0x0030


	//----- nvinfo : EIATTR_SW_WAR
	.align		4
.L_1829:
        /*009c*/ 	.byte	0x04, 0x36
        /*009e*/ 	.short	(.L_1831 - .L_1830)
.L_1830:
        /*00a0*/ 	.word	0x00000008
.L_1831:


//--------------------- .nv.info.broadcast_mul_lhs_col_u8 --------------------------
	.section	.nv.info.broadcast_mul_lhs_col_u8,"",@"SHT_CUDA_INFO"
	.sectionflags	@""
	.align	4


	//----- nvinfo : EIATTR_CUDA_API_VERSION
	.align		4
        /*0000*/ 	.byte	0x04, 0x37
        /*0002*/ 	.short	(.L_1833 - .L_1832)
.L_1832:
        /*0004*/ 	.word	0x00000082


	//----- nvinfo : EIATTR_KPARAM_INFO
	.align		4
.L_1833:
        /*0008*/ 	.byte	0x04, 0x17
        /*000a*/ 	.short	(.L_1835 - .L_1834)
.L_1834:
        /*000c*/ 	.word	0x00000000
        /*0010*/ 	.short	0x0004
        /*0012*/ 	.short	0x0020
        /*0014*/ 	.byte	0x00, 0xf5, 0x21, 0x00


	//----- nvinfo : EIATTR_KPARAM_INFO
	.align		4
.L_1835:
        /*0018*/ 	.byte	0x04, 0x17
        /*001a*/ 	.short	(.L_1837 - .L_1836)
.L_1836:
        /*001c*/ 	.word	0x00000000
        /*0020*/ 	.short	0x0003
        /*0022*/ 	.short	0x0018
        /*0024*/ 	.byte	0x00, 0xf5, 0x21, 0x00


	//----- nvinfo : EIATTR_KPARAM_INFO
	.align		4
.L_1837:
        /*0028*/ 	.byte	0x04, 0x17
        /*002a*/ 	.short	(.L_1839 - .L_1838)
.L_1838:
        /*002c*/ 	.word	0x00000000
        /*0030*/ 	.short	0x0002
        /*0032*/ 	.short	0x0010
        /*0034*/ 	.byte	0x00, 0xf5, 0x21, 0x00


	//----- nvinfo : EIATTR_KPARAM_INFO
	.align		4
.L_1839:
        /*0038*/ 	.byte	0x04, 0x17
        /*003a*/ 	.short	(.L_1841 - .L_1840)
.L_1840:
        /*003c*/ 	.word	0x00000000
        /*0040*/ 	.short	0x0001
        /*0042*/ 	.short	0x0008
        /*0044*/ 	.byte	0x00, 0xf0, 0x21, 0x00


	//----- nvinfo : EIATTR_KPARAM_INFO
	.align		4
.L_1841:
        /*0048*/ 	.byte	0x04, 0x17
        /*004a*/ 	.short	(.L_1843 - .L_1842)
.L_1842:
        /*004c*/ 	.word	0x00000000
        /*0050*/ 	.short	0x0000
        /*0052*/ 	.short	0x0000
        /*0054*/ 	.byte	0x00, 0xf0, 0x21, 0x00


	//----- nvinfo : EIATTR_SPARSE_MMA_MASK
	.align		4
.L_1843:
        /*0058*/ 	.byte	0x03, 0x50
        /*005a*/ 	.short	0x0000


	//----- nvinfo : EIATTR_MAXREG_COUNT
	.align		4
        /*005c*/ 	.byte	0x03, 0x1b
        /*005e*/ 	.short	0x00ff


	//----- nvinfo : EIATTR_MERCURY_ISA_VERSION
	.align		4
        /*0060*/ 	.byte	0x03, 0x5f
        /*0062*/ 	.short	0x0101


	//----- nvinfo : EIATTR_VRC_CTA_INIT_COUNT
	.align		4
        /*0064*/ 	.byte	0x02, 0x4a
	.zero		1
	.zero		1


	//----- nvinfo : EIATTR_EXIT_INSTR_OFFSETS
	.align		4
        /*0068*/ 	.byte	0x04, 0x1c
        /*006a*/ 	.short	(.L_1845 - .L_1844)


	//   ....[0]....
.L_1844:
        /*006c*/ 	.word	0x00000090


	//   ....[1]....
        /*0070*/ 	.word	0x00000330


	//----- nvinfo : EIATTR_CRS_STACK_SIZE
	.align		4
.L_1845:
        /*0074*/ 	.byte	0x04, 0x1e
        /*0076*/ 	.short	(.L_1847 - .L_1846)
.L_1846:
        /*0078*/ 	.word	0x00000000


	//----- nvinfo : EIATTR_CBANK_PARAM_SIZE
	.align		4
.L_1847:
        /*007c*/ 	.byte	0x03, 0x19
        /*007e*/ 	.short	0x0028


	//----- nvinfo : EIATTR_PARAM_CBANK
	.align		4
        /*0080*/ 	.byte	0x04, 0x0a
        /*0082*/ 	.short	(.L_1849 - .L_1848)
	.align		4
.L_1848:
        /*0084*/ 	.word	index@(.nv.constant0.broadcast_mul_lhs_col_u8)
        /*0088*/ 	.short	0x0380
        /*008a*/ 	.short	0x0028


	//----- nvinfo : EIATTR_SW_WAR
	.align		4
.L_1849:
        /*008c*/ 	.byte	0x04, 0x36
        /*008e*/ 	.short	(.L_1851 - .L_1850)
.L_1850:
        /*0090*/ 	.word	0x00000008
.L_1851:


//--------------------- .nv.info.broadcast_mul_lhs_row_u8 --------------------------
	.section	.nv.info.broadcast_mul_lhs_row_u8,"",@"SHT_CUDA_INFO"
	.sectionflags	@""
	.align	4


	//----- nvinfo : EIATTR_CUDA_API_VERSION
	.align		4
        /*0000*/ 	.byte	0x04, 0x37
        /*0002*/ 	.short	(.L_1853 - .L_1852)
.L_1852:
        /*0004*/ 	.word	0x00000082


	//----- nvinfo : EIATTR_KPARAM_INFO
	.align		4
.L_1853:
        /*0008*/ 	.byte	0x04, 0x17
        /*000a*/ 	.short	(.L_1855 - .L_1854)
.L_1854:
        /*000c*/ 	.word	0x00000000
        /*0010*/ 	.short	0x0004
        /*0012*/ 	.short	0x0020
        /*0014*/ 	.byte	0x00, 0xf5, 0x21, 0x00


	//----- nvinfo : EIATTR_KPARAM_INFO
	.align		4
.L_1855:
        /*0018*/ 	.byte	0x04, 0x17
        /*001a*/ 	.short	(.L_1857 - .L_1856)
.L_1856:
        /*001c*/ 	.word	0x00000000
        /*0020*/ 	.short	0x0003
        /*0022*/ 	.short	0x0018
        /*0024*/ 	.byte	0x00, 0xf5, 0x21, 0x00


	//----- nvinfo : EIATTR_KPARAM_INFO
	.align		4
.L_1857:
        /*0028*/ 	.byte	0x04, 0x17
        /*002a*/ 	.short	(.L_1859 - .L_1858)
.L_1858:
        /*002c*/ 	.word	0x00000000
        /*0030*/ 	.short	0x0002
        /*0032*/ 	.short	0x0010
        /*0034*/ 	.byte	0x00, 0xf5, 0x21, 0x00


	//----- nvinfo : EIATTR_KPARAM_INFO
	.align		4
.L_1859:
        /*0038*/ 	.byte	0x04, 0x17
        /*003a*/ 	.short	(.L_1861 - .L_1860)
.L_1860:
        /*003c*/ 	.word	0x00000000
        /*0040*/ 	.short	0x0001
        /*0042*/ 	.short	0x0008
        /*0044*/ 	.byte	0x00, 0xf0, 0x21, 0x00


	//----- nvinfo : EIATTR_KPARAM_INFO
	.align		4
.L_1861:
        /*0048*/ 	.byte	0x04, 0x17
        /*004a*/ 	.short	(.L_1863 - .L_1862)
.L_1862:
        /*004c*/ 	.word	0x00000000
        /*0050*/ 	.short	0x0000
        /*0052*/ 	.short	0x0000
        /*0054*/ 	.byte	0x00, 0xf0, 0x21, 0x00


	//----- nvinfo : EIATTR_SPARSE_MMA_MASK
	.align		4
.L_1863:
        /*0058*/ 	.byte	0x03, 0x50
        /*005a*/ 	.short	0x0000


	//----- nvinfo : EIATTR_MAXREG_COUNT
	.align		4
        /*005c*/ 	.byte	0x03, 0x1b
        /*005e*/ 	.short	0x00ff


	//----- nvinfo : EIATTR_MERCURY_ISA_VERSION
	.align		4
        /*0060*/ 	.byte	0x03, 0x5f
        /*0062*/ 	.short	0x0101


	//----- nvinfo : EIATTR_VRC_CTA_INIT_COUNT
	.align		4
        /*0064*/ 	.byte	0x02, 0x4a
	.zero		1
	.zero		1


	//----- nvinfo : EIATTR_EXIT_INSTR_OFFSETS
	.align		4
        /*0068*/ 	.byte	0x04, 0x1c
        /*006a*/ 	.short	(.L_1865 - .L_1864)


	//   ....[0]....
.L_1864:
        /*006c*/ 	.word	0x00000090


	//   ....[1]....
        /*0070*/ 	.word	0x00000320


	//----- nvinfo : EIATTR_CRS_STACK_SIZE
	.align		4
.L_1865:
        /*0074*/ 	.byte	0x04, 0x1e
        /*0076*/ 	.short	(.L_1867 - .L_1866)
.L_1866:
        /*0078*/ 	.word	0x00000000


	//----- nvinfo : EIATTR_CBANK_PARAM_SIZE
	.align		4
.L_1867:
        /*007c*/ 	.byte	0x03, 0x19
        /*007e*/ 	.short	0x0028


	//----- nvinfo : EIATTR_PARAM_CBANK
	.align		4
        /*0080*/ 	.byte	0x04, 0x0a
        /*0082*/ 	.short	(.L_1869 - .L_1868)
	.align		4
.L_1868:
        /*0084*/ 	.word	index@(.nv.constant0.broadcast_mul_lhs_row_u8)
        /*0088*/ 	.short	0x0380
        /*008a*/ 	.short	0x0028


	//----- nvinfo : EIATTR_SW_WAR
	.align		4
.L_1869:
        /*008c*/ 	.byte	0x04, 0x36
        /*008e*/ 	.short	(.L_1871 - .L_1870)
.L_1870:
        /*0090*/ 	.word	0x00000008
.L_1871:


//--------------------- .nv.info.broadcast_mul_rhs_col_u8 --------------------------
	.section	.nv.info.broadcast_mul_rhs_col_u8,"",@"SHT_CUDA_INFO"
	.sectionflags	@""
	.align	4


	//----- nvinfo : EIATTR_CUDA_API_VERSION
	.align		4
        /*0000*/ 	.byte	0x04, 0x37
        /*0002*/ 	.short	(.L_1873 - .L_1872)
.L_1872:
        /*0004*/ 	.word	0x00000082


	//----- nvinfo : EIATTR_KPARAM_INFO
	.align		4
.L_1873:
        /*0008*/ 	.byte	0x04, 0x17
        /*000a*/ 	.short	(.L_1875 - .L_1874)
.L_1874:
        /*000c*/ 	.word	0x00000000
        /*0010*/ 	.short	0x0004
        /*0012*/ 	.short	0x0020
        /*0014*/ 	.byte	0x00, 0xf5, 0x21, 0x00


	//----- nvinfo : EIATTR_KPARAM_INFO
	.align		4
.L_1875:
        /*0018*/ 	.byte	0x04, 0x17
        /*001a*/ 	.short	(.L_1877 - .L_1876)
.L_1876:
        /*001c*/ 	.word	0x00000000
        /*0020*/ 	.short	0x0003
        /*0022*/ 	.short	0x0018
        /*0024*/ 	.byte	0x00, 0xf5, 0x21, 0x00


	//----- nvinfo : EIATTR_KPARAM_INFO
	.align		4
.L_1877:
        /*0028*/ 	.byte	0x04, 0x17
        /*002a*/ 	.short	(.L_1879 - .L_1878)
.L_1878:
        /*002c*/ 	.word	0x00000000
        /*0030*/ 	.short	0x0002
        /*0032*/ 	.short	0x0010
        /*0034*/ 	.byte	0x00, 0xf5, 0x21, 0x00


	//----- nvinfo : EIATTR_KPARAM_INFO
	.align		4
.L_1879:
        /*0038*/ 	.byte	0x04, 0x17
        /*003a*/ 	.short	(.L_1881 - .L_1880)
.L_1880:
        /*003c*/ 	.word	0x00000000
        /*0040*/ 	.short	0x0001
        /*0042*/ 	.short	0x0008
        /*0044*/ 	.byte	0x00, 0xf0, 0x21, 0x00


	//----- nvinfo : EIATTR_KPARAM_INFO
	.align		4
.L_1881:
        /*0048*/ 	.byte	0x04, 0x17
        /*004a*/ 	.short	(.L_1883 - .L_1882)
.L_1882:
        /*004c*/ 	.word	0x00000000
        /*0050*/ 	.short	0x0000
        /*0052*/ 	.short	0x0000
        /*0054*/ 	.byte	0x00, 0xf0, 0x21, 0x00


	//----- nvinfo : EIATTR_SPARSE_MMA_MASK
	.align		4
.L_1883:
        /*0058*/ 	.byte	0x03, 0x50
        /*005a*/ 	.short	0x0000


	//----- nvinfo : EIATTR_MAXREG_COUNT
	.align		4
        /*005c*/ 	.byte	0x03, 0x1b
        /*005e*/ 	.short	0x00ff


	//----- nvinfo : EIATTR_MERCURY_ISA_VERSION
	.align		4
        /*0060*/ 	.byte	0x03, 0x5f
        /*0062*/ 	.short	0x0101


	//----- nvinfo : EIATTR_VRC_CTA_INIT_COUNT
	.align		4
        /*0064*/ 	.byte	0x02, 0x4a
	.zero		1
	.zero		1


	//----- nvinfo : EIATTR_EXIT_INSTR_OFFSETS
	.align		4
        /*0068*/ 	.byte	0x04, 0x1c
        /*006a*/ 	.short	(.L_1885 - .L_1884)


	//   ....[0]....
.L_1884:
        /*006c*/ 	.word	0x00000090


	//   ....[1]....
        /*0070*/ 	.word	0x00000330


	//----- nvinfo : EIATTR_CRS_STACK_SIZE
	.align		4
.L_1885:
        /*0074*/ 	.byte	0x04, 0x1e
        /*0076*/ 	.short	(.L_1887 - .L_1886)
.L_1886:
        /*0078*/ 	.word	0x00000000


	//----- nvinfo : EIATTR_CBANK_PARAM_SIZE
	.align		4
.L_1887:
        /*007c*/ 	.byte	0x03, 0x19
        /*007e*/ 	.short	0x0028


	//----- nvinfo : EIATTR_PARAM_CBANK
	.align		4
        /*0080*/ 	.byte	0x04, 0x0a
        /*0082*/ 	.short	(.L_1889 - .L_1888)
	.align		4
.L_1888:
        /*0084*/ 	.word	index@(.nv.constant0.broadcast_mul_rhs_col_u8)
        /*0088*/ 	.short	0x0380
        /*008a*/ 	.short	0x0028


	//----- nvinfo : EIATTR_SW_WAR
	.align		4
.L_1889:
        /*008c*/ 	.byte	0x04, 0x36
        /*008e*/ 	.short	(.L_1891 - .L_1890)
.L_1890:
        /*0090*/ 	.word	0x00000008
.L_1891:


//--------------------- .nv.info.broadcast_mul_rhs_row_u8 --------------------------
	.section	.nv.info.broadcast_mul_rhs_row_u8,"",@"SHT_CUDA_INFO"
	.sectionflags	@""
	.align	4


	//----- nvinfo : EIATTR_CUDA_API_VERSION
	.align		4
        /*0000*/ 	.byte	0x04, 0x37
        /*0002*/ 	.short	(.L_1893 - .L_1892)
.L_1892:
        /*0004*/ 	.word	0x00000082


	//----- nvinfo : EIATTR_KPARAM_INFO
	.align		4
.L_1893:
        /*0008*/ 	.byte	0x04, 0x17
        /*000a*/ 	.short	(.L_1895 - .L_1894)
.L_1894:
        /*000c*/ 	.word	0x00000000
        /*0010*/ 	.short	0x0004
        /*0012*/ 	.short	0x0020
        /*0014*/ 	.byte	0x00, 0xf5, 0x21, 0x00


	//----- nvinfo : EIATTR_KPARAM_INFO
	.align		4
.L_1895:
        /*0018*/ 	.byte	0x04, 0x17
        /*001a*/ 	.short	(.L_1897 - .L_1896)
.L_1896:
        /*001c*/ 	.word	0x00000000
        /*0020*/ 	.short	0x0003
        /*0022*/ 	.short	0x0018
        /*0024*/ 	.byte	0x00, 0xf5, 0x21, 0x00


	//----- nvinfo : EIATTR_KPARAM_INFO
	.align		4
.L_1897:
        /*0028*/ 	.byte	0x04, 0x17
        /*002a*/ 	.short	(.L_1899 - .L_1898)
.L_1898:
        /*002c*/ 	.word	0x00000000
        /*0030*/ 	.short	0x0002
        /*0032*/ 	.short	0x0010
        /*0034*/ 	.byte	0x00, 0xf5, 0x21, 0x00


	//----- nvinfo : EIATTR_KPARAM_INFO
	.align		4
.L_1899:
        /*0038*/ 	.byte	0x04, 0x17
        /*003a*/ 	.short	(.L_1901 - .L_1900)
.L_1900:
        /*003c*/ 	.word	0x00000000
        /*0040*/ 	.short	0x0001
        /*0042*/ 	.short	0x0008
        /*0044*/ 	.byte	0x00, 0xf0, 0x21, 0x00


	//----- nvinfo : EIATTR_KPARAM_INFO
	.align		4
.L_1901:
        /*0048*/ 	.byte	0x04, 0x17
        /*004a*/ 	.short	(.L_1903 - .L_1902)
.L_1902:
        /*004c*/ 	.word	0x00000000
        /*0050*/ 	.short	0x0000
        /*0052*/ 	.short	0x0000
        /*0054*/ 	.byte	0x00, 0xf0, 0x21, 0x00


	//----- nvinfo : EIATTR_SPARSE_MMA_MASK
	.align		4
.L_1903:
        /*0058*/ 	.byte	0x03, 0x50
        /*005a*/ 	.short	0x0000


	//----- nvinfo : EIATTR_MAXREG_COUNT
	.align		4
        /*005c*/ 	.byte	0x03, 0x1b
        /*005e*/ 	.short	0x00ff


	//----- nvinfo : EIATTR_MERCURY_ISA_VERSION
	.align		4
        /*0060*/ 	.byte	0x03, 0x5f
        /*0062*/ 	.short	0x0101


	//----- nvinfo : EIATTR_VRC_CTA_INIT_COUNT
	.align		4
        /*0064*/ 	.byte	0x02, 0x4a
	.zero		1
	.zero		1


	//----- nvinfo : EIATTR_EXIT_INSTR_OFFSETS
	.align		4
        /*0068*/ 	.byte	0x04, 0x1c
        /*006a*/ 	.short	(.L_1905 - .L_1904)


	//   ....[0]....
.L_1904:
        /*006c*/ 	.word	0x00000090


	//   ....[1]....
        /*0070*/ 	.word	0x00000320


	//----- nvinfo : EIATTR_CRS_STACK_SIZE
	.align		4
.L_1905:
        /*0074*/ 	.byte	0x04, 0x1e
        /*0076*/ 	.short	(.L_1907 - .L_1906)
.L_1906:
        /*0078*/ 	.word	0x00000000


	//----- nvinfo : EIATTR_CBANK_PARAM_SIZE
	.align		4
.L_1907:
        /*007c*/ 	.byte	0x03, 0x19
        /*007e*/ 	.short	0x0028


	//----- nvinfo : EIATTR_PARAM_CBANK
	.align		4
        /*0080*/ 	.byte	0x04, 0x0a
        /*0082*/ 	.short	(.L_1909 - .L_1908)
	.align		4
.L_1908:
        /*0084*/ 	.word	index@(.nv.constant0.broadcast_mul_rhs_row_u8)
        /*0088*/ 	.short	0x0380
        /*008a*/ 	.short	0x0028


	//----- nvinfo : EIATTR_SW_WAR
	.align		4
.L_1909:
        /*008c*/ 	.byte	0x04, 0x36
        /*008e*/ 	.short	(.L_1911 - .L_1910)
.L_1910:
        /*0090*/ 	.word	0x00000008
.L_1911:


//--------------------- .nv.info.broadcast_mul_contiguous_u8 --------------------------
	.section	.nv.info.broadcast_mul_contiguous_u8,"",@"SHT_CUDA_INFO"
	.sectionflags	@""
	.align	4


	//----- nvinfo : EIATTR_CUDA_API_VERSION
	.align		4
        /*0000*/ 	.byte	0x04, 0x37
        /*0002*/ 	.short	(.L_1913 - .L_1912)
.L_1912:
        /*0004*/ 	.word	0x00000082


	//----- nvinfo : EIATTR_KPARAM_INFO
	.align		4
.L_1913:
        /*0008*/ 	.byte	0x04, 0x17
        /*000a*/ 	.short	(.L_1915 - .L_1914)
.L_1914:
        /*000c*/ 	.word	0x00000000
        /*0010*/ 	.short	0x0003
        /*0012*/ 	.short	0x0018
        /*0014*/ 	.byte	0x00, 0xf5, 0x21, 0x00


	//----- nvinfo : EIATTR_KPARAM_INFO
	.align		4
.L_1915:
        /*0018*/ 	.byte	0x04, 0x17
        /*001a*/ 	.short	(.L_1917 - .L_1916)
.L_1916:
        /*001c*/ 	.word	0x00000000
        /*0020*/ 	.short	0x0002
        /*0022*/ 	.short	0x0010
        /*0024*/ 	.byte	0x00, 0xf5, 0x21, 0x00


	//----- nvinfo : EIATTR_KPARAM_INFO
	.align		4
.L_1917:
        /*0028*/ 	.byte	0x04, 0x17
        /*002a*/ 	.short	(.L_1919 - .L_1918)
.L_1918:
        /*002c*/ 	.word	0x00000000
        /*0030*/ 	.short	0x0001
        /*0032*/ 	.short	0x0008
        /*0034*/ 	.byte	0x00, 0xf5, 0x21, 0x00


	//----- nvinfo : EIATTR_KPARAM_INFO
	.align		4
.L_1919:
        /*0038*/ 	.byte	0x04, 0x17
        /*003a*/ 	.short	(.L_1921 - .L_1920)
.L_1920:
        /*003c*/ 	.word	0x00000000
        /*0040*/ 	.short	0x0000
        /*0042*/ 	.short	0x0000
        /*0044*/ 	.byte	0x00, 0xf0, 0x21, 0x00


	//----- nvinfo : EIATTR_SPARSE_MMA_MASK
	.align		4
.L_1921:
        /*0048*/ 	.byte	0x03, 0x50
        /*004a*/ 	.short	0x0000


	//----- nvinfo : EIATTR_MAXREG_COUNT
	.align		4
        /*004c*/ 	.byte	0x03, 0x1b
        /*004e*/ 	.short	0x00ff


	//----- nvinfo : EIATTR_MERCURY_ISA_VERSION
	.align		4
        /*0050*/ 	.byte	0x03, 0x5f
        /*0052*/ 	.short	0x0101


	//----- nvinfo : EIATTR_VRC_CTA_INIT_COUNT
	.align		4
        /*0054*/ 	.byte	0x02, 0x4a
	.zero		1
	.zero		1


	//----- nvinfo : EIATTR_EXIT_INSTR_OFFSETS
	.align		4
        /*0058*/ 	.byte	0x04, 0x1c
        /*005a*/ 	.short	(.L_1923 - .L_1922)


	//   ....[0]....
.L_1922:
        /*005c*/ 	.word	0x00000090


	//   ....[1]....
        /*0060*/ 	.word	0x00000170


	//----- nvinfo : EIATTR_CBANK_PARAM_SIZE
	.align		4
.L_1923:
        /*0064*/ 	.byte	0x03, 0x19
        /*0066*/ 	.short	0x0020


	//----- nvinfo : EIATTR_PARAM_CBANK
	.align		4
        /*0068*/ 	.byte	0x04, 0x0a
        /*006a*/ 	.short	(.L_1925 - .L_1924)
	.align		4
.L_1924:
        /*006c*/ 	.word	index@(.nv.constant0.broadcast_mul_contiguous_u8)
        /*0070*/ 	.short	0x0380
        /*0072*/ 	.short	0x0020


	//----- nvinfo : EIATTR_SW_WAR
	.align		4
.L_1925:
        /*0074*/ 	.byte	0x04, 0x36
        /*0076*/ 	.short	(.L_1927 - .L_1926)
.L_1926:
        /*0078*/ 	.word	0x00000008
.L_1927:


//--------------------- .nv.info.broadcast_mul_strided_u8 --------------------------
	.section	.nv.info.broadcast_mul_strided_u8,"",@"SHT_CUDA_INFO"
	.sectionflags	@""
	.align	4


	//----- nvinfo : EIATTR_CUDA_API_VERSION
	.align		4
        /*0000*/ 	.byte	0x04, 0x37
        /*0002*/ 	.short	(.L_1929 - .L_1928)
.L_1928:
        /*0004*/ 	.word	0x00000082


	//----- nvinfo : EIATTR_KPARAM_INFO
	.align		4
.L_1929:
        /*0008*/ 	.byte	0x04, 0x17
        /*000a*/ 	.short	(.L_1931 - .L_1930)
.L_1930:
        /*000c*/ 	.word	0x00000000
        /*0010*/ 	.short	0x0005
        /*0012*/ 	.short	0x0028
        /*0014*/ 	.byte	0x00, 0xf5, 0x21, 0x00


	//----- nvinfo : EIATTR_KPARAM_INFO
	.align		4
.L_1931:
        /*0018*/ 	.byte	0x04, 0x17
        /*001a*/ 	.short	(.L_1933 - .L_1932)
.L_1932:
        /*001c*/ 	.word	0x00000000
        /*0020*/ 	.short	0x0004
        /*0022*/ 	.short	0x0020
        /*0024*/ 	.byte	0x00, 0xf5, 0x21, 0x00


	//----- nvinfo : EIATTR_KPARAM_INFO
	.align		4
.L_1933:
        /*0028*/ 	.byte	0x04, 0x17
        /*002a*/ 	.short	(.L_1935 - .L_1934)
.L_1934:
        /*002c*/ 	.word	0x00000000
        /*0030*/ 	.short	0x0003
        /*0032*/ 	.short	0x0018
        /*0034*/ 	.byte	0x00, 0xf5, 0x21, 0x00


	//----- nvinfo : EIATTR_KPARAM_INFO
	.align		4
.L_1935:
        /*0038*/ 	.byte	0x04, 0x17
        /*003a*/ 	.short	(.L_1937 - .L_1936)
.L_1936:
        /*003c*/ 	.word	0x00000000
        /*0040*/ 	.short	0x0002
        /*0042*/ 	.short	0x0010
        /*0044*/ 	.byte	0x00, 0xf5, 0x21, 0x00


	//----- nvinfo : EIATTR_KPARAM_INFO
	.align		4
.L_1937:
        /*0048*/ 	.byte	0x04, 0x17
        /*004a*/ 	.short	(.L_1939 - .L_1938)
.L_1938:
        /*004c*/ 	.word	0x00000000
        /*0050*/ 	.short	0x0001
        /*0052*/ 	.short	0x0008
        /*0054*/ 	.byte	0x00, 0xf0, 0x11, 0x00


	//----- nvinfo : EIATTR_KPARAM_INFO
	.align		4
.L_1939:
        /*0058*/ 	.byte	0x04, 0x17
        /*005a*/ 	.short	(.L_1941 - .L_1940)
.L_1940:
        /*005c*/ 	.word	0x00000000
        /*0060*/ 	.short	0x0000
        /*0062*/ 	.short	0x0000
        /*0064*/ 	.byte	0x00, 0xf0, 0x21, 0x00


	//----- nvinfo : EIATTR_SPARSE_MMA_MASK
	.align		4
.L_1941:
        /*0068*/ 	.byte	0x03, 0x50
        /*006a*/ 	.short	0x0000


	//----- nvinfo : EIATTR_MAXREG_COUNT
	.align		4
        /*006c*/ 	.byte	0x03, 0x1b
        /*006e*/ 	.short	0x00ff


	//----- nvinfo : EIATTR_MERCURY_ISA_VERSION
	.align		4
        /*0070*/ 	.byte	0x03, 0x5f
        /*0072*/ 	.short	0x0101


	//----- nvinfo : EIATTR_VRC_CTA_INIT_COUNT
	.align		4
        /*0074*/ 	.byte	0x02, 0x4a
	.zero		1
	.zero		1


	//----- nvinfo : EIATTR_EXIT_INSTR_OFFSETS
	.align		4
        /*0078*/ 	.byte	0x04, 0x1c
        /*007a*/ 	.short	(.L_1943 - .L_1942)


	//   ....[0]....
.L_1942:
        /*007c*/ 	.word	0x00000090


	//   ....[1]....
        /*0080*/ 	.word	0x00005290


	//----- nvinfo : EIATTR_CRS_STACK_SIZE
	.align		4
.L_1943:
        /*0084*/ 	.byte	0x04, 0x1e
        /*0086*/ 	.short	(.L_1945 - .L_1944)
.L_1944:
        /*0088*/ 	.word	0x00000000


	//----- nvinfo : EIATTR_CBANK_PARAM_SIZE
	.align		4
.L_1945:
        /*008c*/ 	.byte	0x03, 0x19
        /*008e*/ 	.short	0x0030


	//----- nvinfo : EIATTR_PARAM_CBANK
	.align		4
        /*0090*/ 	.byte	0x04, 0x0a
        /*0092*/ 	.short	(.L_1947 - .L_1946)
	.align		4
.L_1946:
        /*0094*/ 	.word	index@(.nv.constant0.broadcast_mul_strided_u8)
        /*0098*/ 	.short	0x0380
        /*009a*/ 	.short	0x0030


	//----- nvinfo : EIATTR_SW_WAR
	.align		4
.L_1947:
        /*009c*/ 	.byte	0x04, 0x36
        /*009e*/ 	.short	(.L_1949 - .L_1948)
.L_1948:
        /*00a0*/ 	.word	0x00000008
.L_1949:


//--------------------- .nv.info.broadcast_sub_lhs_col_u8 --------------------------
	.section	.nv.info.broadcast_sub_lhs_col_u8,"",@"SHT_CUDA_INFO"
	.sectionflags	@""
	.align	4


	//----- nvinfo : EIATTR_CUDA_API_VERSION
	.align		4
        /*0000*/ 	.byte	0x04, 0x37
        /*0002*/ 	.short	(.L_1951 - .L_1950)
.L_1950:
        /*0004*/ 	.word	0x00000082


	//----- nvinfo : EIATTR_KPARAM_INFO
	.align		4
.L_1951:
        /*0008*/ 	.byte	0x04, 0x17
        /*000a*/ 	.short	(.L_1953 - .L_1952)
.L_1952:
        /*000c*/ 	.word	0x00000000
        /*0010*/ 	.short	0x0004
        /*0012*/ 	.short	0x0020
        /*0014*/ 	.byte	0x00, 0xf5, 0x21, 0x00


	//----- nvinfo : EIATTR_KPARAM_INFO
	.align		4
.L_1953:
        /*0018*/ 	.byte	0x04, 0x17
        /*001a*/ 	.short	(.L_1955 - .L_1954)
.L_1954:
        /*001c*/ 	.word	0x00000000
        /*0020*/ 	.short	0x0003
        /*0022*/ 	.short	0x0018
        /*0024*/ 	.byte	0x00, 0xf5, 0x21, 0x00


	//----- nvinfo : EIATTR_KPARAM_INFO
	.align		4
.L_1955:
        /*0028*/ 	.byte	0x04, 0x17
        /*002a*/ 	.short	(.L_1957 - .L_1956)
.L_1956:
        /*002c*/ 	.word	0x00000000
        /*0030*/ 	.short	0x0002
        /*0032*/ 	.short	0x0010
        /*0034*/ 	.byte	0x00, 0xf5, 0x21, 0x00


	//----- nvinfo : EIATTR_KPARAM_INFO
	.align		4
.L_1957:
        /*0038*/ 	.byte	0x04, 0x17
        /*003a*/ 	.short	(.L_1959 - .L_1958)
.L_1958:
        /*003c*/ 	.word	0x00000000
        /*0040*/ 	.short	0x0001
        /*0042*/ 	.short	0x0008
        /*0044*/ 	.byte	0x00, 0xf0, 0x21, 0x00


	//----- nvinfo : EIATTR_KPARAM_INFO
	.align		4
.L_1959:
        /*0048*/ 	.byte	0x04, 0x17
        /*004a*/ 	.short	(.L_1961 - .L_1960)
.L_1960:
        /*004c*/ 	.word	0x00000000
        /*0050*/ 	.short	0x0000
        /*0052*/ 	.short	0x0000
        /*0054*/ 	.byte	0x00, 0xf0, 0x21, 0x00


	//----- nvinfo : EIATTR_SPARSE_MMA_MASK
	.align		4
.L_1961:
        /*0058*/ 	.byte	0x03, 0x50
        /*005a*/ 	.short	0x0000


	//----- nvinfo : EIATTR_MAXREG_COUNT
	.align		4
        /*005c*/ 	.byte	0x03, 0x1b
        /*005e*/ 	.short	0x00ff


	//----- nvinfo : EIATTR_MERCURY_ISA_VERSION
	.align		4
        /*0060*/ 	.byte	0x03, 0x5f
        /*0062*/ 	.short	0x0101


	//----- nvinfo : EIATTR_VRC_CTA_INIT_COUNT
	.align		4
        /*0064*/ 	.byte	0x02, 0x4a
	.zero		1
	.zero		1


	//----- nvinfo : EIATTR_EXIT_INSTR_OFFSETS
	.align		4
        /*0068*/ 	.byte	0x04, 0x1c
        /*006a*/ 	.short	(.L_1963 - .L_1962)


	//   ....[0]....
.L_1962:
        /*006c*/ 	.word	0x00000090


	//   ....[1]....
        /*0070*/ 	.word	0x00000350


	//----- nvinfo : EIATTR_CRS_STACK_SIZE
	.align		4
.L_1963:
        /*0074*/ 	.byte	0x04, 0x1e
        /*0076*/ 	.short	(.L_1965 - .L_1964)
.L_1964:
        /*0078*/ 	.word	0x00000000


	//----- nvinfo : EIATTR_CBANK_PARAM_SIZE
	.align		4
.L_1965:
        /*007c*/ 	.byte	0x03, 0x19
        /*007e*/ 	.short	0x0028


	//----- nvinfo : EIATTR_PARAM_CBANK
	.align		4
        /*0080*/ 	.byte	0x04, 0x0a
        /*0082*/ 	.short	(.L_1967 - .L_1966)
	.align		4
.L_1966:
        /*0084*/ 	.word	index@(.nv.constant0.broadcast_sub_lhs_col_u8)
        /*0088*/ 	.short	0x0380
        /*008a*/ 	.short	0x0028


	//----- nvinfo : EIATTR_SW_WAR
	.align		4
.L_1967:
        /*008c*/ 	.byte	0x04, 0x36
        /*008e*/ 	.short	(.L_1969 - .L_1968)
.L_1968:
        /*0090*/ 	.word	0x00000008
.L_1969:


//--------------------- .nv.info.broadcast_sub_lhs_row_u8 --------------------------
	.section	.nv.info.broadcast_sub_lhs_row_u8,"",@"SHT_CUDA_INFO"
	.sectionflags	@""
	.align	4


	//----- nvinfo : EIATTR_CUDA_API_VERSION
	.align		4
        /*0000*/ 	.byte	0x04, 0x37
        /*0002*/ 	.short	(.L_1971 - .L_1970)
.L_1970:
        /*0004*/ 	.word	0x00000082


	//----- nvinfo : EIATTR_KPARAM_INFO
	.align		4
.L_1971:
        /*0008*/ 	.byte	0x04, 0x17
        /*000a*/ 	.short	(.L_1973 - .L_1972)
.L_1972:
        /*000c*/ 	.word	0x00000000
        /*0010*/ 	.short	0x0004
        /*0012*/ 	.short	0x0020
        /*0014*/ 	.byte	0x00, 0xf5, 0x21, 0x00


	//----- nvinfo : EIATTR_KPARAM_INFO
	.align		4
.L_1973:
        /*0018*/ 	.byte	0x04, 0x17
        /*001a*/ 	.short	(.L_1975 - .L_1974)
.L_1974:
        /*001c*/ 	.word	0x00000000
        /*0020*/ 	.short	0x0003
        /*0022*/ 	.short	0x0018
        /*0024*/ 	.byte	0x00, 0xf5, 0x21, 0x00


	//----- nvinfo : EIATTR_KPARAM_INFO
	.align		4
.L_1975:
        /*0028*/ 	.byte	0x04, 0x17
        /*002a*/ 	.short	(.L_1977 - .L_1976)
.L_1976:
        /*002c*/ 	.word	0x00000000
        /*0030*/ 	.short	0x0002
        /*0032*/ 	.short	0x0010
        /*0034*/ 	.byte	0x00, 0xf5, 0x21, 0x00


	//----- nvinfo : EIATTR_KPARAM_INFO
	.align		4
.L_1977:
        /*0038*/ 	.byte	0x04, 0x17
        /*003a*/ 	.short	(.L_1979 - .L_1978)
.L_1978:
        /*003c*/ 	.word	0x00000000
        /*0040*/ 	.short	0x0001
        /*0042*/ 	.short	0x0008
        /*0044*/ 	.byte	0x00, 0xf0, 0x21, 0x00


	//----- nvinfo : EIATTR_KPARAM_INFO
	.align		4
.L_1979:
        /*0048*/ 	.byte	0x04, 0x17
        /*004a*/ 	.short	(.L_1981 - .L_1980)
.L_1980:
        /*004c*/ 	.word	0x00000000
        /*0050*/ 	.short	0x0000
        /*0052*/ 	.short	0x0000
        /*0054*/ 	.byte	0x00, 0xf0, 0x21, 0x00


	//----- nvinfo : EIATTR_SPARSE_MMA_MASK
	.align		4
.L_1981:
        /*0058*/ 	.byte	0x03, 0x50
        /*005a*/ 	.short	0x0000


	//----- nvinfo : EIATTR_MAXREG_COUNT
	.align		4
        /*005c*/ 	.byte	0x03, 0x1b
        /*005e*/ 	.short	0x00ff


	//----- nvinfo : EIATTR_MERCURY_ISA_VERSION
	.align		4
        /*0060*/ 	.byte	0x03, 0x5f
        /*0062*/ 	.short	0x0101


	//----- nvinfo : EIATTR_VRC_CTA_INIT_COUNT
	.align		4
        /*0064*/ 	.byte	0x02, 0x4a
	.zero		1
	.zero		1


	//----- nvinfo : EIATTR_EXIT_INSTR_OFFSETS
	.align		4
        /*0068*/ 	.byte	0x04, 0x1c
        /*006a*/ 	.short	(.L_1983 - .L_1982)


	//   ....[0]....
.L_1982:
        /*006c*/ 	.word	0x00000090


	//   ....[1]....
        /*0070*/ 	.word	0x00000340


	//----- nvinfo : EIATTR_CRS_STACK_SIZE
	.align		4
.L_1983:
        /*0074*/ 	.byte	0x04, 0x1e
        /*0076*/ 	.short	(.L_1985 - .L_1984)
.L_1984:
        /*0078*/ 	.word	0x00000000


	//----- nvinfo : EIATTR_CBANK_PARAM_SIZE
	.align		4
.L_1985:
        /*007c*/ 	.byte	0x03, 0x19
        /*007e*/ 	.short	0x0028


	//----- nvinfo : EIATTR_PARAM_CBANK
	.align		4
        /*0080*/ 	.byte	0x04, 0x0a
        /*0082*/ 	.short	(.L_1987 - .L_1986)
	.align		4
.L_1986:
        /*0084*/ 	.word	index@(.nv.constant0.broadcast_sub_lhs_row_u8)
        /*0088*/ 	.short	0x0380
        /*008a*/ 	.short	0x0028


	//----- nvinfo : EIATTR_SW_WAR
	.align		4
.L_1987:
        /*008c*/ 	.byte	0x04, 0x36
        /*008e*/ 	.short	(.L_1989 - .L_1988)
.L_1988:
        /*0090*/ 	.word	0x00000008
.L_1989:


//--------------------- .nv.info.broadcast_sub_rhs_col_u8 --------------------------
	.section	.nv.info.broadcast_sub_rhs_col_u8,"",@"SHT_CUDA_INFO"
	.sectionflags	@""
	.align	4


	//----- nvinfo : EIATTR_CUDA_API_VERSION
	.align		4
        /*0000*/ 	.byte	0x04, 0x37
        /*0002*/ 	.short	(.L_1991 - .L_1990)
.L_1990:
        /*0004*/ 	.word	0x00000082


	//----- nvinfo : EIATTR_KPARAM_INFO
	.align		4
.L_1991:
        /*0008*/ 	.byte	0x04, 0x17
        /*000a*/ 	.short	(.L_1993 - .L_1992)
.L_1992:
        /*000c*/ 	.word	0x00000000
        /*0010*/ 	.short	0x0004
        /*0012*/ 	.short	0x0020
        /*0014*/ 	.byte	0x00, 0xf5, 0x21, 0x00


	//----- nvinfo : EIATTR_KPARAM_INFO
	.align		4
.L_1993:
        /*0018*/ 	.byte	0x04, 0x17
        /*001a*/ 	.short	(.L_1995 - .L_1994)
.L_1994:
        /*001c*/ 	.word	0x00000000
        /*0020*/ 	.short	0x0003
        /*0022*/ 	.short	0x0018
        /*0024*/ 	.byte	0x00, 0xf5, 0x21, 0x00


	//----- nvinfo : EIATTR_KPARAM_INFO
	.align		4
.L_1995:
        /*0028*/ 	.byte	0x04, 0x17
        /*002a*/ 	.short	(.L_1997 - .L_1996)
.L_1996:
        /*002c*/ 	.word	0x00000000
        /*0030*/ 	.short	0x0002
        /*0032*/ 	.short	0x0010
        /*0034*/ 	.byte	0x00, 0xf5, 0x21, 0x00


	//----- nvinfo : EIATTR_KPARAM_INFO
	.align		4
.L_1997:
        /*0038*/ 	.byte	0x04, 0x17
        /*003a*/ 	.short	(.L_1999 - .L_1998)
.L_1998:
        /*003c*/ 	.word	0x00000000
        /*0040*/ 	.short	0x0001
        /*0042*/ 	.short	0x0008
        /*0044*/ 	.byte	0x00, 0xf0, 0x21, 0x00


	//----- nvinfo : EIATTR_KPARAM_INFO
	.align		4
.L_1999:
        /*0048*/ 	.byte	0x04, 0x17
        /*004a*/ 	.short	(.L_2001 - .L_2000)
.L_2000:
        /*004c*/ 	.word	0x00000000
        /*0050*/ 	.short	0x0000
        /*0052*/ 	.short	0x0000
        /*0054*/ 	.byte	0x00, 0xf0, 0x21, 0x00


	//----- nvinfo : EIATTR_SPARSE_MMA_MASK
	.align		4
.L_2001:
        /*0058*/ 	.byte	0x03, 0x50
        /*005a*/ 	.short	0x0000


	//----- nvinfo : EIATTR_MAXREG_COUNT
	.align		4
        /*005c*/ 	.byte	0x03, 0x1b
        /*005e*/ 	.short	0x00ff


	//----- nvinfo : EIATTR_MERCURY_ISA_VERSION
	.align		4
        /*0060*/ 	.byte	0x03, 0x5f
        /*0062*/ 	.short	0x0101


	//----- nvinfo : EIATTR_VRC_CTA_INIT_COUNT
	.align		4
        /*0064*/ 	.byte	0x02, 0x4a
	.zero		1
	.zero		1


	//----- nvinfo : EIATTR_EXIT_INSTR_OFFSETS
	.align		4
        /*0068*/ 	.byte	0x04, 0x1c
        /*006a*/ 	.short	(.L_2003 - .L_2002)


	//   ....[0]....
.L_2002:
        /*006c*/ 	.word	0x00000090


	//   ....[1]....
        /*0070*/ 	.word	0x00000350


	//----- nvinfo : EIATTR_CRS_STACK_SIZE
	.align		4
.L_2003:
        /*0074*/ 	.byte	0x04, 0x1e
        /*0076*/ 	.short	(.L_2005 - .L_2004)
.L_2004:
        /*0078*/ 	.word	0x00000000


	//----- nvinfo : EIATTR_CBANK_PARAM_SIZE
	.align		4
.L_2005:
        /*007c*/ 	.byte	0x03, 0x19
        /*007e*/ 	.short	0x0028


	//----- nvinfo : EIATTR_PARAM_CBANK
	.align		4
        /*0080*/ 	.byte	0x04, 0x0a
        /*0082*/ 	.short	(.L_2007 - .L_2006)
	.align		4
.L_2006:
        /*0084*/ 	.word	index@(.nv.constant0.broadcast_sub_rhs_col_u8)
        /*0088*/ 	.short	0x0380
        /*008a*/ 	.short	0x0028


	//----- nvinfo : EIATTR_SW_WAR
	.align		4
.L_2007:
        /*008c*/ 	.byte	0x04, 0x36
        /*008e*/ 	.short	(.L_2009 - .L_2008)
.L_2008:
        /*0090*/ 	.word	0x00000008
.L_2009:


//--------------------- .nv.info.broadcast_sub_rhs_row_u8 --------------------------
	.section	.nv.info.broadcast_sub_rhs_row_u8,"",@"SHT_CUDA_INFO"
	.sectionflags	@""
	.align	4


	//----- nvinfo : EIATTR_CUDA_API_VERSION
	.align		4
        /*0000*/ 	.byte	0x04, 0x37
        /*0002*/ 	.short	(.L_2011 - .L_2010)
.L_2010:
        /*0004*/ 	.word	0x00000082


	//----- nvinfo : EIATTR_KPARAM_INFO
	.align		4
.L_2011:
        /*0008*/ 	.byte	0x04, 0x17
        /*000a*/ 	.short	(.L_2013 - .L_2012)
.L_2012:
        /*000c*/ 	.word	0x00000000
        /*0010*/ 	.short	0x0004
        /*0012*/ 	.short	0x0020
        /*0014*/ 	.byte	0x00, 0xf5, 0x21, 0x00


	//----- nvinfo : EIATTR_KPARAM_INFO
	.align		4
.L_2013:
        /*0018*/ 	.byte	0x04, 0x17
        /*001a*/ 	.short	(.L_2015 - .L_2014)
.L_2014:
        /*001c*/ 	.word	0x00000000
        /*0020*/ 	.short	0x0003
        /*0022*/ 	.short	0x0018
        /*0024*/ 	.byte	0x00, 0xf5, 0x21, 0x00


	//----- nvinfo : EIATTR_KPARAM_INFO
	.align		4
.L_2015:
        /*0028*/ 	.byte	0x04, 0x17
        /*002a*/ 	.short	(.L_2017 - .L_2016)
.L_2016:
        /*002c*/ 	.word	0x00000000
        /*0030*/ 	.short	0x0002
        /*0032*/ 	.short	0x0010
        /*0034*/ 	.byte	0x00, 0xf5, 0x21, 0x00


	//----- nvinfo : EIATTR_KPARAM_INFO
	.align		4
.L_2017:
        /*0038*/ 	.byte	0x04, 0x17
        /*003a*/ 	.short	(.L_2019 - .L_2018)
.L_2018:
        /*003c*/ 	.word	0x00000000
        /*0040*/ 	.short	0x0001
        /*0042*/ 	.short	0x0008
        /*0044*/ 	.byte	0x00, 0xf0, 0x21, 0x00


	//----- nvinfo : EIATTR_KPARAM_INFO
	.align		4
.L_2019:
        /*0048*/ 	.byte	0x04, 0x17
        /*004a*/ 	.short	(.L_2021 - .L_2020)
.L_2020:
        /*004c*/ 	.word	0x00000000
        /*0050*/ 	.short	0x0000
        /*0052*/ 	.short	0x0000
        /*0054*/ 	.byte	0x00, 0xf0, 0x21, 0x00


	//----- nvinfo : EIATTR_SPARSE_MMA_MASK
	.align		4
.L_2021:
        /*0058*/ 	.byte	0x03, 0x50
        /*005a*/ 	.short	0x0000


	//----- nvinfo : EIATTR_MAXREG_COUNT
	.align		4
        /*005c*/ 	.byte	0x03, 0x1b
        /*005e*/ 	.short	0x00ff


	//----- nvinfo : EIATTR_MERCURY_ISA_VERSION
	.align		4
        /*0060*/ 	.byte	0x03, 0x5f
        /*0062*/ 	.short	0x0101


	//----- nvinfo : EIATTR_VRC_CTA_INIT_COUNT
	.align		4
        /*0064*/ 	.byte	0x02, 0x4a
	.zero		1
	.zero		1


	//----- nvinfo : EIATTR_EXIT_INSTR_OFFSETS
	.align		4
        /*0068*/ 	.byte	0x04, 0x1c
        /*006a*/ 	.short	(.L_2023 - .L_2022)


	//   ....[0]....
.L_2022:
        /*006c*/ 	.word	0x00000090


	//   ....[1]....
        /*0070*/ 	.word	0x00000340


	//----- nvinfo : EIATTR_CRS_STACK_SIZE
	.align		4
.L_2023:
        /*0074*/ 	.byte	0x04, 0x1e
        /*0076*/ 	.short	(.L_2025 - .L_2024)
.L_2024:
        /*0078*/ 	.word	0x00000000


	//----- nvinfo : EIATTR_CBANK_PARAM_SIZE
	.align		4
.L_2025:
        /*007c*/ 	.byte	0x03, 0x19
        /*007e*/ 	.short	0x0028


	//----- nvinfo : EIATTR_PARAM_CBANK
	.align		4
        /*0080*/ 	.byte	0x04, 0x0a
        /*0082*/ 	.short	(.L_2027 - .L_2026)
	.align		4
.L_2026:
        /*0084*/ 	.word	index@(.nv.constant0.broadcast_sub_rhs_row_u8)
        /*0088*/ 	.short	0x0380
        /*008a*/ 	.short	0x0028


	//----- nvinfo : EIATTR_SW_WAR
	.align		4
.L_2027:
        /*008c*/ 	.byte	0x04, 0x36
        /*008e*/ 	.short	(.L_2029 - .L_2028)
.L_2028:
        /*0090*/ 	.word	0x00000008
.L_2029:


//--------------------- .nv.info.broadcast_sub_contiguous_u8 --------------------------
	.section	.nv.info.broadcast_sub_contiguous_u8,"",@"SHT_CUDA_INFO"
	.sectionflags	@""
	.align	4


	//----- nvinfo : EIATTR_CUDA_API_VERSION
	.align		4
        /*0000*/ 	.byte	0x04, 0x37
        /*0002*/ 	.short	(.L_2031 - .L_2030)
.L_2030:
        /*0004*/ 	.word	0x00000082


	//----- nvinfo : EIATTR_KPARAM_INFO
	.align		4
.L_2031:
        /*0008*/ 	.byte	0x04, 0x17
        /*000a*/ 	.short	(.L_2033 - .L_2032)
.L_2032:
        /*000c*/ 	.word	0x00000000
        /*0010*/ 	.short	0x0003
        /*0012*/ 	.short	0x0018
        /*0014*/ 	.byte	0x00, 0xf5, 0x21, 0x00


	//----- nvinfo : EIATTR_KPARAM_INFO
	.align		4
.L_2033:
        /*0018*/ 	.byte	0x04, 0x17
        /*001a*/ 	.short	(.L_2035 - .L_2034)
.L_2034:
        /*001c*/ 	.word	0x00000000
        /*0020*/ 	.short	0x0002
        /*0022*/ 	.short	0x0010
        /*0024*/ 	.byte	0x00, 0xf5, 0x21, 0x00


	//----- nvinfo : EIATTR_KPARAM_INFO
	.align		4
.L_2035:
        /*0028*/ 	.byte	0x04, 0x17
        /*002a*/ 	.short	(.L_2037 - .L_2036)
.L_2036:
        /*002c*/ 	.word	0x00000000
        /*0030*/ 	.short	0x0001
        /*0032*/ 	.short	0x0008
        /*0034*/ 	.byte	0x00, 0xf5, 0x21, 0x00


	//----- nvinfo : EIATTR_KPARAM_INFO
	.align		4
.L_2037:
        /*0038*/ 	.byte	0x04, 0x17
        /*003a*/ 	.short	(.L_2039 - .L_2038)
.L_2038:
        /*003c*/ 	.word	0x00000000
        /*0040*/ 	.short	0x0000
        /*0042*/ 	.short	0x0000
        /*0044*/ 	.byte	0x00, 0xf0, 0x21, 0x00


	//----- nvinfo : EIATTR_SPARSE_MMA_MASK
	.align		4
.L_2039:
        /*0048*/ 	.byte	0x03, 0x50
        /*004a*/ 	.short	0x0000


	//----- nvinfo : EIATTR_MAXREG_COUNT
	.align		4
        /*004c*/ 	.byte	0x03, 0x1b
        /*004e*/ 	.short	0x00ff


	//----- nvinfo : EIATTR_MERCURY_ISA_VERSION
	.align		4
        /*0050*/ 	.byte	0x03, 0x5f
        /*0052*/ 	.short	0x0101


	//----- nvinfo : EIATTR_VRC_CTA_INIT_COUNT
	.align		4
        /*0054*/ 	.byte	0x02, 0x4a
	.zero		1
	.zero		1


	//----- nvinfo : EIATTR_EXIT_INSTR_OFFSETS
	.align		4
        /*0058*/ 	.byte	0x04, 0x1c
        /*005a*/ 	.short	(.L_2041 - .L_2040)


	//   ....[0]....
.L_2040:
        /*005c*/ 	.word	0x00000090


	//   ....[1]....
        /*0060*/ 	.word	0x00000190


	//----- nvinfo : EIATTR_CBANK_PARAM_SIZE
	.align		4
.L_2041:
        /*0064*/ 	.byte	0x03, 0x19
        /*0066*/ 	.short	0x0020


	//----- nvinfo : EIATTR_PARAM_CBANK
	.align		4
        /*0068*/ 	.byte	0x04, 0x0a
        /*006a*/ 	.short	(.L_2043 - .L_2042)
	.align		4
.L_2042:
        /*006c*/ 	.word	index@(.nv.constant0.broadcast_sub_contiguous_u8)
        /*0070*/ 	.short	0x0380
        /*0072*/ 	.short	0x0020


	//----- nvinfo : EIATTR_SW_WAR
	.align		4
.L_2043:
        /*0074*/ 	.byte	0x04, 0x36
        /*0076*/ 	.short	(.L_2045 - .L_2044)
.L_2044:
        /*0078*/ 	.word	0x00000008
.L_2045:


//--------------------- .nv.info.broadcast_sub_strided_u8 --------------------------
	.section	.nv.info.broadcast_sub_strided_u8,"",@"SHT_CUDA_INFO"
	.sectionflags	@""
	.align	4


	//----- nvinfo : EIATTR_CUDA_API_VERSION
	.align		4
        /*0000*/ 	.byte	0x04, 0x37
        /*0002*/ 	.short	(.L_2047 - .L_2046)
.L_2046:
        /*0004*/ 	.word	0x00000082


	//----- nvinfo : EIATTR_KPARAM_INFO
	.align		4
.L_2047:
        /*0008*/ 	.byte	0x04, 0x17
        /*000a*/ 	.short	(.L_2049 - .L_2048)
.L_2048:
        /*000c*/ 	.word	0x00000000
        /*0010*/ 	.short	0x0005
        /*0012*/ 	.short	0x0028
        /*0014*/ 	.byte	0x00, 0xf5, 0x21, 0x00


	//----- nvinfo : EIATTR_KPARAM_INFO
	.align		4
.L_2049:
        /*0018*/ 	.byte	0x04, 0x17
        /*001a*/ 	.short	(.L_2051 - .L_2050)
.L_2050:
        /*001c*/ 	.word	0x00000000
        /*0020*/ 	.short	0x0004
        /*0022*/ 	.short	0x0020
        /*0024*/ 	.byte	0x00, 0xf5, 0x21, 0x00


	//----- nvinfo : EIATTR_KPARAM_INFO
	.align		4
.L_2051:
        /*0028*/ 	.byte	0x04, 0x17
        /*002a*/ 	.short	(.L_2053 - .L_2052)
.L_2052:
        /*002c*/ 	.word	0x00000000
        /*0030*/ 	.short	0x0003
        /*0032*/ 	.short	0x0018
        /*0034*/ 	.byte	0x00, 0xf5, 0x21, 0x00


	//----- nvinfo : EIATTR_KPARAM_INFO
	.align		4
.L_2053:
        /*0038*/ 	.byte	0x04, 0x17
        /*003a*/ 	.short	(.L_2055 - .L_2054)
.L_2054:
        /*003c*/ 	.word	0x00000000
        /*0040*/ 	.short	0x0002
        /*0042*/ 	.short	0x0010
        /*0044*/ 	.byte	0x00, 0xf5, 0x21, 0x00


	//----- nvinfo : EIATTR_KPARAM_INFO
	.align		4
.L_2055:
        /*0048*/ 	.byte	0x04, 0x17
        /*004a*/ 	.short	(.L_2057 - .L_2056)
.L_2056:
        /*004c*/ 	.word	0x00000000
        /*0050*/ 	.short	0x0001
        /*0052*/ 	.short	0x0008
        /*0054*/ 	.byte	0x00, 0xf0, 0x11, 0x00


	//----- nvinfo : EIATTR_KPARAM_INFO
	.align		4
.L_2057:
        /*0058*/ 	.byte	0x04, 0x17
        /*005a*/ 	.short	(.L_2059 - .L_2058)
.L_2058:
        /*005c*/ 	.word	0x00000000
        /*0060*/ 	.short	0x0000
        /*0062*/ 	.short	0x0000
        /*0064*/ 	.byte	0x00, 0xf0, 0x21, 0x00


	//----- nvinfo : EIATTR_SPARSE_MMA_MASK
	.align		4
.L_2059:
        /*0068*/ 	.byte	0x03, 0x50
        /*006a*/ 	.short	0x0000


	//----- nvinfo : EIATTR_MAXREG_COUNT
	.align		4
        /*006c*/ 	.byte	0x03, 0x1b
        /*006e*/ 	.short	0x00ff


	//----- nvinfo : EIATTR_MERCURY_ISA_VERSION
	.align		4
        /*0070*/ 	.byte	0x03, 0x5f
        /*0072*/ 	.short	0x0101


	//----- nvinfo : EIATTR_VRC_CTA_INIT_COUNT
	.align		4
        /*0074*/ 	.byte	0x02, 0x4a
	.zero		1
	.zero		1


	//----- nvinfo : EIATTR_EXIT_INSTR_OFFSETS
	.align		4
        /*0078*/ 	.byte	0x04, 0x1c
        /*007a*/ 	.short	(.L_2061 - .L_2060)


	//   ....[0]....
.L_2060:
        /*007c*/ 	.word	0x00000090


	//   ....[1]....
        /*0080*/ 	.word	0x000052b0


	//----- nvinfo : EIATTR_CRS_STACK_SIZE
	.align		4
.L_2061:
        /*0084*/ 	.byte	0x04, 0x1e
        /*0086*/ 	.short	(.L_2063 - .L_2062)
.L_2062:
        /*0088*/ 	.word	0x00000000


	//----- nvinfo : EIATTR_CBANK_PARAM_SIZE
	.align		4
.L_2063:
        /*008c*/ 	.byte	0x03, 0x19
        /*008e*/ 	.short	0x0030


	//----- nvinfo : EIATTR_PARAM_CBANK
	.align		4
        /*0090*/ 	.byte	0x04, 0x0a
        /*0092*/ 	.short	(.L_2065 - .L_2064)
	.align		4
.L_2064:
        /*0094*/ 	.word	index@(.nv.constant0.broadcast_sub_strided_u8)
        /*0098*/ 	.short	0x0380
        /*009a*/ 	.short	0x0030


	//----- nvinfo : EIATTR_SW_WAR
	.align		4
.L_2065:
        /*009c*/ 	.byte	0x04, 0x36
        /*009e*/ 	.short	(.L_2067 - .L_2066)
.L_2066:
        /*00a0*/ 	.word	0x00000008
.L_2067:


//--------------------- .nv.info.broadcast_add_lhs_col_u8 --------------------------
	.section	.nv.info.broadcast_add_lhs_col_u8,"",@"SHT_CUDA_INFO"
	.sectionflags	@""
	.align	4


	//----- nvinfo : EIATTR_CUDA_API_VERSION
	.align		4
        /*0000*/ 	.byte	0x04, 0x37
        /*0002*/ 	.short	(.L_2069 - .L_2068)
.L_2068:
        /*0004*/ 	.word	0x00000082


	//----- nvinfo : EIATTR_KPARAM_INFO
	.align		4
.L_2069:
        /*0008*/ 	.byte	0x04, 0x17
        /*000a*/ 	.short	(.L_2071 - .L_2070)
.L_2070:
        /*000c*/ 	.word	0x00000000
        /*0010*/ 	.short	0x0004
        /*0012*/ 	.short	0x0020
        /*0014*/ 	.byte	0x00, 0xf5, 0x21, 0x00


	//----- nvinfo : EIATTR_KPARAM_INFO
	.align		4
.L_2071:
        /*0018*/ 	.byte	0x04, 0x17
        /*001a*/ 	.short	(.L_2073 - .L_2072)
.L_2072:
        /*001c*/ 	.word	0x00000000
        /*0020*/ 	.short	0x0003
        /*0022*/ 	.short	0x0018
        /*0024*/ 	.byte	0x00, 0xf5, 0x21, 0x00


	//----- nvinfo : EIATTR_KPARAM_INFO
	.align		4
.L_2073:
        /*0028*/ 	.byte	0x04, 0x17
        /*002a*/ 	.short	(.L_2075 - .L_2074)
.L_2074:
        /*002c*/ 	.word	0x00000000
        /*0030*/ 	.short	0x0002
        /*0032*/ 	.short	0x0010
        /*0034*/ 	.byte	0x00, 0xf5, 0x21, 0x00


	//----- nvinfo : EIATTR_KPARAM_INFO
	.align		4
.L_2075:
        /*0038*/ 	.byte	0x04, 0x17
        /*003a*/ 	.short	(.L_2077 - .L_2076)
.L_2076:
        /*003c*/ 	.word	0x00000000
        /*0040*/ 	.short	0x0001
        /*0042*/ 	.short	0x0008
        /*0044*/ 	.byte	0x00, 0xf0, 0x21, 0x00


	//----- nvinfo : EIATTR_KPARAM_INFO
	.align		4
.L_2077:
        /*0048*/ 	.byte	0x04, 0x17
        /*004a*/ 	.short	(.L_2079 - .L_2078)
.L_2078:
        /*004c*/ 	.word	0x00000000
        /*0050*/ 	.short	0x0000
        /*0052*/ 	.short	0x0000
        /*0054*/ 	.byte	0x00, 0xf0, 0x21, 0x00


	//----- nvinfo : EIATTR_SPARSE_MMA_MASK
	.align		4
.L_2079:
        /*0058*/ 	.byte	0x03, 0x50
        /*005a*/ 	.short	0x0000


	//----- nvinfo : EIATTR_MAXREG_COUNT
	.align		4
        /*005c*/ 	.byte	0x03, 0x1b
        /*005e*/ 	.short	0x00ff


	//----- nvinfo : EIATTR_MERCURY_ISA_VERSION
	.align		4
        /*0060*/ 	.byte	0x03, 0x5f
        /*0062*/ 	.short	0x0101


	//----- nvinfo : EIATTR_VRC_CTA_INIT_COUNT
	.align		4
        /*0064*/ 	.byte	0x02, 0x4a
	.zero		1
	.zero		1


	//----- nvinfo : EIATTR_EXIT_INSTR_OFFSETS
	.align		4
        /*0068*/ 	.byte	0x04, 0x1c
        /*006a*/ 	.short	(.L_2081 - .L_2080)


	//   ....[0]....
.L_2080:
        /*006c*/ 	.word	0x00000090


	//   ....[1]....
        /*0070*/ 	.word	0x00000330


	//----- nvinfo : EIATTR_CRS_STACK_SIZE
	.align		4
.L_2081:
        /*0074*/ 	.byte	0x04, 0x1e
        /*0076*/ 	.short	(.L_2083 - .L_2082)
.L_2082:
        /*0078*/ 	.word	0x00000000


	//----- nvinfo : EIATTR_CBANK_PARAM_SIZE
	.align		4
.L_2083:
        /*007c*/ 	.byte	0x03, 0x19
        /*007e*/ 	.short	0x0028


	//----- nvinfo : EIATTR_PARAM_CBANK
	.align		4
        /*0080*/ 	.byte	0x04, 0x0a
        /*0082*/ 	.short	(.L_2085 - .L_2084)
	.align		4
.L_2084:
        /*0084*/ 	.word	index@(.nv.constant0.broadcast_add_lhs_col_u8)
        /*0088*/ 	.short	0x0380
        /*008a*/ 	.short	0x0028


	//----- nvinfo : EIATTR_SW_WAR
	.align		4
.L_2085:
        /*008c*/ 	.byte	0x04, 0x36
        /*008e*/ 	.short	(.L_2087 - .L_2086)
.L_2086:
        /*0090*/ 	.word	0x00000008
.L_2087:


//--------------------- .nv.info.broadcast_add_lhs_row_u8 --------------------------
	.section	.nv.info.broadcast_add_lhs_row_u8,"",@"SHT_CUDA_INFO"
	.sectionflags	@""
	.align	4


	//----- nvinfo : EIATTR_CUDA_API_VERSION
	.align		4
        /*0000*/ 	.byte	0x04, 0x37
        /*0002*/ 	.short	(.L_2089 - .L_2088)
.L_2088:
        /*0004*/ 	.word	0x00000082


	//----- nvinfo : EIATTR_KPARAM_INFO
	.align		4
.L_2089:
        /*0008*/ 	.byte	0x04, 0x17
        /*000a*/ 	.short	(.L_2091 - .L_2090)
.L_2090:
        /*000c*/ 	.word	0x00000000
        /*0010*/ 	.short	0x0004
        /*0012*/ 	.short	0x0020
        /*0014*/ 	.byte	0x00, 0xf5, 0x21, 0x00


	//----- nvinfo : EIATTR_KPARAM_INFO
	.align		4
.L_2091:
        /*0018*/ 	.byte	0x04, 0x17
        /*001a*/ 	.short	(.L_2093 - .L_2092)
.L_2092:
        /*001c*/ 	.word	0x00000000
        /*0020*/ 	.short	0x0003
        /*0022*/ 	.short	0x0018
        /*0024*/ 	.byte	0x00, 0xf5, 0x21, 0x00


	//----- nvinfo : EIATTR_KPARAM_INFO
	.align		4
.L_2093:
        /*0028*/ 	.byte	0x04, 0x17
        /*002a*/ 	.short	(.L_2095 - .L_2094)
.L_2094:
        /*002c*/ 	.word	0x00000000
        /*0030*/ 	.short	0x0002
        /*0032*/ 	.short	0x0010
        /*0034*/ 	.byte	0x00, 0xf5, 0x21, 0x00


	//----- nvinfo : EIATTR_KPARAM_INFO
	.align		4
.L_2095:
        /*0038*/ 	.byte	0x04, 0x17
        /*003a*/ 	.short	(.L_2097 - .L_2096)
.L_2096:
        /*003c*/ 	.word	0x00000000
        /*0040*/ 	.short	0x0001
        /*0042*/ 	.short	0x0008
        /*0044*/ 	.byte	0x00, 0xf0, 0x21, 0x00


	//----- nvinfo : EIATTR_KPARAM_INFO
	.align		4
.L_2097:
        /*0048*/ 	.byte	0x04, 0x17
        /*004a*/ 	.short	(.L_2099 - .L_2098)
.L_2098:
        /*004c*/ 	.word	0x00000000
        /*0050*/ 	.short	0x0000
        /*0052*/ 	.short	0x0000
        /*0054*/ 	.byte	0x00, 0xf0, 0x21, 0x00


	//----- nvinfo : EIATTR_SPARSE_MMA_MASK
	.align		4
.L_2099:
        /*0058*/ 	.byte	0x03, 0x50
        /*005a*/ 	.short	0x0000


	//----- nvinfo : EIATTR_MAXREG_COUNT
	.align		4
        /*005c*/ 	.byte	0x03, 0x1b
        /*005e*/ 	.short	0x00ff


	//----- nvinfo : EIATTR_MERCURY_ISA_VERSION
	.align		4
        /*0060*/ 	.byte	0x03, 0x5f
        /*0062*/ 	.short	0x0101


	//----- nvinfo : EIATTR_VRC_CTA_INIT_COUNT
	.align		4
        /*0064*/ 	.byte	0x02, 0x4a
	.zero		1
	.zero		1


	//----- nvinfo : EIATTR_EXIT_INSTR_OFFSETS
	.align		4
        /*0068*/ 	.byte	0x04, 0x1c
        /*006a*/ 	.short	(.L_2101 - .L_2100)


	//   ....[0]....
.L_2100:
        /*006c*/ 	.word	0x00000090


	//   ....[1]....
        /*0070*/ 	.word	0x00000320


	//----- nvinfo : EIATTR_CRS_STACK_SIZE
	.align		4
.L_2101:
        /*0074*/ 	.byte	0x04, 0x1e
        /*0076*/ 	.short	(.L_2103 - .L_2102)
.L_2102:
        /*0078*/ 	.word	0x00000000


	//----- nvinfo : EIATTR_CBANK_PARAM_SIZE
	.align		4
.L_2103:
        /*007c*/ 	.byte	0x03, 0x19
        /*007e*/ 	.short	0x0028


	//----- nvinfo : EIATTR_PARAM_CBANK
	.align		4
        /*0080*/ 	.byte	0x04, 0x0a
        /*0082*/ 	.short	(.L_2105 - .L_2104)
	.align		4
.L_2104:
        /*0084*/ 	.word	index@(.nv.constant0.broadcast_add_lhs_row_u8)
        /*0088*/ 	.short	0x0380
        /*008a*/ 	.short	0x0028


	//----- nvinfo : EIATTR_SW_WAR
	.align		4
.L_2105:
        /*008c*/ 	.byte	0x04, 0x36
        /*008e*/ 	.short	(.L_2107 - .L_2106)
.L_2106:
        /*0090*/ 	.word	0x00000008
.L_2107:


//--------------------- .nv.info.broadcast_add_rhs_col_u8 --------------------------
	.section	.nv.info.broadcast_add_rhs_col_u8,"",@"SHT_CUDA_INFO"
	.sectionflags	@""
	.align	4


	//----- nvinfo : EIATTR_CUDA_API_VERSION
	.align		4
        /*0000*/ 	.byte	0x04, 0x37
        /*0002*/ 	.short	(.L_2109 - .L_2108)
.L_2108:
        /*0004*/ 	.word	0x00000082


	//----- nvinfo : EIATTR_KPARAM_INFO
	.align		4
.L_2109:
        /*0008*/ 	.byte	0x04, 0x17
        /*000a*/ 	.short	(.L_2111 - .L_2110)
.L_2110:
        /*000c*/ 	.word	0x00000000
        /*0010*/ 	.short	0x0004
        /*0012*/ 	.short	0x0020
        /*0014*/ 	.byte	0x00, 0xf5, 0x21, 0x00


	//----- nvinfo : EIATTR_KPARAM_INFO
	.align		4
.L_2111:
        /*0018*/ 	.byte	0x04, 0x17
        /*001a*/ 	.short	(.L_2113 - .L_2112)
.L_2112:
        /*001c*/ 	.word	0x00000000
        /*0020*/ 	.short	0x0003
        /*0022*/ 	.short	0x0018
        /*0024*/ 	.byte	0x00, 0xf5, 0x21, 0x00


	//----- nvinfo : EIATTR_KPARAM_INFO
	.align		4
.L_2113:
        /*0028*/ 	.byte	0x04, 0x17
        /*002a*/ 	.short	(.L_2115 - .L_2114)
.L_2114:
        /*002c*/ 	.word	0x00000000
        /*0030*/ 	.short	0x0002
        /*0032*/ 	.short	0x0010
        /*0034*/ 	.byte	0x00, 0xf5, 0x21, 0x00


	//----- nvinfo : EIATTR_KPARAM_INFO
	.align		4
.L_2115:
        /*0038*/ 	.byte	0x04, 0x17
        /*003a*/ 	.short	(.L_2117 - .L_2116)
.L_2116:
        /*003c*/ 	.word	0x00000000
        /*0040*/ 	.short	0x0001
        /*0042*/ 	.short	0x0008
        /*0044*/ 	.byte	0x00, 0xf0, 0x21, 0x00


	//----- nvinfo : EIATTR_KPARAM_INFO
	.align		4
.L_2117:
        /*0048*/ 	.byte	0x04, 0x17
        /*004a*/ 	.short	(.L_2119 - .L_2118)
.L_2118:
        /*004c*/ 	.word	0x00000000
        /*0050*/ 	.short	0x0000
        /*0052*/ 	.short	0x0000
        /*0054*/ 	.byte	0x00, 0xf0, 0x21, 0x00


	//----- nvinfo : EIATTR_SPARSE_MMA_MASK
	.align		4
.L_2119:
        /*0058*/ 	.byte	0x03, 0x50
        /*005a*/ 	.short	0x0000


	//----- nvinfo : EIATTR_MAXREG_COUNT
	.align		4
        /*005c*/ 	.byte	0x03, 0x1b
        /*005e*/ 	.short	0x00ff


	//----- nvinfo : EIATTR_MERCURY_ISA_VERSION
	.align		4
        /*0060*/ 	.byte	0x03, 0x5f
        /*0062*/ 	.short	0x0101


	//----- nvinfo : EIATTR_VRC_CTA_INIT_COUNT
	.align		4
        /*0064*/ 	.byte	0x02, 0x4a
	.zero		1
	.zero		1


	//----- nvinfo : EIATTR_EXIT_INSTR_OFFSETS
	.align		4
        /*0068*/ 	.byte	0x04, 0x1c
        /*006a*/ 	.short	(.L_2121 - .L_2120)


	//   ....[0]....
.L_2120:
        /*006c*/ 	.word	0x00000090


	//   ....[1]....
        /*0070*/ 	.word	0x00000330


	//----- nvinfo : EIATTR_CRS_STACK_SIZE
	.align		4
.L_2121:
        /*0074*/ 	.byte	0x04, 0x1e
        /*0076*/ 	.short	(.L_2123 - .L_2122)
.L_2122:
        /*0078*/ 	.word	0x00000000


	//----- nvinfo : EIATTR_CBANK_PARAM_SIZE
	.align		4
.L_2123:
        /*007c*/ 	.byte	0x03, 0x19
        /*007e*/ 	.short	0x0028


	//----- nvinfo : EIATTR_PARAM_CBANK
	.align		4
        /*0080*/ 	.byte	0x04, 0x0a
        /*0082*/ 	.short	(.L_2125 - .L_2124)
	.align		4
.L_2124:
        /*0084*/ 	.word	index@(.nv.constant0.broadcast_add_rhs_col_u8)
        /*0088*/ 	.short	0x0380
        /*008a*/ 	.short	0x0028


	//----- nvinfo : EIATTR_SW_WAR
	.align		4
.L_2125:
        /*008c*/ 	.byte	0x04, 0x36
        /*008e*/ 	.short	(.L_2127 - .L_2126)
.L_2126:
        /*0090*/ 	.word	0x00000008
.L_2127:


//--------------------- .nv.info.broadcast_add_rhs_row_u8 --------------------------
	.section	.nv.info.broadcast_add_rhs_row_u8,"",@"SHT_CUDA_INFO"
	.sectionflags	@""
	.align	4


	//----- nvinfo : EIATTR_CUDA_API_VERSION
	.align		4
        /*0000*/ 	.byte	0x04, 0x37
        /*0002*/ 	.short	(.L_2129 - .L_2128)
.L_2128:
        /*0004*/ 	.word	0x00000082


	//----- nvinfo : EIATTR_KPARAM_INFO
	.align		4
.L_2129:
        /*0008*/ 	.byte	0x04, 0x17
        /*000a*/ 	.short	(.L_2131 - .L_2130)
.L_2130:
        /*000c*/ 	.word	0x00000000
        /*0010*/ 	.short	0x0004
        /*0012*/ 	.short	0x0020
        /*0014*/ 	.byte	0x00, 0xf5, 0x21, 0x00


	//----- nvinfo : EIATTR_KPARAM_INFO
	.align		4
.L_2131:
        /*0018*/ 	.byte	0x04, 0x17
        /*001a*/ 	.short	(.L_2133 - .L_2132)
.L_2132:
        /*001c*/ 	.word	0x00000000
        /*0020*/ 	.short	0x0003
        /*0022*/ 	.short	0x0018
        /*0024*/ 	.byte	0x00, 0xf5, 0x21, 0x00


	//----- nvinfo : EIATTR_KPARAM_INFO
	.align		4
.L_2133:
        /*0028*/ 	.byte	0x04, 0x17
        /*002a*/ 	.short	(.L_2135 - .L_2134)
.L_2134:
        /*002c*/ 	.word	0x00000000
        /*0030*/ 	.short	0x0002
        /*0032*/ 	.short	0x0010
        /*0034*/ 	.byte	0x00, 0xf5, 0x21, 0x00


	//----- nvinfo : EIATTR_KPARAM_INFO
	.align		4
.L_2135:
        /*0038*/ 	.byte	0x04, 0x17
        /*003a*/ 	.short	(.L_2137 - .L_2136)
.L_2136:
        /*003c*/ 	.word	0x00000000
        /*0040*/ 	.short	0x0001
        /*0042*/ 	.short	0x0008
        /*0044*/ 	.byte	0x00, 0xf0, 0x21, 0x00


	//----- nvinfo : EIATTR_KPARAM_INFO
	.align		4
.L_2137:
        /*0048*/ 	.byte	0x04, 0x17
        /*004a*/ 	.short	(.L_2139 - .L_2138)
.L_2138:
        /*004c*/ 	.word	0x00000000
        /*0050*/ 	.short	0x0000
        /*0052*/ 	.short	0x0000
        /*0054*/ 	.byte	0x00, 0xf0, 0x21, 0x00


	//----- nvinfo : EIATTR_SPARSE_MMA_MASK
	.align		4
.L_2139:
        /*0058*/ 	.byte	0x03, 0x50
        /*005a*/ 	.short	0x0000


	//----- nvinfo : EIATTR_MAXREG_COUNT
	.align		4
        /*005c*/ 	.byte	0x03, 0x1b
        /*005e*/ 	.short	0x00ff


	//----- nvinfo : EIATTR_MERCURY_ISA_VERSION
	.align		4
        /*0060*/ 	.byte	0x03, 0x5f
        /*0062*/ 	.short	0x0101


	//----- nvinfo : EIATTR_VRC_CTA_INIT_COUNT
	.align		4
        /*0064*/ 	.byte	0x02, 0x4a
	.zero		1
	.zero		1


	//----- nvinfo : EIATTR_EXIT_INSTR_OFFSETS
	.align		4
        /*0068*/ 	.byte	0x04, 0x1c
        /*006a*/ 	.short	(.L_2141 - .L_2140)


	//   ....[0]....
.L_2140:
        /*006c*/ 	.word	0x00000090


	//   ....[1]....
        /*0070*/ 	.word	0x00000320


	//----- nvinfo : EIATTR_CRS_STACK_SIZE
	.align		4
.L_2141:
        /*0074*/ 	.byte	0x04, 0x1e
        /*0076*/ 	.short	(.L_2143 - .L_2142)
.L_2142:
        /*0078*/ 	.word	0x00000000


	//----- nvinfo : EIATTR_CBANK_PARAM_SIZE
	.align		4
.L_2143:
        /*007c*/ 	.byte	0x03, 0x19
        /*007e*/ 	.short	0x0028


	//----- nvinfo : EIATTR_PARAM_CBANK
	.align		4
        /*0080*/ 	.byte	0x04, 0x0a
        /*0082*/ 	.short	(.L_2145 - .L_2144)
	.align		4
.L_2144:
        /*0084*/ 	.word	index@(.nv.constant0.broadcast_add_rhs_row_u8)
        /*0088*/ 	.short	0x0380
        /*008a*/ 	.short	0x0028


	//----- nvinfo : EIATTR_SW_WAR
	.align		4
.L_2145:
        /*008c*/ 	.byte	0x04, 0x36
        /*008e*/ 	.short	(.L_2147 - .L_2146)
.L_2146:
        /*0090*/ 	.word	0x00000008
.L_2147:


//--------------------- .nv.info.broadcast_add_contiguous_u8 --------------------------
	.section	.nv.info.broadcast_add_contiguous_u8,"",@"SHT_CUDA_INFO"
	.sectionflags	@""
	.align	4


	//----- nvinfo : EIATTR_CUDA_API_VERSION
	.align		4
        /*0000*/ 	.byte	0x04, 0x37
        /*0002*/ 	.short	(.L_2149 - .L_2148)
.L_2148:
        /*0004*/ 	.word	0x00000082


	//----- nvinfo : EIATTR_KPARAM_INFO
	.align		4
.L_2149:
        /*0008*/ 	.byte	0x04, 0x17
        /*000a*/ 	.short	(.L_2151 - .L_2150)
.L_2150:
        /*000c*/ 	.word	0x00000000
        /*0010*/ 	.short	0x0003
        /*0012*/ 	.short	0x0018
        /*0014*/ 	.byte	0x00, 0xf5, 0x21, 0x00


	//----- nvinfo : EIATTR_KPARAM_INFO
	.align		4
.L_2151:
        /*0018*/ 	.byte	0x04, 0x17
        /*001a*/ 	.short	(.L_2153 - .L_2152)
.L_2152:
        /*001c*/ 	.word	0x00000000
        /*0020*/ 	.short	0x0002
        /*0022*/ 	.short	0x0010
        /*0024*/ 	.byte	0x00, 0xf5, 0x21, 0x00


	//----- nvinfo : EIATTR_KPARAM_INFO
	.align		4
.L_2153:
        /*0028*/ 	.byte	0x04, 0x17
        /*002a*/ 	.short	(.L_2155 - .L_2154)
.L_2154:
        /*002c*/ 	.word	0x00000000
        /*0030*/ 	.short	0x0001
        /*0032*/ 	.short	0x0008
        /*0034*/ 	.byte	0x00, 0xf5, 0x21, 0x00


	//----- nvinfo : EIATTR_KPARAM_INFO
	.align		4
.L_2155:
        /*0038*/ 	.byte	0x04, 0x17
        /*003a*/ 	.short	(.L_2157 - .L_2156)
.L_2156:
        /*003c*/ 	.word	0x00000000
        /*0040*/ 	.short	0x0000
        /*0042*/ 	.short	0x0000
        /*0044*/ 	.byte	0x00, 0xf0, 0x21, 0x00


	//----- nvinfo : EIATTR_SPARSE_MMA_MASK
	.align		4
.L_2157:
        /*0048*/ 	.byte	0x03, 0x50
        /*004a*/ 	.short	0x0000


	//----- nvinfo : EIATTR_MAXREG_COUNT
	.align		4
        /*004c*/ 	.byte	0x03, 0x1b
        /*004e*/ 	.short	0x00ff


	//----- nvinfo : EIATTR_MERCURY_ISA_VERSION
	.align		4
        /*0050*/ 	.byte	0x03, 0x5f
        /*0052*/ 	.short	0x0101


	//----- nvinfo : EIATTR_VRC_CTA_INIT_COUNT
	.align		4
        /*0054*/ 	.byte	0x02, 0x4a
	.zero		1
	.zero		1


	//----- nvinfo : EIATTR_EXIT_INSTR_OFFSETS
	.align		4
        /*0058*/ 	.byte	0x04, 0x1c
        /*005a*/ 	.short	(.L_2159 - .L_2158)


	//   ....[0]....
.L_2158:
        /*005c*/ 	.word	0x00000090


	//   ....[1]....
        /*0060*/ 	.word	0x00000170


	//----- nvinfo : EIATTR_CBANK_PARAM_SIZE
	.align		4
.L_2159:
        /*0064*/ 	.byte	0x03, 0x19
        /*0066*/ 	.short	0x0020


	//----- nvinfo : EIATTR_PARAM_CBANK
	.align		4
        /*0068*/ 	.byte	0x04, 0x0a
        /*006a*/ 	.short	(.L_2161 - .L_2160)
	.align		4
.L_2160:
        /*006c*/ 	.word	index@(.nv.constant0.broadcast_add_contiguous_u8)
        /*0070*/ 	.short	0x0380
        /*0072*/ 	.short	0x0020


	//----- nvinfo : EIATTR_SW_WAR
	.align		4
.L_2161:
        /*0074*/ 	.byte	0x04, 0x36
        /*0076*/ 	.short	(.L_2163 - .L_2162)
.L_2162:
        /*0078*/ 	.word	0x00000008
.L_2163:


//--------------------- .nv.info.broadcast_add_strided_u8 --------------------------
	.section	.nv.info.broadcast_add_strided_u8,"",@"SHT_CUDA_INFO"
	.sectionflags	@""
	.align	4


	//----- nvinfo : EIATTR_CUDA_API_VERSION
	.align		4
        /*0000*/ 	.byte	0x04, 0x37
        /*0002*/ 	.short	(.L_2165 - .L_2164)
.L_2164:
        /*0004*/ 	.word	0x00000082


	//----- nvinfo : EIATTR_KPARAM_INFO
	.align		4
.L_2165:
        /*0008*/ 	.byte	0x04, 0x17
        /*000a*/ 	.short	(.L_2167 - .L_2166)
.L_2166:
        /*000c*/ 	.word	0x00000000
        /*0010*/ 	.short	0x0005
        /*0012*/ 	.short	0x0028
        /*0014*/ 	.byte	0x00, 0xf5, 0x21, 0x00


	//----- nvinfo : EIATTR_KPARAM_INFO
	.align		4
.L_2167:
        /*0018*/ 	.byte	0x04, 0x17
        /*001a*/ 	.short	(.L_2169 - .L_2168)
.L_2168:
        /*001c*/ 	.word	0x00000000
        /*0020*/ 	.short	0x0004
        /*0022*/ 	.short	0x0020
        /*0024*/ 	.byte	0x00, 0xf5, 0x21, 0x00


	//----- nvinfo : EIATTR_KPARAM_INFO
	.align		4
.L_2169:
        /*0028*/ 	.byte	0x04, 0x17
        /*002a*/ 	.short	(.L_2171 - .L_2170)
.L_2170:
        /*002c*/ 	.word	0x00000000
        /*0030*/ 	.short	0x0003
        /*0032*/ 	.short	0x0018
        /*0034*/ 	.byte	0x00, 0xf5, 0x21, 0x00


	//----- nvinfo : EIATTR_KPARAM_INFO
	.align		4
.L_2171:
        /*0038*/ 	.byte	0x04, 0x17
        /*003a*/ 	.short	(.L_2173 - .L_2172)
.L_2172:
        /*003c*/ 	.word	0x00000000
        /*0040*/ 	.short	0x0002
        /*0042*/ 	.short	0x0010
        /*0044*/ 	.byte	0x00, 0xf5, 0x21, 0x00


	//----- nvinfo : EIATTR_KPARAM_INFO
	.align		4
.L_2173:
        /*0048*/ 	.byte	0x04, 0x17
        /*004a*/ 	.short	(.L_2175 - .L_2174)
.L_2174:
        /*004c*/ 	.word	0x00000000
        /*0050*/ 	.short	0x0001
        /*0052*/ 	.short	0x0008
        /*0054*/ 	.byte	0x00, 0xf0, 0x11, 0x00


	//----- nvinfo : EIATTR_KPARAM_INFO
	.align		4
.L_2175:
        /*0058*/ 	.byte	0x04, 0x17
        /*005a*/ 	.short	(.L_2177 - .L_2176)
.L_2176:
        /*005c*/ 	.word	0x00000000
        /*0060*/ 	.short	0x0000
        /*0062*/ 	.short	0x0000
        /*0064*/ 	.byte	0x00, 0xf0, 0x21, 0x00


	//----- nvinfo : EIATTR_SPARSE_MMA_MASK
	.align		4
.L_2177:
        /*0068*/ 	.byte	0x03, 0x50
        /*006a*/ 	.short	0x0000


	//----- nvinfo : EIATTR_MAXREG_COUNT
	.align		4
        /*006c*/ 	.byte	0x03, 0x1b
        /*006e*/ 	.short	0x00ff


	//----- nvinfo : EIATTR_MERCURY_ISA_VERSION
	.align		4
        /*0070*/ 	.byte	0x03, 0x5f
        /*0072*/ 	.short	0x0101


	//----- nvinfo : EIATTR_VRC_CTA_INIT_COUNT
	.align		4
        /*0074*/ 	.byte	0x02, 0x4a
	.zero		1
	.zero		1


	//----- nvinfo : EIATTR_EXIT_INSTR_OFFSETS
	.align		4
        /*0078*/ 	.byte	0x04, 0x1c
        /*007a*/ 	.short	(.L_2179 - .L_2178)


	//   ....[0]....
.L_2178:
        /*007c*/ 	.word	0x00000090


	//   ....[1]....
        /*0080*/ 	.word	0x00005290


	//----- nvinfo : EIATTR_CRS_STACK_SIZE
	.align		4
.L_2179:
        /*0084*/ 	.byte	0x04, 0x1e
        /*0086*/ 	.short	(.L_2181 - .L_2180)
.L_2180:
        /*0088*/ 	.word	0x00000000


	//----- nvinfo : EIATTR_CBANK_PARAM_SIZE
	.align		4
.L_2181:
        /*008c*/ 	.byte	0x03, 0x19
        /*008e*/ 	.short	0x0030


	//----- nvinfo : EIATTR_PARAM_CBANK
	.align		4
        /*0090*/ 	.byte	0x04, 0x0a
        /*0092*/ 	.short	(.L_2183 - .L_2182)
	.align		4
.L_2182:
        /*0094*/ 	.word	index@(.nv.constant0.broadcast_add_strided_u8)
        /*0098*/ 	.short	0x0380
        /*009a*/ 	.short	0x0030


	//----- nvinfo : EIATTR_SW_WAR
	.align		4
.L_2183:
        /*009c*/ 	.byte	0x04, 0x36
        /*009e*/ 	.short	(.L_2185 - .L_2184)
.L_2184:
        /*00a0*/ 	.word	0x00000008
.L_2185:


//--------------------- .nv.info.broadcast_min_lhs_col_i64 --------------------------
	.section	.nv.info.broadcast_min_lhs_col_i64,"",@"SHT_CUDA_INFO"
	.sectionflags	@""
	.align	4


	//----- nvinfo : EIATTR_CUDA_API_VERSION
	.align		4
        /*0000*/ 	.byte	0x04, 0x37
        /*0002*/ 	.short	(.L_2187 - .L_2186)
.L_2186:
        /*0004*/ 	.word	0x00000082


	//----- nvinfo : EIATTR_KPARAM_INFO
	.align		4
.L_2187:
        /*0008*/ 	.byte	0x04, 0x17
        /*000a*/ 	.short	(.L_2189 - .L_2188)
.L_2188:
        /*000c*/ 	.word	0x00000000
        /*0010*/ 	.short	0x0004
        /*0012*/ 	.short	0x0020
        /*0014*/ 	.byte	0x00, 0xf5, 0x21, 0x00


	//----- nvinfo : EIATTR_KPARAM_INFO
	.align		4
.L_2189:
        /*0018*/ 	.byte	0x04, 0x17
        /*001a*/ 	.short	(.L_2191 - .L_2190)
.L_2190:
        /*001c*/ 	.word	0x00000000
        /*0020*/ 	.short	0x0003
        /*0022*/ 	.short	0x0018
        /*0024*/ 	.byte	0x00, 0xf5, 0x21, 0x00


	//----- nvinfo : EIATTR_KPARAM_INFO
	.align		4
.L_2191:
        /*0028*/ 	.byte	0x04, 0x17
        /*002a*/ 	.short	(.L_2193 - .L_2192)
.L_2192:
        /*002c*/ 	.word	0x00000000
        /*0030*/ 	.short	0x0002
        /*0032*/ 	.short	0x0010
        /*0034*/ 	.byte	0x00, 0xf5, 0x21, 0x00


	//----- nvinfo : EIATTR_KPARAM_INFO
	.align		4
.L_2193:
        /*0038*/ 	.byte	0x04, 0x17
        /*003a*/ 	.short	(.L_2195 - .L_2194)
.L_2194:
        /*003c*/ 	.word	0x00000000
        /*0040*/ 	.short	0x0001
        /*0042*/ 	.short	0x0008
        /*0044*/ 	.byte	0x00, 0xf0, 0x21, 0x00


	//----- nvinfo : EIATTR_KPARAM_INFO
	.align		4
.L_2195:
        /*0048*/ 	.byte	0x04, 0x17
        /*004a*/ 	.short	(.L_2197 - .L_2196)
.L_2196:
        /*004c*/ 	.word	0x00000000
        /*0050*/ 	.short	0x0000
        /*0052*/ 	.short	0x0000
        /*0054*/ 	.byte	0x00, 0xf0, 0x21, 0x00


	//----- nvinfo : EIATTR_SPARSE_MMA_MASK
	.align		4
.L_2197:
        /*0058*/ 	.byte	0x03, 0x50
        /*005a*/ 	.short	0x0000


	//----- nvinfo : EIATTR_MAXREG_COUNT
	.align		4
        /*005c*/ 	.byte	0x03, 0x1b
        /*005e*/ 	.short	0x00ff


	//----- nvinfo : EIATTR_MERCURY_ISA_VERSION
	.align		4
        /*0060*/ 	.byte	0x03, 0x5f
        /*0062*/ 	.short	0x0101


	//----- nvinfo : EIATTR_VRC_CTA_INIT_COUNT
	.align		4
        /*0064*/ 	.byte	0x02, 0x4a
	.zero		1
	.zero		1


	//----- nvinfo : EIATTR_EXIT_INSTR_OFFSETS
	.align		4
        /*0068*/ 	.byte	0x04, 0x1c
        /*006a*/ 	.short	(.L_2199 - .L_2198)


	//   ....[0]....
.L_2198:
        /*006c*/ 	.word	0x00000090


	//   ....[1]....
        /*0070*/ 	.word	0x000003f0


	//----- nvinfo : EIATTR_CRS_STACK_SIZE
	.align		4
.L_2199:
        /*0074*/ 	.byte	0x04, 0x1e
        /*0076*/ 	.short	(.L_2201 - .L_2200)
.L_2200:
        /*0078*/ 	.word	0x00000000


	//----- nvinfo : EIATTR_CBANK_PARAM_SIZE
	.align		4
.L_2201:
        /*007c*/ 	.byte	0x03, 0x19
        /*007e*/ 	.short	0x0028


	//----- nvinfo : EIATTR_PARAM_CBANK
	.align		4
        /*0080*/ 	.byte	0x04, 0x0a
        /*0082*/ 	.short	(.L_2203 - .L_2202)
	.align		4
.L_2202:
        /*0084*/ 	.word	index@(.nv.constant0.broadcast_min_lhs_col_i64)
        /*0088*/ 	.short	0x0380
        /*008a*/ 	.short	0x0028


	//----- nvinfo : EIATTR_SW_WAR
	.align		4
.L_2203:
        /*008c*/ 	.byte	0x04, 0x36
        /*008e*/ 	.short	(.L_2205 - .L_2204)
.L_2204:
        /*0090*/ 	.word	0x00000008
.L_2205:


//--------------------- .nv.info.broadcast_min_lhs_row_i64 --------------------------
	.section	.nv.info.broadcast_min_lhs_row_i64,"",@"SHT_CUDA_INFO"
	.sectionflags	@""
	.align	4


	//----- nvinfo : EIATTR_CUDA_API_VERSION
	.align		4
        /*0000*/ 	.byte	0x04, 0x37
        /*0002*/ 	.short	(.L_2207 - .L_2206)
.L_2206:
        /*0004*/ 	.word	0x00000082


	//----- nvinfo : EIATTR_KPARAM_INFO
	.align		4
.L_2207:
        /*0008*/ 	.byte	0x04, 0x17
        /*000a*/ 	.short	(.L_2209 - .L_2208)
.L_2208:
        /*000c*/ 	.word	0x00000000
        /*0010*/ 	.short	0x0004
        /*0012*/ 	.short	0x0020
        /*0014*/ 	.byte	0x00, 0xf5, 0x21, 0x00


	//----- nvinfo : EIATTR_KPARAM_INFO
	.align		4
.L_2209:
        /*0018*/ 	.byte	0x04, 0x17
        /*001a*/ 	.short	(.L_2211 - .L_2210)
.L_2210:
        /*001c*/ 	.word	0x00000000
        /*0020*/ 	.short	0x0003
        /*0022*/ 	.short	0x0018
        /*0024*/ 	.byte	0x00, 0xf5, 0x21, 0x00


	//----- nvinfo : EIATTR_KPARAM_INFO
	.align		4
.L_2211:
        /*0028*/ 	.byte	0x04, 0x17
        /*002a*/ 	.short	(.L_2213 - .L_2212)
.L_2212:
        /*002c*/ 	.word	0x00000000
        /*0030*/ 	.short	0x0002
        /*0032*/ 	.short	0x0010
        /*0034*/ 	.byte	0x00, 0xf5, 0x21, 0x00


	//----- nvinfo : EIATTR_KPARAM_INFO
	.align		4
.L_2213:
        /*0038*/ 	.byte	0x04, 0x17
        /*003a*/ 	.short	(.L_2215 - .L_2214)
.L_2214:
        /*003c*/ 	.word	0x00000000
        /*0040*/ 	.short	0x0001
        /*0042*/ 	.short	0x0008
        /*0044*/ 	.byte	0x00, 0xf0, 0x21, 0x00


	//----- nvinfo : EIATTR_KPARAM_INFO
	.align		4
.L_2215:
        /*0048*/ 	.byte	0x04, 0x17
        /*004a*/ 	.short	(.L_2217 - .L_2216)
.L_2216:
        /*004c*/ 	.word	0x00000000
        /*0050*/ 	.short	0x0000
        /*0052*/ 	.short	0x0000
        /*0054*/ 	.byte	0x00, 0xf0, 0x21, 0x00


	//----- nvinfo : EIATTR_SPARSE_MMA_MASK
	.align		4
.L_2217:
        /*0058*/ 	.byte	0x03, 0x50
        /*005a*/ 	.short	0x0000


	//----- nvinfo : EIATTR_MAXREG_COUNT
	.align		4
        /*005c*/ 	.byte	0x03, 0x1b
        /*005e*/ 	.short	0x00ff


	//----- nvinfo : EIATTR_MERCURY_ISA_VERSION
	.align		4
        /*0060*/ 	.byte	0x03, 0x5f
        /*0062*/ 	.short	0x0101


	//----- nvinfo : EIATTR_VRC_CTA_INIT_COUNT
	.align		4
        /*0064*/ 	.byte	0x02, 0x4a
	.zero		1
	.zero		1


	//----- nvinfo : EIATTR_EXIT_INSTR_OFFSETS
	.align		4
        /*0068*/ 	.byte	0x04, 0x1c
        /*006a*/ 	.short	(.L_2219 - .L_2218)


	//   ....[0]....
.L_2218:
        /*006c*/ 	.word	0x00000090


	//   ....[1]....
        /*0070*/ 	.word	0x000003f0


	//----- nvinfo : EIATTR_CRS_STACK_SIZE
	.align		4
.L_2219:
        /*0074*/ 	.byte	0x04, 0x1e
        /*0076*/ 	.short	(.L_2221 - .L_2220)
.L_2220:
        /*0078*/ 	.word	0x00000000


	//----- nvinfo : EIATTR_CBANK_PARAM_SIZE
	.align		4
.L_2221:
        /*007c*/ 	.byte	0x03, 0x19
        /*007e*/ 	.short	0x0028


	//----- nvinfo : EIATTR_PARAM_CBANK
	.align		4
        /*0080*/ 	.byte	0x04, 0x0a
        /*0082*/ 	.short	(.L_2223 - .L_2222)
	.align		4
.L_2222:
        /*0084*/ 	.word	index@(.nv.constant0.broadcast_min_lhs_row_i64)
        /*0088*/ 	.short	0x0380
        /*008a*/ 	.short	0x0028


	//----- nvinfo : EIATTR_SW_WAR
	.align		4
.L_2223:
        /*008c*/ 	.byte	0x04, 0x36
        /*008e*/ 	.short	(.L_2225 - .L_2224)
.L_2224:
        /*0090*/ 	.word	0x00000008
.L_2225:


//--------------------- .nv.info.broadcast_min_rhs_col_i64 --------------------------
	.section	.nv.info.broadcast_min_rhs_col_i64,"",@"SHT_CUDA_INFO"
	.sectionflags	@""
	.align	4


	//----- nvinfo : EIATTR_CUDA_API_VERSION
	.align		4
        /*0000*/ 	.byte	0x04, 0x37
        /*0002*/ 	.short	(.L_2227 - .L_2226)
.L_2226:
        /*0004*/ 	.word	0x00000082


	//----- nvinfo : EIATTR_KPARAM_INFO
	.align		4
.L_2227:
        /*0008*/ 	.byte	0x04, 0x17
        /*000a*/ 	.short	(.L_2229 - .L_2228)
.L_2228:
        /*000c*/ 	.word	0x00000000
        /*0010*/ 	.short	0x0004
        /*0012*/ 	.short	0x0020
        /*0014*/ 	.byte	0x00, 0xf5, 0x21, 0x00


	//----- nvinfo : EIATTR_KPARAM_INFO
	.align		4
.L_2229:
        /*0018*/ 	.byte	0x04, 0x17
        /*001a*/ 	.short	(.L_2231 - .L_2230)
.L_2230:
        /*001c*/ 	.word	0x00000000
        /*0020*/ 	.short	0x0003
        /*0022*/ 	.short	0x0018
        /*0024*/ 	.byte	0x00, 0xf5, 0x21, 0x00


	//----- nvinfo : EIATTR_KPARAM_INFO
	.align		4
.L_2231:
        /*0028*/ 	.byte	0x04, 0x17
        /*002a*/ 	.short	(.L_2233 - .L_2232)
.L_2232:
        /*002c*/ 	.word	0x00000000
        /*0030*/ 	.short	0x0002
        /*0032*/ 	.short	0x0010
        /*0034*/ 	.byte	0x00, 0xf5, 0x21, 0x00


	//----- nvinfo : EIATTR_KPARAM_INFO
	.align		4
.L_2233:
        /*0038*/ 	.byte	0x04, 0x17
        /*003a*/ 	.short	(.L_2235 - .L_2234)
.L_2234:
        /*003c*/ 	.word	0x00000000
        /*0040*/ 	.short	0x0001
        /*0042*/ 	.short	0x0008
        /*0044*/ 	.byte	0x00, 0xf0, 0x21, 0x00


	//----- nvinfo : EIATTR_KPARAM_INFO
	.align		4
.L_2235:
        /*0048*/ 	.byte	0x04, 0x17
        /*004a*/ 	.short	(.L_2237 - .L_2236)
.L_2236:
        /*004c*/ 	.word	0x00000000
        /*0050*/ 	.short	0x0000
        /*0052*/ 	.short	0x0000
        /*0054*/ 	.byte	0x00, 0xf0, 0x21, 0x00


	//----- nvinfo : EIATTR_SPARSE_MMA_MASK
	.align		4
.L_2237:
        /*0058*/ 	.byte	0x03, 0x50
        /*005a*/ 	.short	0x0000


	//----- nvinfo : EIATTR_MAXREG_COUNT
	.align		4
        /*005c*/ 	.byte	0x03, 0x1b
        /*005e*/ 	.short	0x00ff


	//----- nvinfo : EIATTR_MERCURY_ISA_VERSION
	.align		4
        /*0060*/ 	.byte	0x03, 0x5f
        /*0062*/ 	.short	0x0101


	//----- nvinfo : EIATTR_VRC_CTA_INIT_COUNT
	.align		4
        /*0064*/ 	.byte	0x02, 0x4a
	.zero		1
	.zero		1


	//----- nvinfo : EIATTR_EXIT_INSTR_OFFSETS
	.align		4
        /*0068*/ 	.byte	0x04, 0x1c
        /*006a*/ 	.short	(.L_2239 - .L_2238)


	//   ....[0]....
.L_2238:
        /*006c*/ 	.word	0x00000090


	//   ....[1]....
        /*0070*/ 	.word	0x000003f0


	//----- nvinfo : EIATTR_CRS_STACK_SIZE
	.align		4
.L_2239:
        /*0074*/ 	.byte	0x04, 0x1e
        /*0076*/ 	.short	(.L_2241 - .L_2240)
.L_2240:
        /*0078*/ 	.word	0x00000000


	//----- nvinfo : EIATTR_CBANK_PARAM_SIZE
	.align		4
.L_2241:
        /*007c*/ 	.byte	0x03, 0x19
        /*007e*/ 	.short	0x0028


	//----- nvinfo : EIATTR_PARAM_CBANK
	.align		4
        /*0080*/ 	.byte	0x04, 0x0a
        /*0082*/ 	.short	(.L_2243 - .L_2242)
	.align		4
.L_2242:
        /*0084*/ 	.word	index@(.nv.constant0.broadcast_min_rhs_col_i64)
        /*0088*/ 	.short	0x0380
        /*008a*/ 	.short	0x0028


	//----- nvinfo : EIATTR_SW_WAR
	.align		4
.L_2243:
        /*008c*/ 	.byte	0x04, 0x36
        /*008e*/ 	.short	(.L_2245 - .L_2244)
.L_2244:
        /*0090*/ 	.word	0x00000008
.L_2245:


//--------------------- .nv.info.broadcast_min_rhs_row_i64 --------------------------
	.section	.nv.info.broadcast_min_rhs_row_i64,"",@"SHT_CUDA_INFO"
	.sectionflags	@""
	.align	4


	//----- nvinfo : EIATTR_CUDA_API_VERSION
	.align		4
        /*0000*/ 	.byte	0x04, 0x37
        /*0002*/ 	.short	(.L_2247 - .L_2246)
.L_2246:
        /*0004*/ 	.word	0x00000082


	//----- nvinfo : EIATTR_KPARAM_INFO
	.align		4
.L_2247:
        /*0008*/ 	.byte	0x04, 0x17
        /*000a*/ 	.short	(.L_2249 - .L_2248)
.L_2248:
        /*000c*/ 	.word	0x00000000
        /*0010*/ 	.short	0x0004
        /*0012*/ 	.short	0x0020
        /*0014*/ 	.byte	0x00, 0xf5, 0x21, 0x00


	//----- nvinfo : EIATTR_KPARAM_INFO
	.align		4
.L_2249:
        /*0018*/ 	.byte	0x04, 0x17
        /*001a*/ 	.short	(.L_2251 - .L_2250)
.L_2250:
        /*001c*/ 	.word	0x00000000
        /*0020*/ 	.short	0x0003
        /*0022*/ 	.short	0x0018
        /*0024*/ 	.byte	0x00, 0xf5, 0x21, 0x00


	//----- nvinfo : EIATTR_KPARAM_INFO
	.align		4
.L_2251:
        /*0028*/ 	.byte	0x04, 0x17
        /*002a*/ 	.short	(.L_2253 - .L_2252)
.L_2252:
        /*002c*/ 	.word	0x00000000
        /*0030*/ 	.short	0x0002
        /*0032*/ 	.short	0x0010
        /*0034*/ 	.byte	0x00, 0xf5, 0x21, 0x00


	//----- nvinfo : EIATTR_KPARAM_INFO
	.align		4
.L_2253:
        /*0038*/ 	.byte	0x04, 0x17
        /*003a*/ 	.short	(.L_2255 - .L_2254)
.L_2254:
        /*003c*/ 	.word	0x00000000
        /*0040*/ 	.short	0x0001
        /*0042*/ 	.short	0x0008
        /*0044*/ 	.byte	0x00, 0xf0, 0x21, 0x00


	//----- nvinfo : EIATTR_KPARAM_INFO
	.align		4
.L_2255:
        /*0048*/ 	.byte	0x04, 0x17
        /*004a*/ 	.short	(.L_2257 - .L_2256)
.L_2256:
        /*004c*/ 	.word	0x00000000
        /*0050*/ 	.short	0x0000
        /*0052*/ 	.short	0x0000
        /*0054*/ 	.byte	0x00, 0xf0, 0x21, 0x00


	//----- nvinfo : EIATTR_SPARSE_MMA_MASK
	.align		4
.L_2257:
        /*0058*/ 	.byte	0x03, 0x50
        /*005a*/ 	.short	0x0000


	//----- nvinfo : EIATTR_MAXREG_COUNT
	.align		4
        /*005c*/ 	.byte	0x03, 0x1b
        /*005e*/ 	.short	0x00ff


	//----- nvinfo : EIATTR_MERCURY_ISA_VERSION
	.align		4
        /*0060*/ 	.byte	0x03, 0x5f
        /*0062*/ 	.short	0x0101


	//----- nvinfo : EIATTR_VRC_CTA_INIT_COUNT
	.align		4
        /*0064*/ 	.byte	0x02, 0x4a
	.zero		1
	.zero		1


	//----- nvinfo : EIATTR_EXIT_INSTR_OFFSETS
	.align		4
        /*0068*/ 	.byte	0x04, 0x1c
        /*006a*/ 	.short	(.L_2259 - .L_2258)


	//   ....[0]....
.L_2258:
        /*006c*/ 	.word	0x00000090


	//   ....[1]....
        /*0070*/ 	.word	0x000003f0


	//----- nvinfo : EIATTR_CRS_STACK_SIZE
	.align		4
.L_2259:
        /*0074*/ 	.byte	0x04, 0x1e
        /*0076*/ 	.short	(.L_2261 - .L_2260)
.L_2260:
        /*0078*/ 	.word	0x00000000


	//----- nvinfo : EIATTR_CBANK_PARAM_SIZE
	.align		4
.L_2261:
        /*007c*/ 	.byte	0x03, 0x19
        /*007e*/ 	.short	0x0028


	//----- nvinfo : EIATTR_PARAM_CBANK
	.align		4
        /*0080*/ 	.byte	0x04, 0x0a
        /*0082*/ 	.short	(.L_2263 - .L_2262)
	.align		4
.L_2262:
        /*0084*/ 	.word	index@(.nv.constant0.broadcast_min_rhs_row_i64)
        /*0088*/ 	.short	0x0380
        /*008a*/ 	.short	0x0028


	//----- nvinfo : EIATTR_SW_WAR
	.align		4
.L_2263:
        /*008c*/ 	.byte	0x04, 0x36
        /*008e*/ 	.short	(.L_2265 - .L_2264)
.L_2264:
        /*0090*/ 	.word	0x00000008
.L_2265:


//--------------------- .nv.info.broadcast_min_contiguous_i64 --------------------------
	.section	.nv.info.broadcast_min_contiguous_i64,"",@"SHT_CUDA_INFO"
	.sectionflags	@""
	.align	4


	//----- nvinfo : EIATTR_CUDA_API_VERSION
	.align		4
        /*0000*/ 	.byte	0x04, 0x37
        /*0002*/ 	.short	(.L_2267 - .L_2266)
.L_2266:
        /*0004*/ 	.word	0x00000082


	//----- nvinfo : EIATTR_KPARAM_INFO
	.align		4
.L_2267:
        /*0008*/ 	.byte	0x04, 0x17
        /*000a*/ 	.short	(.L_2269 - .L_2268)
.L_2268:
        /*000c*/ 	.word	0x00000000
        /*0010*/ 	.short	0x0003
        /*0012*/ 	.short	0x0018
        /*0014*/ 	.byte	0x00, 0xf5, 0x21, 0x00


	//----- nvinfo : EIATTR_KPARAM_INFO
	.align		4
.L_2269:
        /*0018*/ 	.byte	0x04, 0x17
        /*001a*/ 	.short	(.L_2271 - .L_2270)
.L_2270:
        /*001c*/ 	.word	0x00000000
        /*0020*/ 	.short	0x0002
        /*0022*/ 	.short	0x0010
        /*0024*/ 	.byte	0x00, 0xf5, 0x21, 0x00


	//----- nvinfo : EIATTR_KPARAM_INFO
	.align		4
.L_2271:
        /*0028*/ 	.byte	0x04, 0x17
        /*002a*/ 	.short	(.L_2273 - .L_2272)
.L_2272:
        /*002c*/ 	.word	0x00000000
        /*0030*/ 	.short	0x0001
        /*0032*/ 	.short	0x0008
        /*0034*/ 	.byte	0x00, 0xf5, 0x21, 0x00


	//----- nvinfo : EIATTR_KPARAM_INFO
	.align		4
.L_2273:
        /*0038*/ 	.byte	0x04, 0x17
        /*003a*/ 	.short	(.L_2275 - .L_2274)
.L_2274:
        /*003c*/ 	.word	0x00000000
        /*0040*/ 	.short	0x0000
        /*0042*/ 	.short	0x0000
        /*0044*/ 	.byte	0x00, 0xf0, 0x21, 0x00


	//----- nvinfo : EIATTR_SPARSE_MMA_MASK
	.align		4
.L_2275:
        /*0048*/ 	.byte	0x03, 0x50
        /*004a*/ 	.short	0x0000


	//----- nvinfo : EIATTR_MAXREG_COUNT
	.align		4
        /*004c*/ 	.byte	0x03, 0x1b
        /*004e*/ 	.short	0x00ff


	//----- nvinfo : EIATTR_MERCURY_ISA_VERSION
	.align		4
        /*0050*/ 	.byte	0x03, 0x5f
        /*0052*/ 	.short	0x0101


	//----- nvinfo : EIATTR_VRC_CTA_INIT_COUNT
	.align		4
        /*0054*/ 	.byte	0x02, 0x4a
	.zero		1
	.zero		1


	//----- nvinfo : EIATTR_EXIT_INSTR_OFFSETS
	.align		4
        /*0058*/ 	.byte	0x04, 0x1c
        /*005a*/ 	.short	(.L_2277 - .L_2276)


	//   ....[0]....
.L_2276:
        /*005c*/ 	.word	0x00000090


	//   ....[1]....
        /*0060*/ 	.word	0x000001c0


	//----- nvinfo : EIATTR_CBANK_PARAM_SIZE
	.align		4
.L_2277:
        /*0064*/ 	.byte	0x03, 0x19
        /*0066*/ 	.short	0x0020


	//----- nvinfo : EIATTR_PARAM_CBANK
	.align		4
        /*0068*/ 	.byte	0x04, 0x0a
        /*006a*/ 	.short	(.L_2279 - .L_2278)
	.align		4
.L_2278:
        /*006c*/ 	.word	index@(.nv.constant0.broadcast_min_contiguous_i64)
        /*0070*/ 	.short	0x0380
        /*0072*/ 	.short	0x0020


	//----- nvinfo : EIATTR_SW_WAR
	.align		4
.L_2279:
        /*0074*/ 	.byte	0x04, 0x36
        /*0076*/ 	.short	(.L_2281 - .L_2280)
.L_2280:
        /*0078*/ 	.word	0x00000008
.L_2281:


//--------------------- .nv.info.broadcast_min_strided_i64 --------------------------
	.section	.nv.info.broadcast_min_strided_i64,"",@"SHT_CUDA_INFO"
	.sectionflags	@""
	.align	4


	//----- nvinfo : EIATTR_CUDA_API_VERSION
	.align		4
        /*0000*/ 	.byte	0x04, 0x37
        /*0002*/ 	.short	(.L_2283 - .L_2282)
.L_2282:
        /*0004*/ 	.word	0x00000082


	//----- nvinfo : EIATTR_KPARAM_INFO
	.align		4
.L_2283:
        /*0008*/ 	.byte	0x04, 0x17
        /*000a*/ 	.short	(.L_2285 - .L_2284)
.L_2284:
        /*000c*/ 	.word	0x00000000
        /*0010*/ 	.short	0x0005
        /*0012*/ 	.short	0x0028
        /*0014*/ 	.byte	0x00, 0xf5, 0x21, 0x00


	//----- nvinfo : EIATTR_KPARAM_INFO
	.align		4
.L_2285:
        /*0018*/ 	.byte	0x04, 0x17
        /*001a*/ 	.short	(.L_2287 - .L_2286)
.L_2286:
        /*001c*/ 	.word	0x00000000
        /*0020*/ 	.short	0x0004
        /*0022*/ 	.short	0x0020
        /*0024*/ 	.byte	0x00, 0xf5, 0x21, 0x00


	//----- nvinfo : EIATTR_KPARAM_INFO
	.align		4
.L_2287:
        /*0028*/ 	.byte	0x04, 0x17
        /*002a*/ 	.short	(.L_2289 - .L_2288)
.L_2288:
        /*002c*/ 	.word	0x00000000
        /*0030*/ 	.short	0x0003
        /*0032*/ 	.short	0x0018
        /*0034*/ 	.byte	0x00, 0xf5, 0x21, 0x00


	//----- nvinfo : EIATTR_KPARAM_INFO
	.align		4
.L_2289:
        /*0038*/ 	.byte	0x04, 0x17
        /*003a*/ 	.short	(.L_2291 - .L_2290)
.L_2290:
        /*003c*/ 	.word	0x00000000
        /*0040*/ 	.short	0x0002
        /*0042*/ 	.short	0x0010
        /*0044*/ 	.byte	0x00, 0xf5, 0x21, 0x00


	//----- nvinfo : EIATTR_KPARAM_INFO
	.align		4
.L_2291:
        /*0048*/ 	.byte	0x04, 0x17
        /*004a*/ 	.short	(.L_2293 - .L_2292)
.L_2292:
        /*004c*/ 	.word	0x00000000
        /*0050*/ 	.short	0x0001
        /*0052*/ 	.short	0x0008
        /*0054*/ 	.byte	0x00, 0xf0, 0x11, 0x00


	//----- nvinfo : EIATTR_KPARAM_INFO
	.align		4
.L_2293:
        /*0058*/ 	.byte	0x04, 0x17
        /*005a*/ 	.short	(.L_2295 - .L_2294)
.L_2294:
        /*005c*/ 	.word	0x00000000
        /*0060*/ 	.short	0x0000
        /*0062*/ 	.short	0x0000
        /*0064*/ 	.byte	0x00, 0xf0, 0x21, 0x00


	//----- nvinfo : EIATTR_SPARSE_MMA_MASK
	.align		4
.L_2295:
        /*0068*/ 	.byte	0x03, 0x50
        /*006a*/ 	.short	0x0000


	//----- nvinfo : EIATTR_MAXREG_COUNT
	.align		4
        /*006c*/ 	.byte	0x03, 0x1b
        /*006e*/ 	.short	0x00ff


	//----- nvinfo : EIATTR_MERCURY_ISA_VERSION
	.align		4
        /*0070*/ 	.byte	0x03, 0x5f
        /*0072*/ 	.short	0x0101


	//----- nvinfo : EIATTR_VRC_CTA_INIT_COUNT
	.align		4
        /*0074*/ 	.byte	0x02, 0x4a
	.zero		1
	.zero		1


	//----- nvinfo : EIATTR_EXIT_INSTR_OFFSETS
	.align		4
        /*0078*/ 	.byte	0x04, 0x1c
        /*007a*/ 	.short	(.L_2297 - .L_2296)


	//   ....[0]....
.L_2296:
        /*007c*/ 	.word	0x00000090


	//   ....[1]....
        /*0080*/ 	.word	0x000052c0


	//----- nvinfo : EIATTR_CRS_STACK_SIZE
	.align		4
.L_2297:
        /*0084*/ 	.byte	0x04, 0x1e
        /*0086*/ 	.short	(.L_2299 - .L_2298)
.L_2298:
        /*0088*/ 	.word	0x00000000


	//----- nvinfo : EIATTR_CBANK_PARAM_SIZE
	.align		4
.L_2299:
        /*008c*/ 	.byte	0x03, 0x19
        /*008e*/ 	.short	0x0030


	//----- nvinfo : EIATTR_PARAM_CBANK
	.align		4
        /*0090*/ 	.byte	0x04, 0x0a
        /*0092*/ 	.short	(.L_2301 - .L_2300)
	.align		4
.L_2300:
        /*0094*/ 	.word	index@(.nv.constant0.broadcast_min_strided_i64)
        /*0098*/ 	.short	0x0380
        /*009a*/ 	.short	0x0030


	//----- nvinfo : EIATTR_SW_WAR
	.align		4
.L_2301:
        /*009c*/ 	.byte	0x04, 0x36
        /*009e*/ 	.short	(.L_2303 - .L_2302)
.L_2302:
        /*00a0*/ 	.word	0x00000008
.L_2303:


//--------------------- .nv.info.broadcast_max_lhs_col_i64 --------------------------
	.section	.nv.info.broadcast_max_lhs_col_i64,"",@"SHT_CUDA_INFO"
	.sectionflags	@""
	.align	4


	//----- nvinfo : EIATTR_CUDA_API_VERSION
	.align		4
        /*0000*/ 	.byte	0x04, 0x37
        /*0002*/ 	.short	(.L_2305 - .L_2304)
.L_2304:
        /*0004*/ 	.word	0x00000082


	//----- nvinfo : EIATTR_KPARAM_INFO
	.align		4
.L_2305:
        /*0008*/ 	.byte	0x04, 0x17
        /*000a*/ 	.short	(.L_2307 - .L_2306)
.L_2306:
        /*000c*/ 	.word	0x00000000
        /*0010*/ 	.short	0x0004
        /*0012*/ 	.short	0x0020
        /*0014*/ 	.byte	0x00, 0xf5, 0x21, 0x00


	//----- nvinfo : EIATTR_KPARAM_INFO
	.align		4
.L_2307:
        /*0018*/ 	.byte	0x04, 0x17
        /*001a*/ 	.short	(.L_2309 - .L_2308)
.L_2308:
        /*001c*/ 	.word	0x00000000
        /*0020*/ 	.short	0x0003
        /*0022*/ 	.short	0x0018
        /*0024*/ 	.byte	0x00, 0xf5, 0x21, 0x00


	//----- nvinfo : EIATTR_KPARAM_INFO
	.align		4
.L_2309:
        /*0028*/ 	.byte	0x04, 0x17
        /*002a*/ 	.short	(.L_2311 - .L_2310)
.L_2310:
        /*002c*/ 	.word	0x00000000
        /*0030*/ 	.short	0x0002
        /*0032*/ 	.short	0x0010
        /*0034*/ 	.byte	0x00, 0xf5, 0x21, 0x00


	//----- nvinfo : EIATTR_KPARAM_INFO
	.align		4
.L_2311:
        /*0038*/ 	.byte	0x04, 0x17
        /*003a*/ 	.short	(.L_2313 - .L_2312)
.L_2312:
        /*003c*/ 	.word	0x00000000
        /*0040*/ 	.short	0x0001
        /*0042*/ 	.short	0x0008
        /*0044*/ 	.byte	0x00, 0xf0, 0x21, 0x00


	//----- nvinfo : EIATTR_KPARAM_INFO
	.align		4
.L_2313:
        /*0048*/ 	.byte	0x04, 0x17
        /*004a*/ 	.short	(.L_2315 - .L_2314)
.L_2314:
        /*004c*/ 	.word	0x00000000
        /*0050*/ 	.short	0x0000
        /*0052*/ 	.short	0x0000
        /*0054*/ 	.byte	0x00, 0xf0, 0x21, 0x00


	//----- nvinfo : EIATTR_SPARSE_MMA_MASK
	.align		4
.L_2315:
        /*0058*/ 	.byte	0x03, 0x50
        /*005a*/ 	.short	0x0000


	//----- nvinfo : EIATTR_MAXREG_COUNT
	.align		4
        /*005c*/ 	.byte	0x03, 0x1b
        /*005e*/ 	.short	0x00ff


	//----- nvinfo : EIATTR_MERCURY_ISA_VERSION
	.align		4
        /*0060*/ 	.byte	0x03, 0x5f
        /*0062*/ 	.short	0x0101


	//----- nvinfo : EIATTR_VRC_CTA_INIT_COUNT
	.align		4
        /*0064*/ 	.byte	0x02, 0x4a
	.zero		1
	.zero		1


	//----- nvinfo : EIATTR_EXIT_INSTR_OFFSETS
	.align		4
        /*0068*/ 	.byte	0x04, 0x1c
        /*006a*/ 	.short	(.L_2317 - .L_2316)


	//   ....[0]....
.L_2316:
        /*006c*/ 	.word	0x00000090


	//   ....[1]....
        /*0070*/ 	.word	0x000003f0


	//----- nvinfo : EIATTR_CRS_STACK_SIZE
	.align		4
.L_2317:
        /*0074*/ 	.byte	0x04, 0x1e
        /*0076*/ 	.short	(.L_2319 - .L_2318)
.L_2318:
        /*0078*/ 	.word	0x00000000


	//----- nvinfo : EIATTR_CBANK_PARAM_SIZE
	.align		4
.L_2319:
        /*007c*/ 	.byte	0x03, 0x19
        /*007e*/ 	.short	0x0028


	//----- nvinfo : EIATTR_PARAM_CBANK
	.align		4
        /*0080*/ 	.byte	0x04, 0x0a
        /*0082*/ 	.short	(.L_2321 - .L_2320)
	.align		4
.L_2320:
        /*0084*/ 	.word	index@(.nv.constant0.broadcast_max_lhs_col_i64)
        /*0088*/ 	.short	0x0380
        /*008a*/ 	.short	0x0028


	//----- nvinfo : EIATTR_SW_WAR
	.align		4
.L_2321:
        /*008c*/ 	.byte	0x04, 0x36
        /*008e*/ 	.short	(.L_2323 - .L_2322)
.L_2322:
        /*0090*/ 	.word	0x00000008
.L_2323:


//--------------------- .nv.info.broadcast_max_lhs_row_i64 --------------------------
	.section	.nv.info.broadcast_max_lhs_row_i64,"",@"SHT_CUDA_INFO"
	.sectionflags	@""
	.align	4


	//----- nvinfo : EIATTR_CUDA_API_VERSION
	.align		4
        /*0000*/ 	.byte	0x04, 0x37
        /*0002*/ 	.short	(.L_2325 - .L_2324)
.L_2324:
        /*0004*/ 	.word	0x00000082


	//----- nvinfo : EIATTR_KPARAM_INFO
	.align		4
.L_2325:
        /*0008*/ 	.byte	0x04, 0x17
        /*000a*/ 	.short	(.L_2327 - .L_2326)
.L_2326:
        /*000c*/ 	.word	0x00000000
        /*0010*/ 	.short	0x0004
        /*0012*/ 	.short	0x0020
        /*0014*/ 	.byte	0x00, 0xf5, 0x21, 0x00


	//----- nvinfo : EIATTR_KPARAM_INFO
	.align		4
.L_2327:
        /*0018*/ 	.byte	0x04, 0x17
        /*001a*/ 	.short	(.L_2329 - .L_2328)
.L_2328:
        /*001c*/ 	.word	0x00000000
        /*0020*/ 	.short	0x0003
        /*0022*/ 	.short	0x0018
        /*0024*/ 	.byte	0x00, 0xf5, 0x21, 0x00


	//----- nvinfo : EIATTR_KPARAM_INFO
	.align		4
.L_2329:
        /*0028*/ 	.byte	0x04, 0x17
        /*002a*/ 	.short	(.L_2331 - .L_2330)
.L_2330:
        /*002c*/ 	.word	0x00000000
        /*0030*/ 	.short	0x0002
        /*0032*/ 	.short	0x0010
        /*0034*/ 	.byte	0x00, 0xf5, 0x21, 0x00


	//----- nvinfo : EIATTR_KPARAM_INFO
	.align		4
.L_2331:
        /*0038*/ 	.byte	0x04, 0x17
        /*003a*/ 	.short	(.L_2333 - .L_2332)
.L_2332:
        /*003c*/ 	.word	0x00000000
        /*0040*/ 	.short	0x0001
        /*0042*/ 	.short	0x0008
        /*0044*/ 	.byte	0x00, 0xf0, 0x21, 0x00


	//----- nvinfo : EIATTR_KPARAM_INFO
	.align		4
.L_2333:
        /*0048*/ 	.byte	0x04, 0x17
        /*004a*/ 	.short	(.L_2335 - .L_2334)
.L_2334:
        /*004c*/ 	.word	0x00000000
        /*0050*/ 	.short	0x0000
        /*0052*/ 	.short	0x0000
        /*0054*/ 	.byte	0x00, 0xf0, 0x21, 0x00


	//----- nvinfo : EIATTR_SPARSE_MMA_MASK
	.align		4
.L_2335:
        /*0058*/ 	.byte	0x03, 0x50
        /*005a*/ 	.short	0x0000


	//----- nvinfo : EIATTR_MAXREG_COUNT
	.align		4
        /*005c*/ 	.byte	0x03, 0x1b
        /*005e*/ 	.short	0x00ff


	//----- nvinfo : EIATTR_MERCURY_ISA_VERSION
	.align		4
        /*0060*/ 	.byte	0x03, 0x5f
        /*0062*/ 	.short	0x0101


	//----- nvinfo : EIATTR_VRC_CTA_INIT_COUNT
	.align		4
        /*0064*/ 	.byte	0x02, 0x4a
	.zero		1
	.zero		1


	//----- nvinfo : EIATTR_EXIT_INSTR_OFFSETS
	.align		4
        /*0068*/ 	.byte	0x04, 0x1c
        /*006a*/ 	.short	(.L_2337 - .L_2336)


	//   ....[0]....
.L_2336:
        /*006c*/ 	.word	0x00000090


	//   ....[1]....
        /*0070*/ 	.word	0x000003f0


	//----- nvinfo : EIATTR_CRS_STACK_SIZE
	.align		4
.L_2337:
        /*0074*/ 	.byte	0x04, 0x1e
        /*0076*/ 	.short	(.L_2339 - .L_2338)
.L_2338:
        /*0078*/ 	.word	0x00000000


	//----- nvinfo : EIATTR_CBANK_PARAM_SIZE
	.align		4
.L_2339:
        /*007c*/ 	.byte	0x03, 0x19
        /*007e*/ 	.short	0x0028


	//----- nvinfo : EIATTR_PARAM_CBANK
	.align		4
        /*0080*/ 	.byte	0x04, 0x0a
        /*0082*/ 	.short	(.L_2341 - .L_2340)
	.align		4
.L_2340:
        /*0084*/ 	.word	index@(.nv.constant0.broadcast_max_lhs_row_i64)
        /*0088*/ 	.short	0x0380
        /*008a*/ 	.short	0x0028


	//----- nvinfo : EIATTR_SW_WAR
	.align		4
.L_2341:
        /*008c*/ 	.byte	0x04, 0x36
        /*008e*/ 	.short	(.L_2343 - .L_2342)
.L_2342:
        /*0090*/ 	.word	0x00000008
.L_2343:


//--------------------- .nv.info.broadcast_max_rhs_col_i64 --------------------------
	.section	.nv.info.broadcast_max_rhs_col_i64,"",@"SHT_CUDA_INFO"
	.sectionflags	@""
	.align	4


	//----- nvinfo : EIATTR_CUDA_API_VERSION
	.align		4
        /*0000*/ 	.byte	0x04, 0x37
        /*0002*/ 	.short	(.L_2345 - .L_2344)
.L_2344:
        /*0004*/ 	.word	0x00000082


	//----- nvinfo : EIATTR_KPARAM_INFO
	.align		4
.L_2345:
        /*0008*/ 	.byte	0x04, 0x17
        /*000a*/ 	.short	(.L_2347 - .L_2346)
.L_2346:
        /*000c*/ 	.word	0x00000000
        /*0010*/ 	.short	0x0004
        /*0012*/ 	.short	0x0020
        /*0014*/ 	.byte	0x00, 0xf5, 0x21, 0x00


	//----- nvinfo : EIATTR_KPARAM_INFO
	.align		4
.L_2347:
        /*0018*/ 	.byte	0x04, 0x17
        /*001a*/ 	.short	(.L_2349 - .L_2348)
.L_2348:
        /*001c*/ 	.word	0x00000000
        /*0020*/ 	.short	0x0003
        /*0022*/ 	.short	0x0018
        /*0024*/ 	.byte	0x00, 0xf5, 0x21, 0x00


	//----- nvinfo : EIATTR_KPARAM_INFO
	.align		4
.L_2349:
        /*0028*/ 	.byte	0x04, 0x17
        /*002a*/ 	.short	(.L_2351 - .L_2350)
.L_2350:
        /*002c*/ 	.word	0x00000000
        /*0030*/ 	.short	0x0002
        /*0032*/ 	.short	0x0010
        /*0034*/ 	.byte	0x00, 0xf5, 0x21, 0x00


	//----- nvinfo : EIATTR_KPARAM_INFO
	.align		4
.L_2351:
        /*0038*/ 	.byte	0x04, 0x17
        /*003a*/ 	.short	(.L_2353 - .L_2352)
.L_2352:
        /*003c*/ 	.word	0x00000000
        /*0040*/ 	.short	0x0001
        /*0042*/ 	.short	0x0008
        /*0044*/ 	.byte	0x00, 0xf0, 0x21, 0x00


	//----- nvinfo : EIATTR_KPARAM_INFO
	.align		4
.L_2353:
        /*0048*/ 	.byte	0x04, 0x17
        /*004a*/ 	.short	(.L_2355 - .L_2354)
.L_2354:
        /*004c*/ 	.word	0x00000000
        /*0050*/ 	.short	0x0000
        /*0052*/ 	.short	0x0000
        /*0054*/ 	.byte	0x00, 0xf0, 0x21, 0x00


	//----- nvinfo : EIATTR_SPARSE_MMA_MASK
	.align		4
.L_2355:
        /*0058*/ 	.byte	0x03, 0x50
        /*005a*/ 	.short	0x0000


	//----- nvinfo : EIATTR_MAXREG_COUNT
	.align		4
        /*005c*/ 	.byte	0x03, 0x1b
        /*005e*/ 	.short	0x00ff


	//----- nvinfo : EIATTR_MERCURY_ISA_VERSION
	.align		4
        /*0060*/ 	.byte	0x03, 0x5f
        /*0062*/ 	.short	0x0101


	//----- nvinfo : EIATTR_VRC_CTA_INIT_COUNT
	.align		4
        /*0064*/ 	.byte	0x02, 0x4a
	.zero		1
	.zero		1


	//----- nvinfo : EIATTR_EXIT_INSTR_OFFSETS
	.align		4
        /*0068*/ 	.byte	0x04, 0x1c
        /*006a*/ 	.short	(.L_2357 - .L_2356)


	//   ....[0]....
.L_2356:
        /*006c*/ 	.word	0x00000090


	//   ....[1]....
        /*0070*/ 	.word	0x000003f0


	//----- nvinfo : EIATTR_CRS_STACK_SIZE
	.align		4
.L_2357:
        /*0074*/ 	.byte	0x04, 0x1e
        /*0076*/ 	.short	(.L_2359 - .L_2358)
.L_2358:
        /*0078*/ 	.word	0x00000000


	//----- nvinfo : EIATTR_CBANK_PARAM_SIZE
	.align		4
.L_2359:
        /*007c*/ 	.byte	0x03, 0x19
        /*007e*/ 	.short	0x0028


	//----- nvinfo : EIATTR_PARAM_CBANK
	.align		4
        /*0080*/ 	.byte	0x04, 0x0a
        /*0082*/ 	.short	(.L_2361 - .L_2360)
	.align		4
.L_2360:
        /*0084*/ 	.word	index@(.nv.constant0.broadcast_max_rhs_col_i64)
        /*0088*/ 	.short	0x0380
        /*008a*/ 	.short	0x0028


	//----- nvinfo : EIATTR_SW_WAR
	.align		4
.L_2361:
        /*008c*/ 	.byte	0x04, 0x36
        /*008e*/ 	.short	(.L_2363 - .L_2362)
.L_2362:
        /*0090*/ 	.word	0x00000008
.L_2363:


//--------------------- .nv.info.broadcast_max_rhs_row_i64 --------------------------
	.section	.nv.info.broadcast_max_rhs_row_i64,"",@"SHT_CUDA_INFO"
	.sectionflags	@""
	.align	4


	//----- nvinfo : EIATTR_CUDA_API_VERSION
	.align		4
        /*0000*/ 	.byte	0x04, 0x37
        /*0002*/ 	.short	(.L_2365 - .L_2364)
.L_2364:
        /*0004*/ 	.word	0x00000082


	//----- nvinfo : EIATTR_KPARAM_INFO
	.align		4
.L_2365:
        /*0008*/ 	.byte	0x04, 0x17
        /*000a*/ 	.short	(.L_2367 - .L_2366)
.L_2366:
        /*000c*/ 	.word	0x00000000
        /*0010*/ 	.short	0x0004
        /*0012*/ 	.short	0x0020
        /*0014*/ 	.byte	0x00, 0xf5, 0x21, 0x00


	//----- nvinfo : EIATTR_KPARAM_INFO
	.align		4
.L_2367:
        /*0018*/ 	.byte	0x04, 0x17
        /*001a*/ 	.short	(.L_2369 - .L_2368)
.L_2368:
        /*001c*/ 	.word	0x00000000
        /*0020*/ 	.short	0x0003
        /*0022*/ 	.short	0x0018
        /*0024*/ 	.byte	0x00, 0xf5, 0x21, 0x00


	//----- nvinfo : EIATTR_KPARAM_INFO
	.align		4
.L_2369:
        /*0028*/ 	.byte	0x04, 0x17
        /*002a*/ 	.short	(.L_2371 - .L_2370)
.L_2370:
        /*002c*/ 	.word	0x00000000
        /*0030*/ 	.short	0x0002
        /*0032*/ 	.short	0x0010
        /*0034*/ 	.byte	0x00, 0xf5, 0x21, 0x00


	//----- nvinfo : EIATTR_KPARAM_INFO
	.align		4
.L_2371:
        /*0038*/ 	.byte	0x04, 0x17
        /*003a*/ 	.short	(.L_2373 - .L_2372)
.L_2372:
        /*003c*/ 	.word	0x00000000
        /*0040*/ 	.short	0x0001
        /*0042*/ 	.short	0x0008
        /*0044*/ 	.byte	0x00, 0xf0, 0x21, 0x00


	//----- nvinfo : EIATTR_KPARAM_INFO
	.align		4
.L_2373:
        /*0048*/ 	.byte	0x04, 0x17
        /*004a*/ 	.short	(.L_2375 - .L_2374)
.L_2374:
        /*004c*/ 	.word	0x00000000
        /*0050*/ 	.short	0x0000
        /*0052*/ 	.short	0x0000
        /*0054*/ 	.byte	0x00, 0xf0, 0x21, 0x00


	//----- nvinfo : EIATTR_SPARSE_MMA_MASK
	.align		4
.L_2375:
        /*0058*/ 	.byte	0x03, 0x50
        /*005a*/ 	.short	0x0000


	//----- nvinfo : EIATTR_MAXREG_COUNT
	.align		4
        /*005c*/ 	.byte	0x03, 0x1b
        /*005e*/ 	.short	0x00ff


	//----- nvinfo : EIATTR_MERCURY_ISA_VERSION
	.align		4
        /*0060*/ 	.byte	0x03, 0x5f
        /*0062*/ 	.short	0x0101


	//----- nvinfo : EIATTR_VRC_CTA_INIT_COUNT
	.align		4
        /*0064*/ 	.byte	0x02, 0x4a
	.zero		1
	.zero		1


	//----- nvinfo : EIATTR_EXIT_INSTR_OFFSETS
	.align		4
        /*0068*/ 	.byte	0x04, 0x1c
        /*006a*/ 	.short	(.L_2377 - .L_2376)


	//   ....[0]....
.L_2376:
        /*006c*/ 	.word	0x00000090


	//   ....[1]....
        /*0070*/ 	.word	0x000003f0


	//----- nvinfo : EIATTR_CRS_STACK_SIZE
	.align		4
.L_2377:
        /*0074*/ 	.byte	0x04, 0x1e
        /*0076*/ 	.short	(.L_2379 - .L_2378)
.L_2378:
        /*0078*/ 	.word	0x00000000


	//----- nvinfo : EIATTR_CBANK_PARAM_SIZE
	.align		4
.L_2379:
        /*007c*/ 	.byte	0x03, 0x19
        /*007e*/ 	.short	0x0028


	//----- nvinfo : EIATTR_PARAM_CBANK
	.align		4
        /*0080*/ 	.byte	0x04, 0x0a
        /*0082*/ 	.short	(.L_2381 - .L_2380)
	.align		4
.L_2380:
        /*0084*/ 	.word	index@(.nv.constant0.broadcast_max_rhs_row_i64)
        /*0088*/ 	.short	0x0380
        /*008a*/ 	.short	0x0028


	//----- nvinfo : EIATTR_SW_WAR
	.align		4
.L_2381:
        /*008c*/ 	.byte	0x04, 0x36
        /*008e*/ 	.short	(.L_2383 - .L_2382)
.L_2382:
        /*0090*/ 	.word	0x00000008
.L_2383:


//--------------------- .nv.info.broadcast_max_contiguous_i64 --------------------------
	.section	.nv.info.broadcast_max_contiguous_i64,"",@"SHT_CUDA_INFO"
	.sectionflags	@""
	.align	4


	//----- nvinfo : EIATTR_CUDA_API_VERSION
	.align		4
        /*0000*/ 	.byte	0x04, 0x37
        /*0002*/ 	.short	(.L_2385 - .L_2384)
.L_2384:
        /*0004*/ 	.word	0x00000082


	//----- nvinfo : EIATTR_KPARAM_INFO
	.align		4
.L_2385:
        /*0008*/ 	.byte	0x04, 0x17
        /*000a*/ 	.short	(.L_2387 - .L_2386)
.L_2386:
        /*000c*/ 	.word	0x00000000
        /*0010*/ 	.short	0x0003
        /*0012*/ 	.short	0x0018
        /*0014*/ 	.byte	0x00, 0xf5, 0x21, 0x00


	//----- nvinfo : EIATTR_KPARAM_INFO
	.align		4
.L_2387:
        /*0018*/ 	.byte	0x04, 0x17
        /*001a*/ 	.short	(.L_2389 - .L_2388)
.L_2388:
        /*001c*/ 	.word	0x00000000
        /*0020*/ 	.short	0x0002
        /*0022*/ 	.short	0x0010
        /*0024*/ 	.byte	0x00, 0xf5, 0x21, 0x00


	//----- nvinfo : EIATTR_KPARAM_INFO
	.align		4
.L_2389:
        /*0028*/ 	.byte	0x04, 0x17
        /*002a*/ 	.short	(.L_2391 - .L_2390)
.L_2390:
        /*002c*/ 	.word	0x00000000
        /*0030*/ 	.short	0x0001
        /*0032*/ 	.short	0x0008
        /*0034*/ 	.byte	0x00, 0xf5, 0x21, 0x00


	//----- nvinfo : EIATTR_KPARAM_INFO
	.align		4
.L_2391:
        /*0038*/ 	.byte	0x04, 0x17
        /*003a*/ 	.short	(.L_2393 - .L_2392)
.L_2392:
        /*003c*/ 	.word	0x00000000
        /*0040*/ 	.short	0x0000
        /*0042*/ 	.short	0x0000
        /*0044*/ 	.byte	0x00, 0xf0, 0x21, 0x00


	//----- nvinfo : EIATTR_SPARSE_MMA_MASK
	.align		4
.L_2393:
        /*0048*/ 	.byte	0x03, 0x50
        /*004a*/ 	.short	0x0000


	//----- nvinfo : EIATTR_MAXREG_COUNT
	.align		4
        /*004c*/ 	.byte	0x03, 0x1b
        /*004e*/ 	.short	0x00ff


	//----- nvinfo : EIATTR_MERCURY_ISA_VERSION
	.align		4
        /*0050*/ 	.byte	0x03, 0x5f
        /*0052*/ 	.short	0x0101


	//----- nvinfo : EIATTR_VRC_CTA_INIT_COUNT
	.align		4
        /*0054*/ 	.byte	0x02, 0x4a
	.zero		1
	.zero		1


	//----- nvinfo : EIATTR_EXIT_INSTR_OFFSETS
	.align		4
        /*0058*/ 	.byte	0x04, 0x1c
        /*005a*/ 	.short	(.L_2395 - .L_2394)


	//   ....[0]....
.L_2394:
        /*005c*/ 	.word	0x00000090


	//   ....[1]....
        /*0060*/ 	.word	0x000001c0


	//----- nvinfo : EIATTR_CBANK_PARAM_SIZE
	.align		4
.L_2395:
        /*0064*/ 	.byte	0x03, 0x19
        /*0066*/ 	.short	0x0020


	//----- nvinfo : EIATTR_PARAM_CBANK
	.align		4
        /*0068*/ 	.byte	0x04, 0x0a
        /*006a*/ 	.short	(.L_2397 - .L_2396)
	.align		4
.L_2396:
        /*006c*/ 	.word	index@(.nv.constant0.broadcast_max_contiguous_i64)
        /*0070*/ 	.short	0x0380
        /*0072*/ 	.short	0x0020


	//----- nvinfo : EIATTR_SW_WAR
	.align		4
.L_2397:
        /*0074*/ 	.byte	0x04, 0x36
        /*0076*/ 	.short	(.L_2399 - .L_2398)
.L_2398:
        /*0078*/ 	.word	0x00000008
.L_2399:


//--------------------- .nv.info.broadcast_max_strided_i64 --------------------------
	.section	.nv.info.broadcast_max_strided_i64,"",@"SHT_CUDA_INFO"
	.sectionflags	@""
	.align	4


	//----- nvinfo : EIATTR_CUDA_API_VERSION
	.align		4
        /*0000*/ 	.byte	0x04, 0x37
        /*0002*/ 	.short	(.L_2401 - .L_2400)
.L_2400:
        /*0004*/ 	.word	0x00000082


	//----- nvinfo : EIATTR_KPARAM_INFO
	.align		4
.L_2401:
        /*0008*/ 	.byte	0x04, 0x17
        /*000a*/ 	.short	(.L_2403 - .L_2402)
.L_2402:
        /*000c*/ 	.word	0x00000000
        /*0010*/ 	.short	0x0005
        /*0012*/ 	.short	0x0028
        /*0014*/ 	.byte	0x00, 0xf5, 0x21, 0x00


	//----- nvinfo : EIATTR_KPARAM_INFO
	.align		4
.L_2403:
        /*0018*/ 	.byte	0x04, 0x17
        /*001a*/ 	.short	(.L_2405 - .L_2404)
.L_2404:
        /*001c*/ 	.word	0x00000000
        /*0020*/ 	.short	0x0004
        /*0022*/ 	.short	0x0020
        /*0024*/ 	.byte	0x00, 0xf5, 0x21, 0x00


	//----- nvinfo : EIATTR_KPARAM_INFO
	.align		4
.L_2405:
        /*0028*/ 	.byte	0x04, 0x17
        /*002a*/ 	.short	(.L_2407 - .L_2406)
.L_2406:
        /*002c*/ 	.word	0x00000000
        /*0030*/ 	.short	0x0003
        /*0032*/ 	.short	0x0018
        /*0034*/ 	.byte	0x00, 0xf5, 0x21, 0x00


	//----- nvinfo : EIATTR_KPARAM_INFO
	.align		4
.L_2407:
        /*0038*/ 	.byte	0x04, 0x17
        /*003a*/ 	.short	(.L_2409 - .L_2408)
.L_2408:
        /*003c*/ 	.word	0x00000000
        /*0040*/ 	.short	0x0002
        /*0042*/ 	.short	0x0010
        /*0044*/ 	.byte	0x00, 0xf5, 0x21, 0x00


	//----- nvinfo : EIATTR_KPARAM_INFO
	.align		4
.L_2409:
        /*0048*/ 	.byte	0x04, 0x17
        /*004a*/ 	.short	(.L_2411 - .L_2410)
.L_2410:
        /*004c*/ 	.word	0x00000000
        /*0050*/ 	.short	0x0001
        /*0052*/ 	.short	0x0008
        /*0054*/ 	.byte	0x00, 0xf0, 0x11, 0x00


	//----- nvinfo : EIATTR_KPARAM_INFO
	.align		4
.L_2411:
        /*0058*/ 	.byte	0x04, 0x17
        /*005a*/ 	.short	(.L_2413 - .L_2412)
.L_2412:
        /*005c*/ 	.word	0x00000000
        /*0060*/ 	.short	0x0000
        /*0062*/ 	.short	0x0000
        /*0064*/ 	.byte	0x00, 0xf0, 0x21, 0x00


	//----- nvinfo : EIATTR_SPARSE_MMA_MASK
	.align		4
.L_2413:
        /*0068*/ 	.byte	0x03, 0x50
        /*006a*/ 	.short	0x0000


	//----- nvinfo : EIATTR_MAXREG_COUNT
	.align		4
        /*006c*/ 	.byte	0x03, 0x1b
        /*006e*/ 	.short	0x00ff


	//----- nvinfo : EIATTR_MERCURY_ISA_VERSION
	.align		4
        /*0070*/ 	.byte	0x03, 0x5f
        /*0072*/ 	.short	0x0101


	//----- nvinfo : EIATTR_VRC_CTA_INIT_COUNT
	.align		4
        /*0074*/ 	.byte	0x02, 0x4a
	.zero		1
	.zero		1


	//----- nvinfo : EIATTR_EXIT_INSTR_OFFSETS
	.align		4
        /*0078*/ 	.byte	0x04, 0x1c
        /*007a*/ 	.short	(.L_2415 - .L_2414)


	//   ....[0]....
.L_2414:
        /*007c*/ 	.word	0x00000090


	//   ....[1]....
        /*0080*/ 	.word	0x000052c0


	//----- nvinfo : EIATTR_CRS_STACK_SIZE
	.align		4
.L_2415:
        /*0084*/ 	.byte	0x04, 0x1e
        /*0086*/ 	.short	(.L_2417 - .L_2416)
.L_2416:
        /*0088*/ 	.word	0x00000000


	//----- nvinfo : EIATTR_CBANK_PARAM_SIZE
	.align		4
.L_2417:
        /*008c*/ 	.byte	0x03, 0x19
        /*008e*/ 	.short	0x0030


	//----- nvinfo : EIATTR_PARAM_CBANK
	.align		4
        /*0090*/ 	.byte	0x04, 0x0a
        /*0092*/ 	.short	(.L_2419 - .L_2418)
	.align		4
.L_2418:
        /*0094*/ 	.word	index@(.nv.constant0.broadcast_max_strided_i64)
        /*0098*/ 	.short	0x0380
        /*009a*/ 	.short	0x0030


	//----- nvinfo : EIATTR_SW_WAR
	.align		4
.L_2419:
        /*009c*/ 	.byte	0x04, 0x36
        /*009e*/ 	.short	(.L_2421 - .L_2420)
.L_2420:
        /*00a0*/ 	.word	0x00000008
.L_2421:


//--------------------- .nv.info.broadcast_div_lhs_col_i64 --------------------------
	.section	.nv.info.broadcast_div_lhs_col_i64,"",@"SHT_CUDA_INFO"
	.sectionflags	@""
	.align	4


	//----- nvinfo : EIATTR_CUDA_API_VERSION
	.align		4
        /*0000*/ 	.byte	0x04, 0x37
        /*0002*/ 	.short	(.L_2423 - .L_2422)
.L_2422:
        /*0004*/ 	.word	0x00000082


	//----- nvinfo : EIATTR_KPARAM_INFO
	.align		4
.L_2423:
        /*0008*/ 	.byte	0x04, 0x17
        /*000a*/ 	.short	(.L_2425 - .L_2424)
.L_2424:
        /*000c*/ 	.word	0x00000000
        /*0010*/ 	.short	0x0004
        /*0012*/ 	.short	0x0020
        /*0014*/ 	.byte	0x00, 0xf5, 0x21, 0x00


	//----- nvinfo : EIATTR_KPARAM_INFO
	.align		4
.L_2425:
        /*0018*/ 	.byte	0x04, 0x17
        /*001a*/ 	.short	(.L_2427 - .L_2426)
.L_2426:
        /*001c*/ 	.word	0x00000000
        /*0020*/ 	.short	0x0003
        /*0022*/ 	.short	0x0018
        /*0024*/ 	.byte	0x00, 0xf5, 0x21, 0x00


	//----- nvinfo : EIATTR_KPARAM_INFO
	.align		4
.L_2427:
        /*0028*/ 	.byte	0x04, 0x17
        /*002a*/ 	.short	(.L_2429 - .L_2428)
.L_2428:
        /*002c*/ 	.word	0x00000000
        /*0030*/ 	.short	0x0002
        /*0032*/ 	.short	0x0010
        /*0034*/ 	.byte	0x00, 0xf5, 0x21, 0x00


	//----- nvinfo : EIATTR_KPARAM_INFO
	.align		4
.L_2429:
        /*0038*/ 	.byte	0x04, 0x17
        /*003a*/ 	.short	(.L_2431 - .L_2430)
.L_2430:
        /*003c*/ 	.word	0x00000000
        /*0040*/ 	.short	0x0001
        /*0042*/ 	.short	0x0008
        /*0044*/ 	.byte	0x00, 0xf0, 0x21, 0x00


	//----- nvinfo : EIATTR_KPARAM_INFO
	.align		4
.L_2431:
        /*0048*/ 	.byte	0x04, 0x17
        /*004a*/ 	.short	(.L_2433 - .L_2432)
.L_2432:
        /*004c*/ 	.word	0x00000000
        /*0050*/ 	.short	0x0000
        /*0052*/ 	.short	0x0000
        /*0054*/ 	.byte	0x00, 0xf0, 0x21, 0x00


	//----- nvinfo : EIATTR_SPARSE_MMA_MASK
	.align		4
.L_2433:
        /*0058*/ 	.byte	0x03, 0x50
        /*005a*/ 	.short	0x0000


	//----- nvinfo : EIATTR_MAXREG_COUNT
	.align		4
        /*005c*/ 	.byte	0x03, 0x1b
        /*005e*/ 	.short	0x00ff


	//----- nvinfo : EIATTR_MERCURY_ISA_VERSION
	.align		4
        /*0060*/ 	.byte	0x03, 0x5f
        /*0062*/ 	.short	0x0101


	//----- nvinfo : EIATTR_VRC_CTA_INIT_COUNT
	.align		4
        /*0064*/ 	.byte	0x02, 0x4a
	.zero		1
	.zero		1


	//----- nvinfo : EIATTR_EXIT_INSTR_OFFSETS
	.align		4
        /*0068*/ 	.byte	0x04, 0x1c
        /*006a*/ 	.short	(.L_2435 - .L_2434)


	//   ....[0]....
.L_2434:
        /*006c*/ 	.word	0x00000090


	//   ....[1]....
        /*0070*/ 	.word	0x00000570


	//----- nvinfo : EIATTR_CRS_STACK_SIZE
	.align		4
.L_2435:
        /*0074*/ 	.byte	0x04, 0x1e
        /*0076*/ 	.short	(.L_2437 - .L_2436)
.L_2436:
        /*0078*/ 	.word	0x00000000


	//----- nvinfo : EIATTR_CBANK_PARAM_SIZE
	.align		4
.L_2437:
        /*007c*/ 	.byte	0x03, 0x19
        /*007e*/ 	.short	0x0028


	//----- nvinfo : EIATTR_PARAM_CBANK
	.align		4
        /*0080*/ 	.byte	0x04, 0x0a
        /*0082*/ 	.short	(.L_2439 - .L_2438)
	.align		4
.L_2438:
        /*0084*/ 	.word	index@(.nv.constant0.broadcast_div_lhs_col_i64)
        /*0088*/ 	.short	0x0380
        /*008a*/ 	.short	0x0028


	//----- nvinfo : EIATTR_SW_WAR
	.align		4
.L_2439:
        /*008c*/ 	.byte	0x04, 0x36
        /*008e*/ 	.short	(.L_2441 - .L_2440)
.L_2440:
        /*0090*/ 	.word	0x00000008
.L_2441:


//--------------------- .nv.info.broadcast_div_lhs_row_i64 --------------------------
	.section	.nv.info.broadcast_div_lhs_row_i64,"",@"SHT_CUDA_INFO"
	.sectionflags	@""
	.align	4


	//----- nvinfo : EIATTR_CUDA_API_VERSION
	.align		4
        /*0000*/ 	.byte	0x04, 0x37
        /*0002*/ 	.short	(.L_2443 - .L_2442)
.L_2442:
        /*0004*/ 	.word	0x00000082


	//----- nvinfo : EIATTR_KPARAM_INFO
	.align		4
.L_2443:
        /*0008*/ 	.byte	0x04, 0x17
        /*000a*/ 	.short	(.L_2445 - .L_2444)
.L_2444:
        /*000c*/ 	.word	0x00000000
        /*0010*/ 	.short	0x0004
        /*0012*/ 	.short	0x0020
        /*0014*/ 	.byte	0x00, 0xf5, 0x21, 0x00


	//----- nvinfo : EIATTR_KPARAM_INFO
	.align		4
.L_2445:
        /*0018*/ 	.byte	0x04, 0x17
        /*001a*/ 	.short	(.L_2447 - .L_2446)
.L_2446:
        /*001c*/ 	.word	0x00000000
        /*0020*/ 	.short	0x0003
        /*0022*/ 	.short	0x0018
        /*0024*/ 	.byte	0x00, 0xf5, 0x21, 0x00


	//----- nvinfo : EIATTR_KPARAM_INFO
	.align		4
.L_2447:
        /*0028*/ 	.byte	0x04, 0x17
        /*002a*/ 	.short	(.L_2449 - .L_2448)
.L_2448:
        /*002c*/ 	.word	0x00000000
        /*0030*/ 	.short	0x0002
        /*0032*/ 	.short	0x0010
        /*0034*/ 	.byte	0x00, 0xf5, 0x21, 0x00


	//----- nvinfo : EIATTR_KPARAM_INFO
	.align		4
.L_2449:
        /*0038*/ 	.byte	0x04, 0x17
        /*003a*/ 	.short	(.L_2451 - .L_2450)
.L_2450:
        /*003c*/ 	.word	0x00000000
        /*0040*/ 	.short	0x0001
        /*0042*/ 	.short	0x0008
        /*0044*/ 	.byte	0x00, 0xf0, 0x21, 0x00


	//----- nvinfo : EIATTR_KPARAM_INFO
	.align		4
.L_2451:
        /*0048*/ 	.byte	0x04, 0x17
        /*004a*/ 	.short	(.L_2453 - .L_2452)
.L_2452:
        /*004c*/ 	.word	0x00000000
        /*0050*/ 	.short	0x0000
        /*0052*/ 	.short	0x0000
        /*0054*/ 	.byte	0x00, 0xf0, 0x21, 0x00


	//----- nvinfo : EIATTR_SPARSE_MMA_MASK
	.align		4
.L_2453:
        /*0058*/ 	.byte	0x03, 0x50
        /*005a*/ 	.short	0x0000


	//----- nvinfo : EIATTR_MAXREG_COUNT
	.align		4
        /*005c*/ 	.byte	0x03, 0x1b
        /*005e*/ 	.short	0x00ff


	//----- nvinfo : EIATTR_MERCURY_ISA_VERSION
	.align		4
        /*0060*/ 	.byte	0x03, 0x5f
        /*0062*/ 	.short	0x0101


	//----- nvinfo : EIATTR_VRC_CTA_INIT_COUNT
	.align		4
        /*0064*/ 	.byte	0x02, 0x4a
	.zero		1
	.zero		1


	//----- nvinfo : EIATTR_EXIT_INSTR_OFFSETS
	.align		4
        /*0068*/ 	.byte	0x04, 0x1c
        /*006a*/ 	.short	(.L_2455 - .L_2454)


	//   ....[0]....
.L_2454:
        /*006c*/ 	.word	0x00000090


	//   ....[1]....
        /*0070*/ 	.word	0x00000570


	//----- nvinfo : EIATTR_CRS_STACK_SIZE
	.align		4
.L_2455:
        /*0074*/ 	.byte	0x04, 0x1e
        /*0076*/ 	.short	(.L_2457 - .L_2456)
.L_2456:
        /*0078*/ 	.word	0x00000000


	//----- nvinfo : EIATTR_CBANK_PARAM_SIZE
	.align		4
.L_2457:
        /*007c*/ 	.byte	0x03, 0x19
        /*007e*/ 	.short	0x0028


	//----- nvinfo : EIATTR_PARAM_CBANK
	.align		4
        /*0080*/ 	.byte	0x04, 0x0a
        /*0082*/ 	.short	(.L_2459 - .L_2458)
	.align		4
.L_2458:
        /*0084*/ 	.word	index@(.nv.constant0.broadcast_div_lhs_row_i64)
        /*0088*/ 	.short	0x0380
        /*008a*/ 	.short	0x0028


	//----- nvinfo : EIATTR_SW_WAR
	.align		4
.L_2459:
        /*008c*/ 	.byte	0x04, 0x36
        /*008e*/ 	.short	(.L_2461 - .L_2460)
.L_2460:
        /*0090*/ 	.word	0x00000008
.L_2461:


//--------------------- .nv.info.broadcast_div_rhs_col_i64 --------------------------
	.section	.nv.info.broadcast_div_rhs_col_i64,"",@"SHT_CUDA_INFO"
	.sectionflags	@""
	.align	4


	//----- nvinfo : EIATTR_CUDA_API_VERSION
	.align		4
        /*0000*/ 	.byte	0x04, 0x37
        /*0002*/ 	.short	(.L_2463 - .L_2462)
.L_2462:
        /*0004*/ 	.word	0x00000082


	//----- nvinfo : EIATTR_KPARAM_INFO
	.align		4
.L_2463:
        /*0008*/ 	.byte	0x04, 0x17
        /*000a*/ 	.short	(.L_2465 - .L_2464)
.L_2464:
        /*000c*/ 	.word	0x00000000
        /*0010*/ 	.short	0x0004
        /*0012*/ 	.short	0x0020
        /*0014*/ 	.byte	0x00, 0xf5, 0x21, 0x00


	//----- nvinfo : EIATTR_KPARAM_INFO
	.align		4
.L_2465:
        /*0018*/ 	.byte	0x04, 0x17
        /*001a*/ 	.short	(.L_2467 - .L_2466)
.L_2466:
        /*001c*/ 	.word	0x00000000
        /*0020*/ 	.short	0x0003
        /*0022*/ 	.short	0x0018
        /*0024*/ 	.byte	0x00, 0xf5, 0x21, 0x00


	//----- nvinfo : EIATTR_KPARAM_INFO
	.align		4
.L_2467:
        /*0028*/ 	.byte	0x04, 0x17
        /*002a*/ 	.short	(.L_2469 - .L_2468)
.L_2468:
        /*002c*/ 	.word	0x00000000
        /*0030*/ 	.short	0x0002
        /*0032*/ 	.short	0x0010
        /*0034*/ 	.byte	0x00, 0xf5, 0x21, 0x00


	//----- nvinfo : EIATTR_KPARAM_INFO
	.align		4
.L_2469:
        /*0038*/ 	.byte	0x04, 0x17
        /*003a*/ 	.short	(.L_2471 - .L_2470)
.L_2470:
        /*003c*/ 	.word	0x00000000
        /*0040*/ 	.short	0x0001
        /*0042*/ 	.short	0x0008
        /*0044*/ 	.byte	0x00, 0xf0, 0x21, 0x00


	//----- nvinfo : EIATTR_KPARAM_INFO
	.align		4
.L_2471:
        /*0048*/ 	.byte	0x04, 0x17
        /*004a*/ 	.short	(.L_2473 - .L_2472)
.L_2472:
        /*004c*/ 	.word	0x00000000
        /*0050*/ 	.short	0x0000
        /*0052*/ 	.short	0x0000
        /*0054*/ 	.byte	0x00, 0xf0, 0x21, 0x00


	//----- nvinfo : EIATTR_SPARSE_MMA_MASK
	.align		4
.L_2473:
        /*0058*/ 	.byte	0x03, 0x50
        /*005a*/ 	.short	0x0000


	//----- nvinfo : EIATTR_MAXREG_COUNT
	.align		4
        /*005c*/ 	.byte	0x03, 0x1b
        /*005e*/ 	.short	0x00ff


	//----- nvinfo : EIATTR_MERCURY_ISA_VERSION
	.align		4
        /*0060*/ 	.byte	0x03, 0x5f
        /*0062*/ 	.short	0x0101


	//----- nvinfo : EIATTR_VRC_CTA_INIT_COUNT
	.align		4
        /*0064*/ 	.byte	0x02, 0x4a
	.zero		1
	.zero		1


	//----- nvinfo : EIATTR_EXIT_INSTR_OFFSETS
	.align		4
        /*0068*/ 	.byte	0x04, 0x1c
        /*006a*/ 	.short	(.L_2475 - .L_2474)


	//   ....[0]....
.L_2474:
        /*006c*/ 	.word	0x00000090


	//   ....[1]....
        /*0070*/ 	.word	0x00000570


	//----- nvinfo : EIATTR_CRS_STACK_SIZE
	.align		4
.L_2475:
        /*0074*/ 	.byte	0x04, 0x1e
        /*0076*/ 	.short	(.L_2477 - .L_2476)
.L_2476:
        /*0078*/ 	.word	0x00000000


	//----- nvinfo : EIATTR_CBANK_PARAM_SIZE
	.align		4
.L_2477:
        /*007c*/ 	.byte	0x03, 0x19
        /*007e*/ 	.short	0x0028


	//----- nvinfo : EIATTR_PARAM_CBANK
	.align		4
        /*0080*/ 	.byte	0x04, 0x0a
        /*0082*/ 	.short	(.L_2479 - .L_2478)
	.align		4
.L_2478:
        /*0084*/ 	.word	index@(.nv.constant0.broadcast_div_rhs_col_i64)
        /*0088*/ 	.short	0x0380
        /*008a*/ 	.short	0x0028


	//----- nvinfo : EIATTR_SW_WAR
	.align		4
.L_2479:
        /*008c*/ 	.byte	0x04, 0x36
        /*008e*/ 	.short	(.L_2481 - .L_2480)
.L_2480:
        /*0090*/ 	.word	0x00000008
.L_2481:


//--------------------- .nv.info.broadcast_div_rhs_row_i64 --------------------------
	.section	.nv.info.broadcast_div_rhs_row_i64,"",@"SHT_CUDA_INFO"
	.sectionflags	@""
	.align	4


	//----- nvinfo : EIATTR_CUDA_API_VERSION
	.align		4
        /*0000*/ 	.byte	0x04, 0x37
        /*0002*/ 	.short	(.L_2483 - .L_2482)
.L_2482:
        /*0004*/ 	.word	0x00000082


	//----- nvinfo : EIATTR_KPARAM_INFO
	.align		4
.L_2483:
        /*0008*/ 	.byte	0x04, 0x17
        /*000a*/ 	.short	(.L_2485 - .L_2484)
.L_2484:
        /*000c*/ 	.word	0x00000000
        /*0010*/ 	.short	0x0004
        /*0012*/ 	.short	0x0020
        /*0014*/ 	.byte	0x00, 0xf5, 0x21, 0x00


	//----- nvinfo : EIATTR_KPARAM_INFO
	.align		4
.L_2485:
        /*0018*/ 	.byte	0x04, 0x17
        /*001a*/ 	.short	(.L_2487 - .L_2486)
.L_2486:
        /*001c*/ 	.word	0x00000000
        /*0020*/ 	.short	0x0003
        /*0022*/ 	.short	0x0018
        /*0024*/ 	.byte	0x00, 0xf5, 0x21, 0x00


	//----- nvinfo : EIATTR_KPARAM_INFO
	.align		4
.L_2487:
        /*0028*/ 	.byte	0x04, 0x17
        /*002a*/ 	.short	(.L_2489 - .L_2488)
.L_2488:
        /*002c*/ 	.word	0x00000000
        /*0030*/ 	.short	0x0002
        /*0032*/ 	.short	0x0010
        /*0034*/ 	.byte	0x00, 0xf5, 0x21, 0x00


	//----- nvinfo : EIATTR_KPARAM_INFO
	.align		4
.L_2489:
        /*0038*/ 	.byte	0x04, 0x17
        /*003a*/ 	.short	(.L_2491 - .L_2490)
.L_2490:
        /*003c*/ 	.word	0x00000000
        /*0040*/ 	.short	0x0001
        /*0042*/ 	.short	0x0008
        /*0044*/ 	.byte	0x00, 0xf0, 0x21, 0x00


	//----- nvinfo : EIATTR_KPARAM_INFO
	.align		4
.L_2491:
        /*0048*/ 	.byte	0x04, 0x17
        /*004a*/ 	.short	(.L_2493 - .L_2492)
.L_2492:
        /*004c*/ 	.word	0x00000000
        /*0050*/ 	.short	0x0000
        /*0052*/ 	.short	0x0000
        /*0054*/ 	.byte	0x00, 0xf0, 0x21, 0x00


	//----- nvinfo : EIATTR_SPARSE_MMA_MASK
	.align		4
.L_2493:
        /*0058*/ 	.byte	0x03, 0x50
        /*005a*/ 	.short	0x0000


	//----- nvinfo : EIATTR_MAXREG_COUNT
	.align		4
        /*005c*/ 	.byte	0x03, 0x1b
        /*005e*/ 	.short	0x00ff


	//----- nvinfo : EIATTR_MERCURY_ISA_VERSION
	.align		4
        /*0060*/ 	.byte	0x03, 0x5f
        /*0062*/ 	.short	0x0101


	//----- nvinfo : EIATTR_VRC_CTA_INIT_COUNT
	.align		4
        /*0064*/ 	.byte	0x02, 0x4a
	.zero		1
	.zero		1


	//----- nvinfo : EIATTR_EXIT_INSTR_OFFSETS
	.align		4
        /*0068*/ 	.byte	0x04, 0x1c
        /*006a*/ 	.short	(.L_2495 - .L_2494)


	//   ....[0]....
.L_2494:
        /*006c*/ 	.word	0x00000090


	//   ....[1]....
        /*0070*/ 	.word	0x00000570


	//----- nvinfo : EIATTR_CRS_STACK_SIZE
	.align		4
.L_2495:
        /*0074*/ 	.byte	0x04, 0x1e
        /*0076*/ 	.short	(.L_2497 - .L_2496)
.L_2496:
        /*0078*/ 	.word	0x00000000


	//----- nvinfo : EIATTR_CBANK_PARAM_SIZE
	.align		4
.L_2497:
        /*007c*/ 	.byte	0x03, 0x19
        /*007e*/ 	.short	0x0028


	//----- nvinfo : EIATTR_PARAM_CBANK
	.align		4
        /*0080*/ 	.byte	0x04, 0x0a
        /*0082*/ 	.short	(.L_2499 - .L_2498)
	.align		4
.L_2498:
        /*0084*/ 	.word	index@(.nv.constant0.broadcast_div_rhs_row_i64)
        /*0088*/ 	.short	0x0380
        /*008a*/ 	.short	0x0028


	//----- nvinfo : EIATTR_SW_WAR
	.align		4
.L_2499:
        /*008c*/ 	.byte	0x04, 0x36
        /*008e*/ 	.short	(.L_2501 - .L_2500)
.L_2500:
        /*0090*/ 	.word	0x00000008
.L_2501:


//--------------------- .nv.info.broadcast_div_contiguous_i64 --------------------------
	.section	.nv.info.broadcast_div_contiguous_i64,"",@"SHT_CUDA_INFO"
	.sectionflags	@""
	.align	4


	//----- nvinfo : EIATTR_CUDA_API_VERSION
	.align		4
        /*0000*/ 	.byte	0x04, 0x37
        /*0002*/ 	.short	(.L_2503 - .L_2502)
.L_2502:
        /*0004*/ 	.word	0x00000082


	//----- nvinfo : EIATTR_KPARAM_INFO
	.align		4
.L_2503:
        /*0008*/ 	.byte	0x04, 0x17
        /*000a*/ 	.short	(.L_2505 - .L_2504)
.L_2504:
        /*000c*/ 	.word	0x00000000
        /*0010*/ 	.short	0x0003
        /*0012*/ 	.short	0x0018
        /*0014*/ 	.byte	0x00, 0xf5, 0x21, 0x00


	//----- nvinfo : EIATTR_KPARAM_INFO
	.align		4
.L_2505:
        /*0018*/ 	.byte	0x04, 0x17
        /*001a*/ 	.short	(.L_2507 - .L_2506)
.L_2506:
        /*001c*/ 	.word	0x00000000
        /*0020*/ 	.short	0x0002
        /*0022*/ 	.short	0x0010
        /*0024*/ 	.byte	0x00, 0xf5, 0x21, 0x00


	//----- nvinfo : EIATTR_KPARAM_INFO
	.align		4
.L_2507:
        /*0028*/ 	.byte	0x04, 0x17
        /*002a*/ 	.short	(.L_2509 - .L_2508)
.L_2508:
        /*002c*/ 	.word	0x00000000
        /*0030*/ 	.short	0x0001
        /*0032*/ 	.short	0x0008
        /*0034*/ 	.byte	0x00, 0xf5, 0x21, 0x00


	//----- nvinfo : EIATTR_KPARAM_INFO
	.align		4
.L_2509:
        /*0038*/ 	.byte	0x04, 0x17
        /*003a*/ 	.short	(.L_2511 - .L_2510)
.L_2510:
        /*003c*/ 	.word	0x00000000
        /*0040*/ 	.short	0x0000
        /*0042*/ 	.short	0x0000
        /*0044*/ 	.byte	0x00, 0xf0, 0x21, 0x00


	//----- nvinfo : EIATTR_SPARSE_MMA_MASK
	.align		4
.L_2511:
        /*0048*/ 	.byte	0x03, 0x50
        /*004a*/ 	.short	0x0000


	//----- nvinfo : EIATTR_MAXREG_COUNT
	.align		4
        /*004c*/ 	.byte	0x03, 0x1b
        /*004e*/ 	.short	0x00ff


	//----- nvinfo : EIATTR_MERCURY_ISA_VERSION
	.align		4
        /*0050*/ 	.byte	0x03, 0x5f
        /*0052*/ 	.short	0x0101


	//----- nvinfo : EIATTR_VRC_CTA_INIT_COUNT
	.align		4
        /*0054*/ 	.byte	0x02, 0x4a
	.zero		1
	.zero		1


	//----- nvinfo : EIATTR_EXIT_INSTR_OFFSETS
	.align		4
        /*0058*/ 	.byte	0x04, 0x1c
        /*005a*/ 	.short	(.L_2513 - .L_2512)


	//   ....[0]....
.L_2512:
        /*005c*/ 	.word	0x00000090


	//   ....[1]....
        /*0060*/ 	.word	0x00000350


	//----- nvinfo : EIATTR_CRS_STACK_SIZE
	.align		4
.L_2513:
        /*0064*/ 	.byte	0x04, 0x1e
        /*0066*/ 	.short	(.L_2515 - .L_2514)
.L_2514:
        /*0068*/ 	.word	0x00000000


	//----- nvinfo : EIATTR_CBANK_PARAM_SIZE
	.align		4
.L_2515:
        /*006c*/ 	.byte	0x03, 0x19
        /*006e*/ 	.short	0x0020


	//----- nvinfo : EIATTR_PARAM_CBANK
	.align		4
        /*0070*/ 	.byte	0x04, 0x0a
        /*0072*/ 	.short	(.L_2517 - .L_2516)
	.align		4
.L_2516:
        /*0074*/ 	.word	index@(.nv.constant0.broadcast_div_contiguous_i64)
        /*0078*/ 	.short	0x0380
        /*007a*/ 	.short	0x0020


	//----- nvinfo : EIATTR_SW_WAR
	.align		4
.L_2517:
        /*007c*/ 	.byte	0x04, 0x36
        /*007e*/ 	.short	(.L_2519 - .L_2518)
.L_2518:
        /*0080*/ 	.word	0x00000008
.L_2519:


//--------------------- .nv.info.broadcast_div_strided_i64 --------------------------
	.section	.nv.info.broadcast_div_strided_i64,"",@"SHT_CUDA_INFO"
	.sectionflags	@""
	.align	4


	//----- nvinfo : EIATTR_CUDA_API_VERSION
	.align		4
        /*0000*/ 	.byte	0x04, 0x37
        /*0002*/ 	.short	(.L_2521 - .L_2520)
.L_2520:
        /*0004*/ 	.word	0x00000082


	//----- nvinfo : EIATTR_KPARAM_INFO
	.align		4
.L_2521:
        /*0008*/ 	.byte	0x04, 0x17
        /*000a*/ 	.short	(.L_2523 - .L_2522)
.L_2522:
        /*000c*/ 	.word	0x00000000
        /*0010*/ 	.short	0x0005
        /*0012*/ 	.short	0x0028
        /*0014*/ 	.byte	0x00, 0xf5, 0x21, 0x00


	//----- nvinfo : EIATTR_KPARAM_INFO
	.align		4
.L_2523:
        /*0018*/ 	.byte	0x04, 0x17
        /*001a*/ 	.short	(.L_2525 - .L_2524)
.L_2524:
        /*001c*/ 	.word	0x00000000
        /*0020*/ 	.short	0x0004
        /*0022*/ 	.short	0x0020
        /*0024*/ 	.byte	0x00, 0xf5, 0x21, 0x00


	//----- nvinfo : EIATTR_KPARAM_INFO
	.align		4
.L_2525:
        /*0028*/ 	.byte	0x04, 0x17
        /*002a*/ 	.short	(.L_2527 - .L_2526)
.L_2526:
        /*002c*/ 	.word	0x00000000
        /*0030*/ 	.short	0x0003
        /*0032*/ 	.short	0x0018
        /*0034*/ 	.byte	0x00, 0xf5, 0x21, 0x00


	//----- nvinfo : EIATTR_KPARAM_INFO
	.align		4
.L_2527:
        /*0038*/ 	.byte	0x04, 0x17
        /*003a*/ 	.short	(.L_2529 - .L_2528)
.L_2528:
        /*003c*/ 	.word	0x00000000
        /*0040*/ 	.short	0x0002
        /*0042*/ 	.short	0x0010
        /*0044*/ 	.byte	0x00, 0xf5, 0x21, 0x00


	//----- nvinfo : EIATTR_KPARAM_INFO
	.align		4
.L_2529:
        /*0048*/ 	.byte	0x04, 0x17
        /*004a*/ 	.short	(.L_2531 - .L_2530)
.L_2530:
        /*004c*/ 	.word	0x00000000
        /*0050*/ 	.short	0x0001
        /*0052*/ 	.short	0x0008
        /*0054*/ 	.byte	0x00, 0xf0, 0x11, 0x00


	//----- nvinfo : EIATTR_KPARAM_INFO
	.align		4
.L_2531:
        /*0058*/ 	.byte	0x04, 0x17
        /*005a*/ 	.short	(.L_2533 - .L_2532)
.L_2532:
        /*005c*/ 	.word	0x00000000
        /*0060*/ 	.short	0x0000
        /*0062*/ 	.short	0x0000
        /*0064*/ 	.byte	0x00, 0xf0, 0x21, 0x00


	//----- nvinfo : EIATTR_SPARSE_MMA_MASK
	.align		4
.L_2533:
        /*0068*/ 	.byte	0x03, 0x50
        /*006a*/ 	.short	0x0000


	//----- nvinfo : EIATTR_MAXREG_COUNT
	.align		4
        /*006c*/ 	.byte	0x03, 0x1b
        /*006e*/ 	.short	0x00ff


	//----- nvinfo : EIATTR_MERCURY_ISA_VERSION
	.align		4
        /*0070*/ 	.byte	0x03, 0x5f
        /*0072*/ 	.short	0x0101


	//----- nvinfo : EIATTR_VRC_CTA_INIT_COUNT
	.align		4
        /*0074*/ 	.byte	0x02, 0x4a
	.zero		1
	.zero		1


	//----- nvinfo : EIATTR_EXIT_INSTR_OFFSETS
	.align		4
        /*0078*/ 	.byte	0x04, 0x1c
        /*007a*/ 	.short	(.L_2535 - .L_2534)


	//   ....[0]....
.L_2534:
        /*007c*/ 	.word	0x00000090


	//   ....[1]....
        /*0080*/ 	.word	0x00005450


	//----- nvinfo : EIATTR_CRS_STACK_SIZE
	.align		4
.L_2535:
        /*0084*/ 	.byte	0x04, 0x1e
        /*0086*/ 	.short	(.L_2537 - .L_2536)
.L_2536:
        /*0088*/ 	.word	0x00000000


	//----- nvinfo : EIATTR_CBANK_PARAM_SIZE
	.align		4
.L_2537:
        /*008c*/ 	.byte	0x03, 0x19
        /*008e*/ 	.short	0x0030


	//----- nvinfo : EIATTR_PARAM_CBANK
	.align		4
        /*0090*/ 	.byte	0x04, 0x0a
        /*0092*/ 	.short	(.L_2539 - .L_2538)
	.align		4
.L_2538:
        /*0094*/ 	.word	index@(.nv.constant0.broadcast_div_strided_i64)
        /*0098*/ 	.short	0x0380
        /*009a*/ 	.short	0x0030


	//----- nvinfo : EIATTR_SW_WAR
	.align		4
.L_2539:
        /*009c*/ 	.byte	0x04, 0x36
        /*009e*/ 	.short	(.L_2541 - .L_2540)
.L_2540:
        /*00a0*/ 	.word	0x00000008
.L_2541:


//--------------------- .nv.info.broadcast_mul_lhs_col_i64 --------------------------
	.section	.nv.info.broadcast_mul_lhs_col_i64,"",@"SHT_CUDA_INFO"
	.sectionflags	@""
	.align	4


	//----- nvinfo : EIATTR_CUDA_API_VERSION
	.align		4
        /*0000*/ 	.byte	0x04, 0x37
        /*0002*/ 	.short	(.L_2543 - .L_2542)
.L_2542:
        /*0004*/ 	.word	0x00000082


	//----- nvinfo : EIATTR_KPARAM_INFO
	.align		4
.L_2543:
        /*0008*/ 	.byte	0x04, 0x17
        /*000a*/ 	.short	(.L_2545 - .L_2544)
.L_2544:
        /*000c*/ 	.word	0x00000000
        /*0010*/ 	.short	0x0004
        /*0012*/ 	.short	0x0020
        /*0014*/ 	.byte	0x00, 0xf5, 0x21, 0x00


	//----- nvinfo : EIATTR_KPARAM_INFO
	.align		4
.L_2545:
        /*0018*/ 	.byte	0x04, 0x17
        /*001a*/ 	.short	(.L_2547 - .L_2546)
.L_2546:
        /*001c*/ 	.word	0x00000000
        /*0020*/ 	.short	0x0003
        /*0022*/ 	.short	0x0018
        /*0024*/ 	.byte	0x00, 0xf5, 0x21, 0x00


	//----- nvinfo : EIATTR_KPARAM_INFO
	.align		4
.L_2547:
        /*0028*/ 	.byte	0x04, 0x17
        /*002a*/ 	.short	(.L_2549 - .L_2548)
.L_2548:
        /*002c*/ 	.word	0x00000000
        /*0030*/ 	.short	0x0002
        /*0032*/ 	.short	0x0010
        /*0034*/ 	.byte	0x00, 0xf5, 0x21, 0x00


	//----- nvinfo : EIATTR_KPARAM_INFO
	.align		4
.L_2549:
        /*0038*/ 	.byte	0x04, 0x17
        /*003a*/ 	.short	(.L_2551 - .L_2550)
.L_2550:
        /*003c*/ 	.word	0x00000000
        /*0040*/ 	.short	0x0001
        /*0042*/ 	.short	0x0008
        /*0044*/ 	.byte	0x00, 0xf0, 0x21, 0x00


	//----- nvinfo : EIATTR_KPARAM_INFO
	.align		4
.L_2551:
        /*0048*/ 	.byte	0x04, 0x17
        /*004a*/ 	.short	(.L_2553 - .L_2552)
.L_2552:
        /*004c*/ 	.word	0x00000000
        /*0050*/ 	.short	0x0000
        /*0052*/ 	.short	0x0000
        /*0054*/ 	.byte	0x00, 0xf0, 0x21, 0x00


	//----- nvinfo : EIATTR_SPARSE_MMA_MASK
	.align		4
.L_2553:
        /*0058*/ 	.byte	0x03, 0x50
        /*005a*/ 	.short	0x0000


	//----- nvinfo : EIATTR_MAXREG_COUNT
	.align		4
        /*005c*/ 	.byte	0x03, 0x1b
        /*005e*/ 	.short	0x00ff


	//----- nvinfo : EIATTR_MERCURY_ISA_VERSION
	.align		4
        /*0060*/ 	.byte	0x03, 0x5f
        /*0062*/ 	.short	0x0101


	//----- nvinfo : EIATTR_VRC_CTA_INIT_COUNT
	.align		4
        /*0064*/ 	.byte	0x02, 0x4a
	.zero		1
	.zero		1


	//----- nvinfo : EIATTR_EXIT_INSTR_OFFSETS
	.align		4
        /*0068*/ 	.byte	0x04, 0x1c
        /*006a*/ 	.short	(.L_2555 - .L_2554)


	//   ....[0]....
.L_2554:
        /*006c*/ 	.word	0x00000090


	//   ....[1]....
        /*0070*/ 	.word	0x000003f0


	//----- nvinfo : EIATTR_CRS_STACK_SIZE
	.align		4
.L_2555:
        /*0074*/ 	.byte	0x04, 0x1e
        /*0076*/ 	.short	(.L_2557 - .L_2556)
.L_2556:
        /*0078*/ 	.word	0x00000000


	//----- nvinfo : EIATTR_CBANK_PARAM_SIZE
	.align		4
.L_2557:
        /*007c*/ 	.byte	0x03, 0x19
        /*007e*/ 	.short	0x0028


	//----- nvinfo : EIATTR_PARAM_CBANK
	.align		4
        /*0080*/ 	.byte	0x04, 0x0a
        /*0082*/ 	.short	(.L_2559 - .L_2558)
	.align		4
.L_2558:
        /*0084*/ 	.word	index@(.nv.constant0.broadcast_mul_lhs_col_i64)
        /*0088*/ 	.short	0x0380
        /*008a*/ 	.short	0x0028


	//----- nvinfo : EIATTR_SW_WAR
	.align		4
.L_2559:
        /*008c*/ 	.byte	0x04, 0x36
        /*008e*/ 	.short	(.L_2561 - .L_2560)
.L_2560:
        /*0090*/ 	.word	0x00000008
.L_2561:


//--------------------- .nv.info.broadcast_mul_lhs_row_i64 --------------------------
	.section	.nv.info.broadcast_mul_lhs_row_i64,"",@"SHT_CUDA_INFO"
	.sectionflags	@""
	.align	4


	//----- nvinfo : EIATTR_CUDA_API_VERSION
	.align		4
        /*0000*/ 	.byte	0x04, 0x37
        /*0002*/ 	.short	(.L_2563 - .L_2562)
.L_2562:
        /*0004*/ 	.word	0x00000082


	//----- nvinfo : EIATTR_KPARAM_INFO
	.align		4
.L_2563:
        /*0008*/ 	.byte	0x04, 0x17
        /*000a*/ 	.short	(.L_2565 - .L_2564)
.L_2564:
        /*000c*/ 	.word	0x00000000
        /*0010*/ 	.short	0x0004
        /*0012*/ 	.short	0x0020
        /*0014*/ 	.byte	0x00, 0xf5, 0x21, 0x00


	//----- nvinfo : EIATTR_KPARAM_INFO
	.align		4
.L_2565:
        /*0018*/ 	.byte	0x04, 0x17
        /*001a*/ 	.short	(.L_2567 - .L_2566)
.L_2566:
        /*001c*/ 	.word	0x00000000
        /*0020*/ 	.short	0x0003
        /*0022*/ 	.short	0x0018
        /*0024*/ 	.byte	0x00, 0xf5, 0x21, 0x00


	//----- nvinfo : EIATTR_KPARAM_INFO
	.align		4
.L_2567:
        /*0028*/ 	.byte	0x04, 0x17
        /*002a*/ 	.short	(.L_2569 - .L_2568)
.L_2568:
        /*002c*/ 	.word	0x00000000
        /*0030*/ 	.short	0x0002
        /*0032*/ 	.short	0x0010
        /*0034*/ 	.byte	0x00, 0xf5, 0x21, 0x00


	//----- nvinfo : EIATTR_KPARAM_INFO
	.align		4
.L_2569:
        /*0038*/ 	.byte	0x04, 0x17
        /*003a*/ 	.short	(.L_2571 - .L_2570)
.L_2570:
        /*003c*/ 	.word	0x00000000
        /*0040*/ 	.short	0x0001
        /*0042*/ 	.short	0x0008
        /*0044*/ 	.byte	0x00, 0xf0, 0x21, 0x00


	//----- nvinfo : EIATTR_KPARAM_INFO
	.align		4
.L_2571:
        /*0048*/ 	.byte	0x04, 0x17
        /*004a*/ 	.short	(.L_2573 - .L_2572)
.L_2572:
        /*004c*/ 	.word	0x00000000
        /*0050*/ 	.short	0x0000
        /*0052*/ 	.short	0x0000
        /*0054*/ 	.byte	0x00, 0xf0, 0x21, 0x00


	//----- nvinfo : EIATTR_SPARSE_MMA_MASK
	.align		4
.L_2573:
        /*0058*/ 	.byte	0x03, 0x50
        /*005a*/ 	.short	0x0000


	//----- nvinfo : EIATTR_MAXREG_COUNT
	.align		4
        /*005c*/ 	.byte	0x03, 0x1b
        /*005e*/ 	.short	0x00ff


	//----- nvinfo : EIATTR_MERCURY_ISA_VERSION
	.align		4
        /*0060*/ 	.byte	0x03, 0x5f
        /*0062*/ 	.short	0x0101


	//----- nvinfo : EIATTR_VRC_CTA_INIT_COUNT
	.align		4
        /*0064*/ 	.byte	0x02, 0x4a
	.zero		1
	.zero		1


	//----- nvinfo : EIATTR_EXIT_INSTR_OFFSETS
	.align		4
        /*0068*/ 	.byte	0x04, 0x1c
        /*006a*/ 	.short	(.L_2575 - .L_2574)


	//   ....[0]....
.L_2574:
        /*006c*/ 	.word	0x00000090


	//   ....[1]....
        /*0070*/ 	.word	0x000003f0


	//----- nvinfo : EIATTR_CRS_STACK_SIZE
	.align		4
.L_2575:
        /*0074*/ 	.byte	0x04, 0x1e
        /*0076*/ 	.short	(.L_2577 - .L_2576)
.L_2576:
        /*0078*/ 	.word	0x00000000


	//----- nvinfo : EIATTR_CBANK_PARAM_SIZE
	.align		4
.L_2577:
        /*007c*/ 	.byte	0x03, 0x19
        /*007e*/ 	.short	0x0028


	//----- nvinfo : EIATTR_PARAM_CBANK
	.align		4
        /*0080*/ 	.byte	0x04, 0x0a
        /*0082*/ 	.short	(.L_2579 - .L_2578)
	.align		4
.L_2578:
        /*0084*/ 	.word	index@(.nv.constant0.broadcast_mul_lhs_row_i64)
        /*0088*/ 	.short	0x0380
        /*008a*/ 	.short	0x0028


	//----- nvinfo : EIATTR_SW_WAR
	.align		4
.L_2579:
        /*008c*/ 	.byte	0x04, 0x36
        /*008e*/ 	.short	(.L_2581 - .L_2580)
.L_2580:
        /*0090*/ 	.word	0x00000008
.L_2581:


//--------------------- .nv.info.broadcast_mul_rhs_col_i64 --------------------------
	.section	.nv.info.broadcast_mul_rhs_col_i64,"",@"SHT_CUDA_INFO"
	.sectionflags	@""
	.align	4


	//----- nvinfo : EIATTR_CUDA_API_VERSION
	.align		4
        /*0000*/ 	.byte	0x04, 0x37
        /*0002*/ 	.short	(.L_2583 - .L_2582)
.L_2582:
        /*0004*/ 	.word	0x00000082


	//----- nvinfo : EIATTR_KPARAM_INFO
	.align		4
.L_2583:
        /*0008*/ 	.byte	0x04, 0x17
        /*000a*/ 	.short	(.L_2585 - .L_2584)
.L_2584:
        /*000c*/ 	.word	0x00000000
        /*0010*/ 	.short	0x0004
        /*0012*/ 	.short	0x0020
        /*0014*/ 	.byte	0x00, 0xf5, 0x21, 0x00


	//----- nvinfo : EIATTR_KPARAM_INFO
	.align		4
.L_2585:
        /*0018*/ 	.byte	0x04, 0x17
        /*001a*/ 	.short	(.L_2587 - .L_2586)
.L_2586:
        /*001c*/ 	.word	0x00000000
        /*0020*/ 	.short	0x0003
        /*0022*/ 	.short	0x0018
        /*0024*/ 	.byte	0x00, 0xf5, 0x21, 0x00


	//----- nvinfo : EIATTR_KPARAM_INFO
	.align		4
.L_2587:
        /*0028*/ 	.byte	0x04, 0x17
        /*002a*/ 	.short	(.L_2589 - .L_2588)
.L_2588:
        /*002c*/ 	.word	0x00000000
        /*0030*/ 	.short	0x0002
        /*0032*/ 	.short	0x0010
        /*0034*/ 	.byte	0x00, 0xf5, 0x21, 0x00


	//----- nvinfo : EIATTR_KPARAM_INFO
	.align		4
.L_2589:
        /*0038*/ 	.byte	0x04, 0x17
        /*003a*/ 	.short	(.L_2591 - .L_2590)
.L_2590:
        /*003c*/ 	.word	0x00000000
        /*0040*/ 	.short	0x0001
        /*0042*/ 	.short	0x0008
        /*0044*/ 	.byte	0x00, 0xf0, 0x21, 0x00


	//----- nvinfo : EIATTR_KPARAM_INFO
	.align		4
.L_2591:
        /*0048*/ 	.byte	0x04, 0x17
        /*004a*/ 	.short	(.L_2593 - .L_2592)
.L_2592:
        /*004c*/ 	.word	0x00000000
        /*0050*/ 	.short	0x0000
        /*0052*/ 	.short	0x0000
        /*0054*/ 	.byte	0x00, 0xf0, 0x21, 0x00


	//----- nvinfo : EIATTR_SPARSE_MMA_MASK
	.align		4
.L_2593:
        /*0058*/ 	.byte	0x03, 0x50
        /*005a*/ 	.short	0x0000


	//----- nvinfo : EIATTR_MAXREG_COUNT
	.align		4
        /*005c*/ 	.byte	0x03, 0x1b
        /*005e*/ 	.short	0x00ff


	//----- nvinfo : EIATTR_MERCURY_ISA_VERSION
	.align		4
        /*0060*/ 	.byte	0x03, 0x5f
        /*0062*/ 	.short	0x0101


	//----- nvinfo : EIATTR_VRC_CTA_INIT_COUNT
	.align		4
        /*0064*/ 	.byte	0x02, 0x4a
	.zero		1
	.zero		1


	//----- nvinfo : EIATTR_EXIT_INSTR_OFFSETS
	.align		4
        /*0068*/ 	.byte	0x04, 0x1c
        /*006a*/ 	.short	(.L_2595 - .L_2594)


	//   ....[0]....
.L_2594:
        /*006c*/ 	.word	0x00000090


	//   ....[1]....
        /*0070*/ 	.word	0x000003f0


	//----- nvinfo : EIATTR_CRS_STACK_SIZE
	.align		4
.L_2595:
        /*0074*/ 	.byte	0x04, 0x1e
        /*0076*/ 	.short	(.L_2597 - .L_2596)
.L_2596:
        /*0078*/ 	.word	0x00000000


	//----- nvinfo : EIATTR_CBANK_PARAM_SIZE
	.align		4
.L_2597:
        /*007c*/ 	.byte	0x03, 0x19
        /*007e*/ 	.short	0x0028


	//----- nvinfo : EIATTR_PARAM_CBANK
	.align		4
        /*0080*/ 	.byte	0x04, 0x0a
        /*0082*/ 	.short	(.L_2599 - .L_2598)
	.align		4
.L_2598:
        /*0084*/ 	.word	index@(.nv.constant0.broadcast_mul_rhs_col_i64)
        /*0088*/ 	.short	0x0380
        /*008a*/ 	.short	0x0028


	//----- nvinfo : EIATTR_SW_WAR
	.align		4
.L_2599:
        /*008c*/ 	.byte	0x04, 0x36
        /*008e*/ 	.short	(.L_2601 - .L_2600)
.L_2600:
        /*0090*/ 	.word	0x00000008
.L_2601:


//--------------------- .nv.info.broadcast_mul_rhs_row_i64 --------------------------
	.section	.nv.info.broadcast_mul_rhs_row_i64,"",@"SHT_CUDA_INFO"
	.sectionflags	@""
	.align	4


	//----- nvinfo : EIATTR_CUDA_API_VERSION
	.align		4
        /*0000*/ 	.byte	0x04, 0x37
        /*0002*/ 	.short	(.L_2603 - .L_2602)
.L_2602:
        /*0004*/ 	.word	0x00000082


	//----- nvinfo : EIATTR_KPARAM_INFO
	.align		4
.L_2603:
        /*0008*/ 	.byte	0x04, 0x17
        /*000a*/ 	.short	(.L_2605 - .L_2604)
.L_2604:
        /*000c*/ 	.word	0x00000000
        /*0010*/ 	.short	0x0004
        /*0012*/ 	.short	0x0020
        /*0014*/ 	.byte	0x00, 0xf5, 0x21, 0x00


	//----- nvinfo : EIATTR_KPARAM_INFO
	.align		4
.L_2605:
        /*0018*/ 	.byte	0x04, 0x17
        /*001a*/ 	.short	(.L_2607 - .L_2606)
.L_2606:
        /*001c*/ 	.word	0x00000000
        /*0020*/ 	.short	0x0003
        /*0022*/ 	.short	0x0018
        /*0024*/ 	.byte	0x00, 0xf5, 0x21, 0x00


	//----- nvinfo : EIATTR_KPARAM_INFO
	.align		4
.L_2607:
        /*0028*/ 	.byte	0x04, 0x17
        /*002a*/ 	.short	(.L_2609 - .L_2608)
.L_2608:
        /*002c*/ 	.word	0x00000000
        /*0030*/ 	.short	0x0002
        /*0032*/ 	.short	0x0010
        /*0034*/ 	.byte	0x00, 0xf5, 0x21, 0x00


	//----- nvinfo : EIATTR_KPARAM_INFO
	.align		4
.L_2609:
        /*0038*/ 	.byte	0x04, 0x17
        /*003a*/ 	.short	(.L_2611 - .L_2610)
.L_2610:
        /*003c*/ 	.word	0x00000000
        /*0040*/ 	.short	0x0001
        /*0042*/ 	.short	0x0008
        /*0044*/ 	.byte	0x00, 0xf0, 0x21, 0x00


	//----- nvinfo : EIATTR_KPARAM_INFO
	.align		4
.L_2611:
        /*0048*/ 	.byte	0x04, 0x17
        /*004a*/ 	.short	(.L_2613 - .L_2612)
.L_2612:
        /*004c*/ 	.word	0x00000000
        /*0050*/ 	.short	0x0000
        /*0052*/ 	.short	0x0000
        /*0054*/ 	.byte	0x00, 0xf0, 0x21, 0x00


	//----- nvinfo : EIATTR_SPARSE_MMA_MASK
	.align		4
.L_2613:
        /*0058*/ 	.byte	0x03, 0x50
        /*005a*/ 	.short	0x0000


	//----- nvinfo : EIATTR_MAXREG_COUNT
	.align		4
        /*005c*/ 	.byte	0x03, 0x1b
        /*005e*/ 	.short	0x00ff


	//----- nvinfo : EIATTR_MERCURY_ISA_VERSION
	.align		4
        /*0060*/ 	.byte	0x03, 0x5f
        /*0062*/ 	.short	0x0101


	//----- nvinfo : EIATTR_VRC_CTA_INIT_COUNT
	.align		4
        /*0064*/ 	.byte	0x02, 0x4a
	.zero		1
	.zero		1


	//----- nvinfo : EIATTR_EXIT_INSTR_OFFSETS
	.align		4
        /*0068*/ 	.byte	0x04, 0x1c
        /*006a*/ 	.short	(.L_2615 - .L_2614)


	//   ....[0]....
.L_2614:
        /*006c*/ 	.word	0x00000090


	//   ....[1]....
        /*0070*/ 	.word	0x000003f0


	//----- nvinfo : EIATTR_CRS_STACK_SIZE
	.align		4
.L_2615:
        /*0074*/ 	.byte	0x04, 0x1e
        /*0076*/ 	.short	(.L_2617 - .L_2616)
.L_2616:
        /*0078*/ 	.word	0x00000000


	//----- nvinfo : EIATTR_CBANK_PARAM_SIZE
	.align		4
.L_2617:
        /*007c*/ 	.byte	0x03, 0x19
        /*007e*/ 	.short	0x0028


	//----- nvinfo : EIATTR_PARAM_CBANK
	.align		4
        /*0080*/ 	.byte	0x04, 0x0a
        /*0082*/ 	.short	(.L_2619 - .L_2618)
	.align		4
.L_2618:
        /*0084*/ 	.word	index@(.nv.constant0.broadcast_mul_rhs_row_i64)
        /*0088*/ 	.short	0x0380
        /*008a*/ 	.short	0x0028


	//----- nvinfo : EIATTR_SW_WAR
	.align		4
.L_2619:
        /*008c*/ 	.byte	0x04, 0x36
        /*008e*/ 	.short	(.L_2621 - .L_2620)
.L_2620:
        /*0090*/ 	.word	0x00000008
.L_2621:


//--------------------- .nv.info.broadcast_mul_contiguous_i64 --------------------------
	.section	.nv.info.broadcast_mul_contiguous_i64,"",@"SHT_CUDA_INFO"
	.sectionflags	@""
	.align	4


	//----- nvinfo : EIATTR_CUDA_API_VERSION
	.align		4
        /*0000*/ 	.byte	0x04, 0x37
        /*0002*/ 	.short	(.L_2623 - .L_2622)
.L_2622:
        /*0004*/ 	.word	0x00000082


	//----- nvinfo : EIATTR_KPARAM_INFO
	.align		4
.L_2623:
        /*0008*/ 	.byte	0x04, 0x17
        /*000a*/ 	.short	(.L_2625 - .L_2624)
.L_2624:
        /*000c*/ 	.word	0x00000000
        /*0010*/ 	.short	0x0003
        /*0012*/ 	.short	0x0018
        /*0014*/ 	.byte	0x00, 0xf5, 0x21, 0x00


	//----- nvinfo : EIATTR_KPARAM_INFO
	.align		4
.L_2625:
        /*0018*/ 	.byte	0x04, 0x17
        /*001a*/ 	.short	(.L_2627 - .L_2626)
.L_2626:
        /*001c*/ 	.word	0x00000000
        /*0020*/ 	.short	0x0002
        /*0022*/ 	.short	0x0010
        /*0024*/ 	.byte	0x00, 0xf5, 0x21, 0x00


	//----- nvinfo : EIATTR_KPARAM_INFO
	.align		4
.L_2627:
        /*0028*/ 	.byte	0x04, 0x17
        /*002a*/ 	.short	(.L_2629 - .L_2628)
.L_2628:
        /*002c*/ 	.word	0x00000000
        /*0030*/ 	.short	0x0001
        /*0032*/ 	.short	0x0008
        /*0034*/ 	.byte	0x00, 0xf5, 0x21, 0x00


	//----- nvinfo : EIATTR_KPARAM_INFO
	.align		4
.L_2629:
        /*0038*/ 	.byte	0x04, 0x17
        /*003a*/ 	.short	(.L_2631 - .L_2630)
.L_2630:
        /*003c*/ 	.word	0x00000000
        /*0040*/ 	.short	0x0000
        /*0042*/ 	.short	0x0000
        /*0044*/ 	.byte	0x00, 0xf0, 0x21, 0x00


	//----- nvinfo : EIATTR_SPARSE_MMA_MASK
	.align		4
.L_2631:
        /*0048*/ 	.byte	0x03, 0x50
        /*004a*/ 	.short	0x0000


	//----- nvinfo : EIATTR_MAXREG_COUNT
	.align		4
        /*004c*/ 	.byte	0x03, 0x1b
        /*004e*/ 	.short	0x00ff


	//----- nvinfo : EIATTR_MERCURY_ISA_VERSION
	.align		4
        /*0050*/ 	.byte	0x03, 0x5f
        /*0052*/ 	.short	0x0101


	//----- nvinfo : EIATTR_VRC_CTA_INIT_COUNT
	.align		4
        /*0054*/ 	.byte	0x02, 0x4a
	.zero		1
	.zero		1


	//----- nvinfo : EIATTR_EXIT_INSTR_OFFSETS
	.align		4
        /*0058*/ 	.byte	0x04, 0x1c
        /*005a*/ 	.short	(.L_2633 - .L_2632)


	//   ....[0]....
.L_2632:
        /*005c*/ 	.word	0x00000090


	//   ....[1]....
        /*0060*/ 	.word	0x000001c0


	//----- nvinfo : EIATTR_CBANK_PARAM_SIZE
	.align		4
.L_2633:
        /*0064*/ 	.byte	0x03, 0x19
        /*0066*/ 	.short	0x0020


	//----- nvinfo : EIATTR_PARAM_CBANK
	.align		4
        /*0068*/ 	.byte	0x04, 0x0a
        /*006a*/ 	.short	(.L_2635 - .L_2634)
	.align		4
.L_2634:
        /*006c*/ 	.word	index@(.nv.constant0.broadcast_mul_contiguous_i64)
        /*0070*/ 	.short	0x0380
        /*0072*/ 	.short	0x0020


	//----- nvinfo : EIATTR_SW_WAR
	.align		4
.L_2635:
        /*0074*/ 	.byte	0x04, 0x36
        /*0076*/ 	.short	(.L_2637 - .L_2636)
.L_2636:
        /*0078*/ 	.word	0x00000008
.L_2637:


//--------------------- .nv.info.broadcast_mul_strided_i64 --------------------------
	.section	.nv.info.broadcast_mul_strided_i64,"",@"SHT_CUDA_INFO"
	.sectionflags	@""
	.align	4


	//----- nvinfo : EIATTR_CUDA_API_VERSION
	.align		4
        /*0000*/ 	.byte	0x04, 0x37
        /*0002*/ 	.short	(.L_2639 - .L_2638)
.L_2638:
        /*0004*/ 	.word	0x00000082


	//----- nvinfo : EIATTR_KPARAM_INFO
	.align		4
.L_2639:
        /*0008*/ 	.byte	0x04, 0x17
        /*000a*/ 	.short	(.L_2641 - .L_2640)
.L_2640:
        /*000c*/ 	.word	0x00000000
        /*0010*/ 	.short	0x0005
        /*0012*/ 	.short	0x0028
        /*0014*/ 	.byte	0x00, 0xf5, 0x21, 0x00


	//----- nvinfo : EIATTR_KPARAM_INFO
	.align		4
.L_2641:
        /*0018*/ 	.byte	0x04, 0x17
        /*001a*/ 	.short	(.L_2643 - .L_2642)
.L_2642:
        /*001c*/ 	.word	0x00000000
        /*0020*/ 	.short	0x0004
        /*0022*/ 	.short	0x0020
        /*0024*/ 	.byte	0x00, 0xf5, 0x21, 0x00


	//----- nvinfo : EIATTR_KPARAM_INFO
	.align		4
.L_2643:
        /*0028*/ 	.byte	0x04, 0x17
        /*002a*/ 	.short	(.L_2645 - .L_2644)
.L_2644:
        /*002c*/ 	.word	0x00000000
        /*0030*/ 	.short	0x0003
        /*0032*/ 	.short	0x0018
        /*0034*/ 	.byte	0x00, 0xf5, 0x21, 0x00


	//----- nvinfo : EIATTR_KPARAM_INFO
	.align		4
.L_2645:
        /*0038*/ 	.byte	0x04, 0x17
        /*003a*/ 	.short	(.L_2647 - .L_2646)
.L_2646:
        /*003c*/ 	.word	0x00000000
        /*0040*/ 	.short	0x0002
        /*0042*/ 	.short	0x0010
        /*0044*/ 	.byte	0x00, 0xf5, 0x21, 0x00


	//----- nvinfo : EIATTR_KPARAM_INFO
	.align		4
.L_2647:
        /*0048*/ 	.byte	0x04, 0x17
        /*004a*/ 	.short	(.L_2649 - .L_2648)
.L_2648:
        /*004c*/ 	.word	0x00000000
        /*0050*/ 	.short	0x0001
        /*0052*/ 	.short	0x0008
        /*0054*/ 	.byte	0x00, 0xf0, 0x11, 0x00


	//----- nvinfo : EIATTR_KPARAM_INFO
	.align		4
.L_2649:
        /*0058*/ 	.byte	0x04, 0x17
        /*005a*/ 	.short	(.L_2651 - .L_2650)
.L_2650:
        /*005c*/ 	.word	0x00000000
        /*0060*/ 	.short	0x0000
        /*0062*/ 	.short	0x0000
        /*0064*/ 	.byte	0x00, 0xf0, 0x21, 0x00


	//----- nvinfo : EIATTR_SPARSE_MMA_MASK
	.align		4
.L_2651:
        /*0068*/ 	.byte	0x03, 0x50
        /*006a*/ 	.short	0x0000


	//----- nvinfo : EIATTR_MAXREG_COUNT
	.align		4
        /*006c*/ 	.byte	0x03, 0x1b
        /*006e*/ 	.short	0x00ff


	//----- nvinfo : EIATTR_MERCURY_ISA_VERSION
	.align		4
        /*0070*/ 	.byte	0x03, 0x5f
        /*0072*/ 	.short	0x0101


	//----- nvinfo : EIATTR_VRC_CTA_INIT_COUNT
	.align		4
        /*0074*/ 	.byte	0x02, 0x4a
	.zero		1
	.zero		1


	//----- nvinfo : EIATTR_EXIT_INSTR_OFFSETS
	.align		4
        /*0078*/ 	.byte	0x04, 0x1c
        /*007a*/ 	.short	(.L_2653 - .L_2652)


	//   ....[0]....
.L_2652:
        /*007c*/ 	.word	0x00000090


	//   ....[1]....
        /*0080*/ 	.word	0x000052c0


	//----- nvinfo : EIATTR_CRS_STACK_SIZE
	.align		4
.L_2653:
        /*0084*/ 	.byte	0x04, 0x1e
        /*0086*/ 	.short	(.L_2655 - .L_2654)
.L_2654:
        /*0088*/ 	.word	0x00000000


	//----- nvinfo : EIATTR_CBANK_PARAM_SIZE
	.align		4
.L_2655:
        /*008c*/ 	.byte	0x03, 0x19
        /*008e*/ 	.short	0x0030


	//----- nvinfo : EIATTR_PARAM_CBANK
	.align		4
        /*0090*/ 	.byte	0x04, 0x0a
        /*0092*/ 	.short	(.L_2657 - .L_2656)
	.align		4
.L_2656:
        /*0094*/ 	.word	index@(.nv.constant0.broadcast_mul_strided_i64)
        /*0098*/ 	.short	0x0380
        /*009a*/ 	.short	0x0030


	//----- nvinfo : EIATTR_SW_WAR
	.align		4
.L_2657:
        /*009c*/ 	.byte	0x04, 0x36
        /*009e*/ 	.short	(.L_2659 - .L_2658)
.L_2658:
        /*00a0*/ 	.word	0x00000008
.L_2659:


//--------------------- .nv.info.broadcast_sub_lhs_col_i64 --------------------------
	.section	.nv.info.broadcast_sub_lhs_col_i64,"",@"SHT_CUDA_INFO"
	.sectionflags	@""
	.align	4


	//----- nvinfo : EIATTR_CUDA_API_VERSION
	.align		4
        /*0000*/ 	.byte	0x04, 0x37
        /*0002*/ 	.short	(.L_2661 - .L_2660)
.L_2660:
        /*0004*/ 	.word	0x00000082


	//----- nvinfo : EIATTR_KPARAM_INFO
	.align		4
.L_2661:
        /*0008*/ 	.byte	0x04, 0x17
        /*000a*/ 	.short	(.L_2663 - .L_2662)
.L_2662:
        /*000c*/ 	.word	0x00000000
        /*0010*/ 	.short	0x0004
        /*0012*/ 	.short	0x0020
        /*0014*/ 	.byte	0x00, 0xf5, 0x21, 0x00


	//----- nvinfo : EIATTR_KPARAM_INFO
	.align		4
.L_2663:
        /*0018*/ 	.byte	0x04, 0x17
        /*001a*/ 	.short	(.L_2665 - .L_2664)
.L_2664:
        /*001c*/ 	.word	0x00000000
        /*0020*/ 	.short	0x0003
        /*0022*/ 	.short	0x0018
        /*0024*/ 	.byte	0x00, 0xf5, 0x21, 0x00


	//----- nvinfo : EIATTR_KPARAM_INFO
	.align		4
.L_2665:
        /*0028*/ 	.byte	0x04, 0x17
        /*002a*/ 	.short	(.L_2667 - .L_2666)
.L_2666:
        /*002c*/ 	.word	0x00000000
        /*0030*/ 	.short	0x0002
        /*0032*/ 	.short	0x0010
        /*0034*/ 	.byte	0x00, 0xf5, 0x21, 0x00


	//----- nvinfo : EIATTR_KPARAM_INFO
	.align		4
.L_2667:
        /*0038*/ 	.byte	0x04, 0x17
        /*003a*/ 	.short	(.L_2669 - .L_2668)
.L_2668:
        /*003c*/ 	.word	0x00000000
        /*0040*/ 	.short	0x0001
        /*0042*/ 	.short	0x0008
        /*0044*/ 	.byte	0x00, 0xf0, 0x21, 0x00


	//----- nvinfo : EIATTR_KPARAM_INFO
	.align		4
.L_2669:
        /*0048*/ 	.byte	0x04, 0x17
        /*004a*/ 	.short	(.L_2671 - .L_2670)
.L_2670:
        /*004c*/ 	.word	0x00000000
        /*0050*/ 	.short	0x0000
        /*0052*/ 	.short	0x0000
        /*0054*/ 	.byte	0x00, 0xf0, 0x21, 0x00


	//----- nvinfo : EIATTR_SPARSE_MMA_MASK
	.align		4
.L_2671:
        /*0058*/ 	.byte	0x03, 0x50
        /*005a*/ 	.short	0x0000


	//----- nvinfo : EIATTR_MAXREG_COUNT
	.align		4
        /*005c*/ 	.byte	0x03, 0x1b
        /*005e*/ 	.short	0x00ff


	//----- nvinfo : EIATTR_MERCURY_ISA_VERSION
	.align		4
        /*0060*/ 	.byte	0x03, 0x5f
        /*0062*/ 	.short	0x0101


	//----- nvinfo : EIATTR_VRC_CTA_INIT_COUNT
	.align		4
        /*0064*/ 	.byte	0x02, 0x4a
	.zero		1
	.zero		1


	//----- nvinfo : EIATTR_EXIT_INSTR_OFFSETS
	.align		4
        /*0068*/ 	.byte	0x04, 0x1c
        /*006a*/ 	.short	(.L_2673 - .L_2672)


	//   ....[0]....
.L_2672:
        /*006c*/ 	.word	0x00000090


	//   ....[1]....
        /*0070*/ 	.word	0x000003d0


	//----- nvinfo : EIATTR_CRS_STACK_SIZE
	.align		4
.L_2673:
        /*0074*/ 	.byte	0x04, 0x1e
        /*0076*/ 	.short	(.L_2675 - .L_2674)
.L_2674:
        /*0078*/ 	.word	0x00000000


	//----- nvinfo : EIATTR_CBANK_PARAM_SIZE
	.align		4
.L_2675:
        /*007c*/ 	.byte	0x03, 0x19
        /*007e*/ 	.short	0x0028


	//----- nvinfo : EIATTR_PARAM_CBANK
	.align		4
        /*0080*/ 	.byte	0x04, 0x0a
        /*0082*/ 	.short	(.L_2677 - .L_2676)
	.align		4
.L_2676:
        /*0084*/ 	.word	index@(.nv.constant0.broadcast_sub_lhs_col_i64)
        /*0088*/ 	.short	0x0380
        /*008a*/ 	.short	0x0028


	//----- nvinfo : EIATTR_SW_WAR
	.align		4
.L_2677:
        /*008c*/ 	.byte	0x04, 0x36
        /*008e*/ 	.short	(.L_2679 - .L_2678)
.L_2678:
        /*0090*/ 	.word	0x00000008
.L_2679:


//--------------------- .nv.info.broadcast_sub_lhs_row_i64 --------------------------
	.section	.nv.info.broadcast_sub_lhs_row_i64,"",@"SHT_CUDA_INFO"
	.sectionflags	@""
	.align	4


	//----- nvinfo : EIATTR_CUDA_API_VERSION
	.align		4
        /*0000*/ 	.byte	0x04, 0x37
        /*0002*/ 	.short	(.L_2681 - .L_2680)
.L_2680:
        /*0004*/ 	.word	0x00000082


	//----- nvinfo : EIATTR_KPARAM_INFO
	.align		4
.L_2681:
        /*0008*/ 	.byte	0x04, 0x17
        /*000a*/ 	.short	(.L_2683 - .L_2682)
.L_2682:
        /*000c*/ 	.word	0x00000000
        /*0010*/ 	.short	0x0004
        /*0012*/ 	.short	0x0020
        /*0014*/ 	.byte	0x00, 0xf5, 0x21, 0x00


	//----- nvinfo : EIATTR_KPARAM_INFO
	.align		4
.L_2683:
        /*0018*/ 	.byte	0x04, 0x17
        /*001a*/ 	.short	(.L_2685 - .L_2684)
.L_2684:
        /*001c*/ 	.word	0x00000000
        /*0020*/ 	.short	0x0003
        /*0022*/ 	.short	0x0018
        /*0024*/ 	.byte	0x00, 0xf5, 0x21, 0x00


	//----- nvinfo : EIATTR_KPARAM_INFO
	.align		4
.L_2685:
        /*0028*/ 	.byte	0x04, 0x17
        /*002a*/ 	.short	(.L_2687 - .L_2686)
.L_2686:
        /*002c*/ 	.word	0x00000000
        /*0030*/ 	.short	0x0002
        /*0032*/ 	.short	0x0010
        /*0034*/ 	.byte	0x00, 0xf5, 0x21, 0x00


	//----- nvinfo : EIATTR_KPARAM_INFO
	.align		4
.L_2687:
        /*0038*/ 	.byte	0x04, 0x17
        /*003a*/ 	.short	(.L_2689 - .L_2688)
.L_2688:
        /*003c*/ 	.word	0x00000000
        /*0040*/ 	.short	0x0001
        /*0042*/ 	.short	0x0008
        /*0044*/ 	.byte	0x00, 0xf0, 0x21, 0x00


	//----- nvinfo : EIATTR_KPARAM_INFO
	.align		4
.L_2689:
        /*0048*/ 	.byte	0x04, 0x17
        /*004a*/ 	.short	(.L_2691 - .L_2690)
.L_2690:
        /*004c*/ 	.word	0x00000000
        /*0050*/ 	.short	0x0000
        /*0052*/ 	.short	0x0000
        /*0054*/ 	.byte	0x00, 0xf0, 0x21, 0x00


	//----- nvinfo : EIATTR_SPARSE_MMA_MASK
	.align		4
.L_2691:
        /*0058*/ 	.byte	0x03, 0x50
        /*005a*/ 	.short	0x0000


	//----- nvinfo : EIATTR_MAXREG_COUNT
	.align		4
        /*005c*/ 	.byte	0x03, 0x1b
        /*005e*/ 	.short	0x00ff


	//----- nvinfo : EIATTR_MERCURY_ISA_VERSION
	.align		4
        /*0060*/ 	.byte	0x03, 0x5f
        /*0062*/ 	.short	0x0101


	//----- nvinfo : EIATTR_VRC_CTA_INIT_COUNT
	.align		4
        /*0064*/ 	.byte	0x02, 0x4a
	.zero		1
	.zero		1


	//----- nvinfo : EIATTR_EXIT_INSTR_OFFSETS
	.align		4
        /*0068*/ 	.byte	0x04, 0x1c
        /*006a*/ 	.short	(.L_2693 - .L_2692)


	//   ....[0]....
.L_2692:
        /*006c*/ 	.word	0x00000090


	//   ....[1]....
        /*0070*/ 	.word	0x000003d0


	//----- nvinfo : EIATTR_CRS_STACK_SIZE
	.align		4
.L_2693:
        /*0074*/ 	.byte	0x04, 0x1e
        /*0076*/ 	.short	(.L_2695 - .L_2694)
.L_2694:
        /*0078*/ 	.word	0x00000000


	//----- nvinfo : EIATTR_CBANK_PARAM_SIZE
	.align		4
.L_2695:
        /*007c*/ 	.byte	0x03, 0x19
        /*007e*/ 	.short	0x0028


	//----- nvinfo : EIATTR_PARAM_CBANK
	.align		4
        /*0080*/ 	.byte	0x04, 0x0a
        /*0082*/ 	.short	(.L_2697 - .L_2696)
	.align		4
.L_2696:
        /*0084*/ 	.word	index@(.nv.constant0.broadcast_sub_lhs_row_i64)
        /*0088*/ 	.short	0x0380
        /*008a*/ 	.short	0x0028


	//----- nvinfo : EIATTR_SW_WAR
	.align		4
.L_2697:
        /*008c*/ 	.byte	0x04, 0x36
        /*008e*/ 	.short	(.L_2699 - .L_2698)
.L_2698:
        /*0090*/ 	.word	0x00000008
.L_2699:


//--------------------- .nv.info.broadcast_sub_rhs_col_i64 --------------------------
	.section	.nv.info.broadcast_sub_rhs_col_i64,"",@"SHT_CUDA_INFO"
	.sectionflags	@""
	.align	4


	//----- nvinfo : EIATTR_CUDA_API_VERSION
	.align		4
        /*0000*/ 	.byte	0x04, 0x37
        /*0002*/ 	.short	(.L_2701 - .L_2700)
.L_2700:
        /*0004*/ 	.word	0x00000082


	//----- nvinfo : EIATTR_KPARAM_INFO
	.align		4
.L_2701:
        /*0008*/ 	.byte	0x04, 0x17
        /*000a*/ 	.short	(.L_2703 - .L_2702)
.L_2702:
        /*000c*/ 	.word	0x00000000
        /*0010*/ 	.short	0x0004
        /*0012*/ 	.short	0x0020
        /*0014*/ 	.byte	0x00, 0xf5, 0x21, 0x00


	//----- nvinfo : EIATTR_KPARAM_INFO
	.align		4
.L_2703:
        /*0018*/ 	.byte	0x04, 0x17
        /*001a*/ 	.short	(.L_2705 - .L_2704)
.L_2704:
        /*001c*/ 	.word	0x00000000
        /*0020*/ 	.short	0x0003
        /*0022*/ 	.short	0x0018
        /*0024*/ 	.byte	0x00, 0xf5, 0x21, 0x00


	//----- nvinfo : EIATTR_KPARAM_INFO
	.align		4
.L_2705:
        /*0028*/ 	.byte	0x04, 0x17
        /*002a*/ 	.short	(.L_2707 - .L_2706)
.L_2706:
        /*002c*/ 	.word	0x00000000
        /*0030*/ 	.short	0x0002
        /*0032*/ 	.short	0x0010
        /*0034*/ 	.byte	0x00, 0xf5, 0x21, 0x00


	//----- nvinfo : EIATTR_KPARAM_INFO
	.align		4
.L_2707:
        /*0038*/ 	.byte	0x04, 0x17
        /*003a*/ 	.short	(.L_2709 - .L_2708)
.L_2708:
        /*003c*/ 	.word	0x00000000
        /*0040*/ 	.short	0x0001
        /*0042*/ 	.short	0x0008
        /*0044*/ 	.byte	0x00, 0xf0, 0x21, 0x00


	//----- nvinfo : EIATTR_KPARAM_INFO
	.align		4
.L_2709:
        /*0048*/ 	.byte	0x04, 0x17
        /*004a*/ 	.short	(.L_2711 - .L_2710)
.L_2710:
        /*004c*/ 	.word	0x00000000
        /*0050*/ 	.short	0x0000
        /*0052*/ 	.short	0x0000
        /*0054*/ 	.byte	0x00, 0xf0, 0x21, 0x00


	//----- nvinfo : EIATTR_SPARSE_MMA_MASK
	.align		4
.L_2711:
        /*0058*/ 	.byte	0x03, 0x50
        /*005a*/ 	.short	0x0000


	//----- nvinfo : EIATTR_MAXREG_COUNT
	.align		4
        /*005c*/ 	.byte	0x03, 0x1b
        /*005e*/ 	.short	0x00ff


	//----- nvinfo : EIATTR_MERCURY_ISA_VERSION
	.align		4
        /*0060*/ 	.byte	0x03, 0x5f
        /*0062*/ 	.short	0x0101


	//----- nvinfo : EIATTR_VRC_CTA_INIT_COUNT
	.align		4
        /*0064*/ 	.byte	0x02, 0x4a
	.zero		1
	.zero		1


	//----- nvinfo : EIATTR_EXIT_INSTR_OFFSETS
	.align		4
        /*0068*/ 	.byte	0x04, 0x1c
        /*006a*/ 	.short	(.L_2713 - .L_2712)


	//   ....[0]....
.L_2712:
        /*006c*/ 	.word	0x00000090


	//   ....[1]....
        /*0070*/ 	.word	0x000003d0


	//----- nvinfo : EIATTR_CRS_STACK_SIZE
	.align		4
.L_2713:
        /*0074*/ 	.byte	0x04, 0x1e
        /*0076*/ 	.short	(.L_2715 - .L_2714)
.L_2714:
        /*0078*/ 	.word	0x00000000


	//----- nvinfo : EIATTR_CBANK_PARAM_SIZE
	.align		4
.L_2715:
        /*007c*/ 	.byte	0x03, 0x19
        /*007e*/ 	.short	0x0028


	//----- nvinfo : EIATTR_PARAM_CBANK
	.align		4
        /*0080*/ 	.byte	0x04, 0x0a
        /*0082*/ 	.short	(.L_2717 - .L_2716)
	.align		4
.L_2716:
        /*0084*/ 	.word	index@(.nv.constant0.broadcast_sub_rhs_col_i64)
        /*0088*/ 	.short	0x0380
        /*008a*/ 	.short	0x0028


	//----- nvinfo : EIATTR_SW_WAR
	.align		4
.L_2717:
        /*008c*/ 	.byte	0x04, 0x36
        /*008e*/ 	.short	(.L_2719 - .L_2718)
.L_2718:
        /*0090*/ 	.word	0x00000008
.L_2719:


//--------------------- .nv.info.broadcast_sub_rhs_row_i64 --------------------------
	.section	.nv.info.broadcast_sub_rhs_row_i64,"",@"SHT_CUDA_INFO"
	.sectionflags	@""
	.align	4


	//----- nvinfo : EIATTR_CUDA_API_VERSION
	.align		4
        /*0000*/ 	.byte	0x04, 0x37
        /*0002*/ 	.short	(.L_2721 - .L_2720)
.L_2720:
        /*0004*/ 	.word	0x00000082


	//----- nvinfo : EIATTR_KPARAM_INFO
	.align		4
.L_2721:
        /*0008*/ 	.byte	0x04, 0x17
        /*000a*/ 	.short	(.L_2723 - .L_2722)
.L_2722:
        /*000c*/ 	.word	0x00000000
        /*0010*/ 	.short	0x0004
        /*0012*/ 	.short	0x0020
        /*0014*/ 	.byte	0x00, 0xf5, 0x21, 0x00


	//----- nvinfo : EIATTR_KPARAM_INFO
	.align		4
.L_2723:
        /*0018*/ 	.byte	0x04, 0x17
        /*001a*/ 	.short	(.L_2725 - .L_2724)
.L_2724:
        /*001c*/ 	.word	0x00000000
        /*0020*/ 	.short	0x0003
        /*0022*/ 	.short	0x0018
        /*0024*/ 	.byte	0x00, 0xf5, 0x21, 0x00


	//----- nvinfo : EIATTR_KPARAM_INFO
	.align		4
.L_2725:
        /*0028*/ 	.byte	0x04, 0x17
        /*002a*/ 	.short	(.L_2727 - .L_2726)
.L_2726:
        /*002c*/ 	.word	0x00000000
        /*0030*/ 	.short	0x0002
        /*0032*/ 	.short	0x0010
        /*0034*/ 	.byte	0x00, 0xf5, 0x21, 0x00


	//----- nvinfo : EIATTR_KPARAM_INFO
	.align		4
.L_2727:
        /*0038*/ 	.byte	0x04, 0x17
        /*003a*/ 	.short	(.L_2729 - .L_2728)
.L_2728:
        /*003c*/ 	.word	0x00000000
        /*0040*/ 	.short	0x0001
        /*0042*/ 	.short	0x0008
        /*0044*/ 	.byte	0x00, 0xf0, 0x21, 0x00


	//----- nvinfo : EIATTR_KPARAM_INFO
	.align		4
.L_2729:
        /*0048*/ 	.byte	0x04, 0x17
        /*004a*/ 	.short	(.L_2731 - .L_2730)
.L_2730:
        /*004c*/ 	.word	0x00000000
        /*0050*/ 	.short	0x0000
        /*0052*/ 	.short	0x0000
        /*0054*/ 	.byte	0x00, 0xf0, 0x21, 0x00


	//----- nvinfo : EIATTR_SPARSE_MMA_MASK
	.align		4
.L_2731:
        /*0058*/ 	.byte	0x03, 0x50
        /*005a*/ 	.short	0x0000


	//----- nvinfo : EIATTR_MAXREG_COUNT
	.align		4
        /*005c*/ 	.byte	0x03, 0x1b
        /*005e*/ 	.short	0x00ff


	//----- nvinfo : EIATTR_MERCURY_ISA_VERSION
	.align		4
        /*0060*/ 	.byte	0x03, 0x5f
        /*0062*/ 	.short	0x0101


	//----- nvinfo : EIATTR_VRC_CTA_INIT_COUNT
	.align		4
        /*0064*/ 	.byte	0x02, 0x4a
	.zero		1
	.zero		1


	//----- nvinfo : EIATTR_EXIT_INSTR_OFFSETS
	.align		4
        /*0068*/ 	.byte	0x04, 0x1c
        /*006a*/ 	.short	(.L_2733 - .L_2732)


	//   ....[0]....
.L_2732:
        /*006c*/ 	.word	0x00000090


	//   ....[1]....
        /*0070*/ 	.word	0x000003d0


	//----- nvinfo : EIATTR_CRS_STACK_SIZE
	.align		4
.L_2733:
        /*0074*/ 	.byte	0x04, 0x1e
        /*0076*/ 	.short	(.L_2735 - .L_2734)
.L_2734:
        /*0078*/ 	.word	0x00000000


	//----- nvinfo : EIATTR_CBANK_PARAM_SIZE
	.align		4
.L_2735:
        /*007c*/ 	.byte	0x03, 0x19
        /*007e*/ 	.short	0x0028


	//----- nvinfo : EIATTR_PARAM_CBANK
	.align		4
        /*0080*/ 	.byte	0x04, 0x0a
        /*0082*/ 	.short	(.L_2737 - .L_2736)
	.align		4
.L_2736:
        /*0084*/ 	.word	index@(.nv.constant0.broadcast_sub_rhs_row_i64)
        /*0088*/ 	.short	0x0380
        /*008a*/ 	.short	0x0028


	//----- nvinfo : EIATTR_SW_WAR
	.align		4
.L_2737:
        /*008c*/ 	.byte	0x04, 0x36
        /*008e*/ 	.short	(.L_2739 - .L_2738)
.L_2738:
        /*0090*/ 	.word	0x00000008
.L_2739:


//--------------------- .nv.info.broadcast_sub_contiguous_i64 --------------------------
	.section	.nv.info.broadcast_sub_contiguous_i64,"",@"SHT_CUDA_INFO"
	.sectionflags	@""
	.align	4


	//----- nvinfo : EIATTR_CUDA_API_VERSION
	.align		4
        /*0000*/ 	.byte	0x04, 0x37
        /*0002*/ 	.short	(.L_2741 - .L_2740)
.L_2740:
        /*0004*/ 	.word	0x00000082


	//----- nvinfo : EIATTR_KPARAM_INFO
	.align		4
.L_2741:
        /*0008*/ 	.byte	0x04, 0x17
        /*000a*/ 	.short	(.L_2743 - .L_2742)
.L_2742:
        /*000c*/ 	.word	0x00000000
        /*0010*/ 	.short	0x0003
        /*0012*/ 	.short	0x0018
        /*0014*/ 	.byte	0x00, 0xf5, 0x21, 0x00


	//----- nvinfo : EIATTR_KPARAM_INFO
	.align		4
.L_2743:
        /*0018*/ 	.byte	0x04, 0x17
        /*001a*/ 	.short	(.L_2745 - .L_2744)
.L_2744:
        /*001c*/ 	.word	0x00000000
        /*0020*/ 	.short	0x0002
        /*0022*/ 	.short	0x0010
        /*0024*/ 	.byte	0x00, 0xf5, 0x21, 0x00


	//----- nvinfo : EIATTR_KPARAM_INFO
	.align		4
.L_2745:
        /*0028*/ 	.byte	0x04, 0x17
        /*002a*/ 	.short	(.L_2747 - .L_2746)
.L_2746:
        /*002c*/ 	.word	0x00000000
        /*0030*/ 	.short	0x0001
        /*0032*/ 	.short	0x0008
        /*0034*/ 	.byte	0x00, 0xf5, 0x21, 0x00


	//----- nvinfo : EIATTR_KPARAM_INFO
	.align		4
.L_2747:
        /*0038*/ 	.byte	0x04, 0x17
        /*003a*/ 	.short	(.L_2749 - .L_2748)
.L_2748:
        /*003c*/ 	.word	0x00000000
        /*0040*/ 	.short	0x0000
        /*0042*/ 	.short	0x0000
        /*0044*/ 	.byte	0x00, 0xf0, 0x21, 0x00


	//----- nvinfo : EIATTR_SPARSE_MMA_MASK
	.align		4
.L_2749:
        /*0048*/ 	.byte	0x03, 0x50
        /*004a*/ 	.short	0x0000


	//----- nvinfo : EIATTR_MAXREG_COUNT
	.align		4
        /*004c*/ 	.byte	0x03, 0x1b
        /*004e*/ 	.short	0x00ff


	//----- nvinfo : EIATTR_MERCURY_ISA_VERSION
	.align		4
        /*0050*/ 	.byte	0x03, 0x5f
        /*0052*/ 	.short	0x0101


	//----- nvinfo : EIATTR_VRC_CTA_INIT_COUNT
	.align		4
        /*0054*/ 	.byte	0x02, 0x4a
	.zero		1
	.zero		1


	//----- nvinfo : EIATTR_EXIT_INSTR_OFFSETS
	.align		4
        /*0058*/ 	.byte	0x04, 0x1c
        /*005a*/ 	.short	(.L_2751 - .L_2750)


	//   ....[0]....
.L_2750:
        /*005c*/ 	.word	0x00000090


	//   ....[1]....
        /*0060*/ 	.word	0x000001a0


	//----- nvinfo : EIATTR_CBANK_PARAM_SIZE
	.align		4
.L_2751:
        /*0064*/ 	.byte	0x03, 0x19
        /*0066*/ 	.short	0x0020


	//----- nvinfo : EIATTR_PARAM_CBANK
	.align		4
        /*0068*/ 	.byte	0x04, 0x0a
        /*006a*/ 	.short	(.L_2753 - .L_2752)
	.align		4
.L_2752:
        /*006c*/ 	.word	index@(.nv.constant0.broadcast_sub_contiguous_i64)
        /*0070*/ 	.short	0x0380
        /*0072*/ 	.short	0x0020


	//----- nvinfo : EIATTR_SW_WAR
	.align		4
.L_2753:
        /*0074*/ 	.byte	0x04, 0x36
        /*0076*/ 	.short	(.L_2755 - .L_2754)
.L_2754:
        /*0078*/ 	.word	0x00000008
.L_2755:


//--------------------- .nv.info.broadcast_sub_strided_i64 --------------------------
	.section	.nv.info.broadcast_sub_strided_i64,"",@"SHT_CUDA_INFO"
	.sectionflags	@""
	.align	4


	//----- nvinfo : EIATTR_CUDA_API_VERSION
	.align		4
        /*0000*/ 	.byte	0x04, 0x37
        /*0002*/ 	.short	(.L_2757 - .L_2756)
.L_2756:
        /*0004*/ 	.word	0x00000082


	//----- nvinfo : EIATTR_KPARAM_INFO
	.align		4
.L_2757:
        /*0008*/ 	.byte	0x04, 0x17
        /*000a*/ 	.short	(.L_2759 - .L_2758)
.L_2758:
        /*000c*/ 	.word	0x00000000
        /*0010*/ 	.short	0x0005
        /*0012*/ 	.short	0x0028
        /*0014*/ 	.byte	0x00, 0xf5, 0x21, 0x00


	//----- nvinfo : EIATTR_KPARAM_INFO
	.align		4
.L_2759:
        /*0018*/ 	.byte	0x04, 0x17
        /*001a*/ 	.short	(.L_2761 - .L_2760)
.L_2760:
        /*001c*/ 	.word	0x00000000
        /*0020*/ 	.short	0x0004
        /*0022*/ 	.short	0x0020
        /*0024*/ 	.byte	0x00, 0xf5, 0x21, 0x00


	//----- nvinfo : EIATTR_KPARAM_INFO
	.align		4
.L_2761:
        /*0028*/ 	.byte	0x04, 0x17
        /*002a*/ 	.short	(.L_2763 - .L_2762)
.L_2762:
        /*002c*/ 	.word	0x00000000
        /*0030*/ 	.short	0x0003
        /*0032*/ 	.short	0x0018
        /*0034*/ 	.byte	0x00, 0xf5, 0x21, 0x00


	//----- nvinfo : EIATTR_KPARAM_INFO
	.align		4
.L_2763:
        /*0038*/ 	.byte	0x04, 0x17
        /*003a*/ 	.short	(.L_2765 - .L_2764)
.L_2764:
        /*003c*/ 	.word	0x00000000
        /*0040*/ 	.short	0x0002
        /*0042*/ 	.short	0x0010
        /*0044*/ 	.byte	0x00, 0xf5, 0x21, 0x00


	//----- nvinfo : EIATTR_KPARAM_INFO
	.align		4
.L_2765:
        /*0048*/ 	.byte	0x04, 0x17
        /*004a*/ 	.short	(.L_2767 - .L_2766)
.L_2766:
        /*004c*/ 	.word	0x00000000
        /*0050*/ 	.short	0x0001
        /*0052*/ 	.short	0x0008
        /*0054*/ 	.byte	0x00, 0xf0, 0x11, 0x00


	//----- nvinfo : EIATTR_KPARAM_INFO
	.align		4
.L_2767:
        /*0058*/ 	.byte	0x04, 0x17
        /*005a*/ 	.short	(.L_2769 - .L_2768)
.L_2768:
        /*005c*/ 	.word	0x00000000
        /*0060*/ 	.short	0x0000
        /*0062*/ 	.short	0x0000
        /*0064*/ 	.byte	0x00, 0xf0, 0x21, 0x00


	//----- nvinfo : EIATTR_SPARSE_MMA_MASK
	.align		4
.L_2769:
        /*0068*/ 	.byte	0x03, 0x50
        /*006a*/ 	.short	0x0000


	//----- nvinfo : EIATTR_MAXREG_COUNT
	.align		4
        /*006c*/ 	.byte	0x03, 0x1b
        /*006e*/ 	.short	0x00ff


	//----- nvinfo : EIATTR_MERCURY_ISA_VERSION
	.align		4
        /*0070*/ 	.byte	0x03, 0x5f
        /*0072*/ 	.short	0x0101


	//----- nvinfo : EIATTR_VRC_CTA_INIT_COUNT
	.align		4
        /*0074*/ 	.byte	0x02, 0x4a
	.zero		1
	.zero		1


	//----- nvinfo : EIATTR_EXIT_INSTR_OFFSETS
	.align		4
        /*0078*/ 	.byte	0x04, 0x1c
        /*007a*/ 	.short	(.L_2771 - .L_2770)


	//   ....[0]....
.L_2770:
        /*007c*/ 	.word	0x00000090


	//   ....[1]....
        /*0080*/ 	.word	0x000052a0


	//----- nvinfo : EIATTR_CRS_STACK_SIZE
	.align		4
.L_2771:
        /*0084*/ 	.byte	0x04, 0x1e
        /*0086*/ 	.short	(.L_2773 - .L_2772)
.L_2772:
        /*0088*/ 	.word	0x00000000


	//----- nvinfo : EIATTR_CBANK_PARAM_SIZE
	.align		4
.L_2773:
        /*008c*/ 	.byte	0x03, 0x19
        /*008e*/ 	.short	0x0030


	//----- nvinfo : EIATTR_PARAM_CBANK
	.align		4
        /*0090*/ 	.byte	0x04, 0x0a
        /*0092*/ 	.short	(.L_2775 - .L_2774)
	.align		4
.L_2774:
        /*0094*/ 	.word	index@(.nv.constant0.broadcast_sub_strided_i64)
        /*0098*/ 	.short	0x0380
        /*009a*/ 	.short	0x0030


	//----- nvinfo : EIATTR_SW_WAR
	.align		4
.L_2775:
        /*009c*/ 	.byte	0x04, 0x36
        /*009e*/ 	.short	(.L_2777 - .L_2776)
.L_2776:
        /*00a0*/ 	.word	0x00000008
.L_2777:


//--------------------- .nv.info.broadcast_add_lhs_col_i64 --------------------------
	.section	.nv.info.broadcast_add_lhs_col_i64,"",@"SHT_CUDA_INFO"
	.sectionflags	@""
	.align	4


	//----- nvinfo : EIATTR_CUDA_API_VERSION
	.align		4
        /*0000*/ 	.byte	0x04, 0x37
        /*0002*/ 	.short	(.L_2779 - .L_2778)
.L_2778:
        /*0004*/ 	.word	0x00000082


	//----- nvinfo : EIATTR_KPARAM_INFO
	.align		4
.L_2779:
        /*0008*/ 	.byte	0x04, 0x17
        /*000a*/ 	.short	(.L_2781 - .L_2780)
.L_2780:
        /*000c*/ 	.word	0x00000000
        /*0010*/ 	.short	0x0004
        /*0012*/ 	.short	0x0020
        /*0014*/ 	.byte	0x00, 0xf5, 0x21, 0x00


	//----- nvinfo : EIATTR_KPARAM_INFO
	.align		4
.L_2781:
        /*0018*/ 	.byte	0x04, 0x17
        /*001a*/ 	.short	(.L_2783 - .L_2782)
.L_2782:
        /*001c*/ 	.word	0x00000000
        /*0020*/ 	.short	0x0003
        /*0022*/ 	.short	0x0018
        /*0024*/ 	.byte	0x00, 0xf5, 0x21, 0x00


	//----- nvinfo : EIATTR_KPARAM_INFO
	.align		4
.L_2783:
        /*0028*/ 	.byte	0x04, 0x17
        /*002a*/ 	.short	(.L_2785 - .L_2784)
.L_2784:
        /*002c*/ 	.word	0x00000000
        /*0030*/ 	.short	0x0002
        /*0032*/ 	.short	0x0010
        /*0034*/ 	.byte	0x00, 0xf5, 0x21, 0x00


	//----- nvinfo : EIATTR_KPARAM_INFO
	.align		4
.L_2785:
        /*0038*/ 	.byte	0x04, 0x17
        /*003a*/ 	.short	(.L_2787 - .L_2786)
.L_2786:
        /*003c*/ 	.word	0x00000000
        /*0040*/ 	.short	0x0001
        /*0042*/ 	.short	0x0008
        /*0044*/ 	.byte	0x00, 0xf0, 0x21, 0x00


	//----- nvinfo : EIATTR_KPARAM_INFO
	.align		4
.L_2787:
        /*0048*/ 	.byte	0x04, 0x17
        /*004a*/ 	.short	(.L_2789 - .L_2788)
.L_2788:
        /*004c*/ 	.word	0x00000000
        /*0050*/ 	.short	0x0000
        /*0052*/ 	.short	0x0000
        /*0054*/ 	.byte	0x00, 0xf0, 0x21, 0x00


	//----- nvinfo : EIATTR_SPARSE_MMA_MASK
	.align		4
.L_2789:
        /*0058*/ 	.byte	0x03, 0x50
        /*005a*/ 	.short	0x0000


	//----- nvinfo : EIATTR_MAXREG_COUNT
	.align		4
        /*005c*/ 	.byte	0x03, 0x1b
        /*005e*/ 	.short	0x00ff


	//----- nvinfo : EIATTR_MERCURY_ISA_VERSION
	.align		4
        /*0060*/ 	.byte	0x03, 0x5f
        /*0062*/ 	.short	0x0101


	//----- nvinfo : EIATTR_VRC_CTA_INIT_COUNT
	.align		4
        /*0064*/ 	.byte	0x02, 0x4a
	.zero		1
	.zero		1


	//----- nvinfo : EIATTR_EXIT_INSTR_OFFSETS
	.align		4
        /*0068*/ 	.byte	0x04, 0x1c
        /*006a*/ 	.short	(.L_2791 - .L_2790)


	//   ....[0]....
.L_2790:
        /*006c*/ 	.word	0x00000090


	//   ....[1]....
        /*0070*/ 	.word	0x000003d0


	//----- nvinfo : EIATTR_CRS_STACK_SIZE
	.align		4
.L_2791:
        /*0074*/ 	.byte	0x04, 0x1e
        /*0076*/ 	.short	(.L_2793 - .L_2792)
.L_2792:
        /*0078*/ 	.word	0x00000000


	//----- nvinfo : EIATTR_CBANK_PARAM_SIZE
	.align		4
.L_2793:
        /*007c*/ 	.byte	0x03, 0x19
        /*007e*/ 	.short	0x0028


	//----- nvinfo : EIATTR_PARAM_CBANK
	.align		4
        /*0080*/ 	.byte	0x04, 0x0a
        /*0082*/ 	.short	(.L_2795 - .L_2794)
	.align		4
.L_2794:
        /*0084*/ 	.word	index@(.nv.constant0.broadcast_add_lhs_col_i64)
        /*0088*/ 	.short	0x0380
        /*008a*/ 	.short	0x0028


	//----- nvinfo : EIATTR_SW_WAR
	.align		4
.L_2795:
        /*008c*/ 	.byte	0x04, 0x36
        /*008e*/ 	.short	(.L_2797 - .L_2796)
.L_2796:
        /*0090*/ 	.word	0x00000008
.L_2797:


//--------------------- .nv.info.broadcast_add_lhs_row_i64 --------------------------
	.section	.nv.info.broadcast_add_lhs_row_i64,"",@"SHT_CUDA_INFO"
	.sectionflags	@""
	.align	4


	//----- nvinfo : EIATTR_CUDA_API_VERSION
	.align		4
        /*0000*/ 	.byte	0x04, 0x37
        /*0002*/ 	.short	(.L_2799 - .L_2798)
.L_2798:
        /*0004*/ 	.word	0x00000082


	//----- nvinfo : EIATTR_KPARAM_INFO
	.align		4
.L_2799:
        /*0008*/ 	.byte	0x04, 0x17
        /*000a*/ 	.short	(.L_2801 - .L_2800)
.L_2800:
        /*000c*/ 	.word	0x00000000
        /*0010*/ 	.short	0x0004
        /*0012*/ 	.short	0x0020
        /*0014*/ 	.byte	0x00, 0xf5, 0x21, 0x00


	//----- nvinfo : EIATTR_KPARAM_INFO
	.align		4
.L_2801:
        /*0018*/ 	.byte	0x04, 0x17
        /*001a*/ 	.short	(.L_2803 - .L_2802)
.L_2802:
        /*001c*/ 	.word	0x00000000
        /*0020*/ 	.short	0x0003
        /*0022*/ 	.short	0x0018
        /*0024*/ 	.byte	0x00, 0xf5, 0x21, 0x00


	//----- nvinfo : EIATTR_KPARAM_INFO
	.align		4
.L_2803:
        /*0028*/ 	.byte	0x04, 0x17
        /*002a*/ 	.short	(.L_2805 - .L_2804)
.L_2804:
        /*002c*/ 	.word	0x00000000
        /*0030*/ 	.short	0x0002
        /*0032*/ 	.short	0x0010
        /*0034*/ 	.byte	0x00, 0xf5, 0x21, 0x00


	//----- nvinfo : EIATTR_KPARAM_INFO
	.align		4
.L_2805:
        /*0038*/ 	.byte	0x04, 0x17
        /*003a*/ 	.short	(.L_2807 - .L_2806)
.L_2806:
        /*003c*/ 	.word	0x00000000
        /*0040*/ 	.short	0x0001
        /*0042*/ 	.short	0x0008
        /*0044*/ 	.byte	0x00, 0xf0, 0x21, 0x00


	//----- nvinfo : EIATTR_KPARAM_INFO
	.align		4
.L_2807:
        /*0048*/ 	.byte	0x04, 0x17
        /*004a*/ 	.short	(.L_2809 - .L_2808)
.L_2808:
        /*004c*/ 	.word	0x00000000
        /*0050*/ 	.short	0x0000
        /*0052*/ 	.short	0x0000
        /*0054*/ 	.byte	0x00, 0xf0, 0x21, 0x00


	//----- nvinfo : EIATTR_SPARSE_MMA_MASK
	.align		4
.L_2809:
        /*0058*/ 	.byte	0x03, 0x50
        /*005a*/ 	.short	0x0000


	//----- nvinfo : EIATTR_MAXREG_COUNT
	.align		4
        /*005c*/ 	.byte	0x03, 0x1b
        /*005e*/ 	.short	0x00ff


	//----- nvinfo : EIATTR_MERCURY_ISA_VERSION
	.align		4
        /*0060*/ 	.byte	0x03, 0x5f
        /*0062*/ 	.short	0x0101


	//----- nvinfo : EIATTR_VRC_CTA_INIT_COUNT
	.align		4
        /*0064*/ 	.byte	0x02, 0x4a
	.zero		1
	.zero		1


	//----- nvinfo : EIATTR_EXIT_INSTR_OFFSETS
	.align		4
        /*0068*/ 	.byte	0x04, 0x1c
        /*006a*/ 	.short	(.L_2811 - .L_2810)


	//   ....[0]....
.L_2810:
        /*006c*/ 	.word	0x00000090


	//   ....[1]....
        /*0070*/ 	.word	0x000003d0


	//----- nvinfo : EIATTR_CRS_STACK_SIZE
	.align		4
.L_2811:
        /*0074*/ 	.byte	0x04, 0x1e
        /*0076*/ 	.short	(.L_2813 - .L_2812)
.L_2812:
        /*0078*/ 	.word	0x00000000


	//----- nvinfo : EIATTR_CBANK_PARAM_SIZE
	.align		4
.L_2813:
        /*007c*/ 	.byte	0x03, 0x19
        /*007e*/ 	.short	0x0028


	//----- nvinfo : EIATTR_PARAM_CBANK
	.align		4
        /*0080*/ 	.byte	0x04, 0x0a
        /*0082*/ 	.short	(.L_2815 - .L_2814)
	.align		4
.L_2814:
        /*0084*/ 	.word	index@(.nv.constant0.broadcast_add_lhs_row_i64)
        /*0088*/ 	.short	0x0380
        /*008a*/ 	.short	0x0028


	//----- nvinfo : EIATTR_SW_WAR
	.align		4
.L_2815:
        /*008c*/ 	.byte	0x04, 0x36
        /*008e*/ 	.short	(.L_2817 - .L_2816)
.L_2816:
        /*0090*/ 	.word	0x00000008
.L_2817:


//--------------------- .nv.info.broadcast_add_rhs_col_i64 --------------------------
	.section	.nv.info.broadcast_add_rhs_col_i64,"",@"SHT_CUDA_INFO"
	.sectionflags	@""
	.align	4


	//----- nvinfo : EIATTR_CUDA_API_VERSION
	.align		4
        /*0000*/ 	.byte	0x04, 0x37
        /*0002*/ 	.short	(.L_2819 - .L_2818)
.L_2818:
        /*0004*/ 	.word	0x00000082


	//----- nvinfo : EIATTR_KPARAM_INFO
	.align		4
.L_2819:
        /*0008*/ 	.byte	0x04, 0x17
        /*000a*/ 	.short	(.L_2821 - .L_2820)
.L_2820:
        /*000c*/ 	.word	0x00000000
        /*0010*/ 	.short	0x0004
        /*0012*/ 	.short	0x0020
        /*0014*/ 	.byte	0x00, 0xf5, 0x21, 0x00


	//----- nvinfo : EIATTR_KPARAM_INFO
	.align		4
.L_2821:
        /*0018*/ 	.byte	0x04, 0x17
        /*001a*/ 	.short	(.L_2823 - .L_2822)
.L_2822:
        /*001c*/ 	.word	0x00000000
        /*0020*/ 	.short	0x0003
        /*0022*/ 	.short	0x0018
        /*0024*/ 	.byte	0x00, 0xf5, 0x21, 0x00


	//----- nvinfo : EIATTR_KPARAM_INFO
	.align		4
.L_2823:
        /*0028*/ 	.byte	0x04, 0x17
        /*002a*/ 	.short	(.L_2825 - .L_2824)
.L_2824:
        /*002c*/ 	.word	0x00000000
        /*0030*/ 	.short	0x0002
        /*0032*/ 	.short	0x0010
        /*0034*/ 	.byte	0x00, 0xf5, 0x21, 0x00


	//----- nvinfo : EIATTR_KPARAM_INFO
	.align		4
.L_2825:
        /*0038*/ 	.byte	0x04, 0x17
        /*003a*/ 	.short	(.L_2827 - .L_2826)
.L_2826:
        /*003c*/ 	.word	0x00000000
        /*0040*/ 	.short	0x0001
        /*0042*/ 	.short	0x0008
        /*0044*/ 	.byte	0x00, 0xf0, 0x21, 0x00


	//----- nvinfo : EIATTR_KPARAM_INFO
	.align		4
.L_2827:
        /*0048*/ 	.byte	0x04, 0x17
        /*004a*/ 	.short	(.L_2829 - .L_2828)
.L_2828:
        /*004c*/ 	.word	0x00000000
        /*0050*/ 	.short	0x0000
        /*0052*/ 	.short	0x0000
        /*0054*/ 	.byte	0x00, 0xf0, 0x21, 0x00


	//----- nvinfo : EIATTR_SPARSE_MMA_MASK
	.align		4
.L_2829:
        /*0058*/ 	.byte	0x03, 0x50
        /*005a*/ 	.short	0x0000


	//----- nvinfo : EIATTR_MAXREG_COUNT
	.align		4
        /*005c*/ 	.byte	0x03, 0x1b
        /*005e*/ 	.short	0x00ff


	//----- nvinfo : EIATTR_MERCURY_ISA_VERSION
	.align		4
        /*0060*/ 	.byte	0x03, 0x5f
        /*0062*/ 	.short	0x0101


	//----- nvinfo : EIATTR_VRC_CTA_INIT_COUNT
	.align		4
        /*0064*/ 	.byte	0x02, 0x4a
	.zero		1
	.zero		1


	//----- nvinfo : EIATTR_EXIT_INSTR_OFFSETS
	.align		4
        /*0068*/ 	.byte	0x04, 0x1c
        /*006a*/ 	.short	(.L_2831 - .L_2830)


	//   ....[0]....
.L_2830:
        /*006c*/ 	.word	0x00000090


	//   ....[1]....
        /*0070*/ 	.word	0x000003d0


	//----- nvinfo : EIATTR_CRS_STACK_SIZE
	.align		4
.L_2831:
        /*0074*/ 	.byte	0x04, 0x1e
        /*0076*/ 	.short	(.L_2833 - .L_2832)
.L_2832:
        /*0078*/ 	.word	0x00000000


	//----- nvinfo : EIATTR_CBANK_PARAM_SIZE
	.align		4
.L_2833:
        /*007c*/ 	.byte	0x03, 0x19
        /*007e*/ 	.short	0x0028


	//----- nvinfo : EIATTR_PARAM_CBANK
	.align		4
        /*0080*/ 	.byte	0x04, 0x0a
        /*0082*/ 	.short	(.L_2835 - .L_2834)
	.align		4
.L_2834:
        /*0084*/ 	.word	index@(.nv.constant0.broadcast_add_rhs_col_i64)
        /*0088*/ 	.short	0x0380
        /*008a*/ 	.short	0x0028


	//----- nvinfo : EIATTR_SW_WAR
	.align		4
.L_2835:
        /*008c*/ 	.byte	0x04, 0x36
        /*008e*/ 	.short	(.L_2837 - .L_2836)
.L_2836:
        /*0090*/ 	.word	0x00000008
.L_2837:


//--------------------- .nv.info.broadcast_add_rhs_row_i64 --------------------------
	.section	.nv.info.broadcast_add_rhs_row_i64,"",@"SHT_CUDA_INFO"
	.sectionflags	@""
	.align	4


	//----- nvinfo : EIATTR_CUDA_API_VERSION
	.align		4
        /*0000*/ 	.byte	0x04, 0x37
        /*0002*/ 	.short	(.L_2839 - .L_2838)
.L_2838:
        /*0004*/ 	.word	0x00000082


	//----- nvinfo : EIATTR_KPARAM_INFO
	.align		4
.L_2839:
        /*0008*/ 	.byte	0x04, 0x17
        /*000a*/ 	.short	(.L_2841 - .L_2840)
.L_2840:
        /*000c*/ 	.word	0x00000000
        /*0010*/ 	.short	0x0004
        /*0012*/ 	.short	0x0020
        /*0014*/ 	.byte	0x00, 0xf5, 0x21, 0x00


	//----- nvinfo : EIATTR_KPARAM_INFO
	.align		4
.L_2841:
        /*0018*/ 	.byte	0x04, 0x17
        /*001a*/ 	.short	(.L_2843 - .L_2842)
.L_2842:
        /*001c*/ 	.word	0x00000000
        /*0020*/ 	.short	0x0003
        /*0022*/ 	.short	0x0018
        /*0024*/ 	.byte	0x00, 0xf5, 0x21, 0x00


	//----- nvinfo : EIATTR_KPARAM_INFO
	.align		4
.L_2843:
        /*0028*/ 	.byte	0x04, 0x17
        /*002a*/ 	.short	(.L_2845 - .L_2844)
.L_2844:
        /*002c*/ 	.word	0x00000000
        /*0030*/ 	.short	0x0002
        /*0032*/ 	.short	0x0010
        /*0034*/ 	.byte	0x00, 0xf5, 0x21, 0x00


	//----- nvinfo : EIATTR_KPARAM_INFO
	.align		4
.L_2845:
        /*0038*/ 	.byte	0x04, 0x17
        /*003a*/ 	.short	(.L_2847 - .L_2846)
.L_2846:
        /*003c*/ 	.word	0x00000000
        /*0040*/ 	.short	0x0001
        /*0042*/ 	.short	0x0008
        /*0044*/ 	.byte	0x00, 0xf0, 0x21, 0x00


	//----- nvinfo : EIATTR_KPARAM_INFO
	.align		4
.L_2847:
        /*0048*/ 	.byte	0x04, 0x17
        /*004a*/ 	.short	(.L_2849 - .L_2848)
.L_2848:
        /*004c*/ 	.word	0x00000000
        /*0050*/ 	.short	0x0000
        /*0052*/ 	.short	0x0000
        /*0054*/ 	.byte	0x00, 0xf0, 0x21, 0x00


	//----- nvinfo : EIATTR_SPARSE_MMA_MASK
	.align		4
.L_2849:
        /*0058*/ 	.byte	0x03, 0x50
        /*005a*/ 	.short	0x0000


	//----- nvinfo : EIATTR_MAXREG_COUNT
	.align		4
        /*005c*/ 	.byte	0x03, 0x1b
        /*005e*/ 	.short	0x00ff


	//----- nvinfo : EIATTR_MERCURY_ISA_VERSION
	.align		4
        /*0060*/ 	.byte	0x03, 0x5f
        /*0062*/ 	.short	0x0101


	//----- nvinfo : EIATTR_VRC_CTA_INIT_COUNT
	.align		4
        /*0064*/ 	.byte	0x02, 0x4a
	.zero		1
	.zero		1


	//----- nvinfo : EIATTR_EXIT_INSTR_OFFSETS
	.align		4
        /*0068*/ 	.byte	0x04, 0x1c
        /*006a*/ 	.short	(.L_2851 - .L_2850)


	//   ....[0]....
.L_2850:
        /*006c*/ 	.word	0x00000090


	//   ....[1]....
        /*0070*/ 	.word	0x000003d0


	//----- nvinfo : EIATTR_CRS_STACK_SIZE
	.align		4
.L_2851:
        /*0074*/ 	.byte	0x04, 0x1e
        /*0076*/ 	.short	(.L_2853 - .L_2852)
.L_2852:
        /*0078*/ 	.word	0x00000000


	//----- nvinfo : EIATTR_CBANK_PARAM_SIZE
	.align		4
.L_2853:
        /*007c*/ 	.byte	0x03, 0x19
        /*007e*/ 	.short	0x0028


	//----- nvinfo : EIATTR_PARAM_CBANK
	.align		4
        /*0080*/ 	.byte	0x04, 0x0a
        /*0082*/ 	.short	(.L_2855 - .L_2854)
	.align		4
.L_2854:
        /*0084*/ 	.word	index@(.nv.constant0.broadcast_add_rhs_row_i64)
        /*0088*/ 	.short	0x0380
        /*008a*/ 	.short	0x0028


	//----- nvinfo : EIATTR_SW_WAR
	.align		4
.L_2855:
        /*008c*/ 	.byte	0x04, 0x36
        /*008e*/ 	.short	(.L_2857 - .L_2856)
.L_2856:
        /*0090*/ 	.word	0x00000008
.L_2857:


//--------------------- .nv.info.broadcast_add_contiguous_i64 --------------------------
	.section	.nv.info.broadcast_add_contiguous_i64,"",@"SHT_CUDA_INFO"
	.sectionflags	@""
	.align	4


	//----- nvinfo : EIATTR_CUDA_API_VERSION
	.align		4
        /*0000*/ 	.byte	0x04, 0x37
        /*0002*/ 	.short	(.L_2859 - .L_2858)
.L_2858:
        /*0004*/ 	.word	0x00000082


	//----- nvinfo : EIATTR_KPARAM_INFO
	.align		4
.L_2859:
        /*0008*/ 	.byte	0x04, 0x17
        /*000a*/ 	.short	(.L_2861 - .L_2860)
.L_2860:
        /*000c*/ 	.word	0x00000000
        /*0010*/ 	.short	0x0003
        /*0012*/ 	.short	0x0018
        /*0014*/ 	.byte	0x00, 0xf5, 0x21, 0x00


	//----- nvinfo : EIATTR_KPARAM_INFO
	.align		4
.L_2861:
        /*0018*/ 	.byte	0x04, 0x17
        /*001a*/ 	.short	(.L_2863 - .L_2862)
.L_2862:
        /*001c*/ 	.word	0x00000000
        /*0020*/ 	.short	0x0002
        /*0022*/ 	.short	0x0010
        /*0024*/ 	.byte	0x00, 0xf5, 0x21, 0x00


	//----- nvinfo : EIATTR_KPARAM_INFO
	.align		4
.L_2863:
        /*0028*/ 	.byte	0x04, 0x17
        /*002a*/ 	.short	(.L_2865 - .L_2864)
.L_2864:
        /*002c*/ 	.word	0x00000000
        /*0030*/ 	.short	0x0001
        /*0032*/ 	.short	0x0008
        /*0034*/ 	.byte	0x00, 0xf5, 0x21, 0x00


	//----- nvinfo : EIATTR_KPARAM_INFO
	.align		4
.L_2865:
        /*0038*/ 	.byte	0x04, 0x17
        /*003a*/ 	.short	(.L_2867 - .L_2866)
.L_2866:
        /*003c*/ 	.word	0x00000000
        /*0040*/ 	.short	0x0000
        /*0042*/ 	.short	0x0000
        /*0044*/ 	.byte	0x00, 0xf0, 0x21, 0x00


	//----- nvinfo : EIATTR_SPARSE_MMA_MASK
	.align		4
.L_2867:
        /*0048*/ 	.byte	0x03, 0x50
        /*004a*/ 	.short	0x0000


	//----- nvinfo : EIATTR_MAXREG_COUNT
	.align		4
        /*004c*/ 	.byte	0x03, 0x1b
        /*004e*/ 	.short	0x00ff


	//----- nvinfo : EIATTR_MERCURY_ISA_VERSION
	.align		4
        /*0050*/ 	.byte	0x03, 0x5f
        /*0052*/ 	.short	0x0101


	//----- nvinfo : EIATTR_VRC_CTA_INIT_COUNT
	.align		4
        /*0054*/ 	.byte	0x02, 0x4a
	.zero		1
	.zero		1


	//----- nvinfo : EIATTR_EXIT_INSTR_OFFSETS
	.align		4
        /*0058*/ 	.byte	0x04, 0x1c
        /*005a*/ 	.short	(.L_2869 - .L_2868)


	//   ....[0]....
.L_2868:
        /*005c*/ 	.word	0x00000090


	//   ....[1]....
        /*0060*/ 	.word	0x000001a0


	//----- nvinfo : EIATTR_CBANK_PARAM_SIZE
	.align		4
.L_2869:
        /*0064*/ 	.byte	0x03, 0x19
        /*0066*/ 	.short	0x0020


	//----- nvinfo : EIATTR_PARAM_CBANK
	.align		4
        /*0068*/ 	.byte	0x04, 0x0a
        /*006a*/ 	.short	(.L_2871 - .L_2870)
	.align		4
.L_2870:
        /*006c*/ 	.word	index@(.nv.constant0.broadcast_add_contiguous_i64)
        /*0070*/ 	.short	0x0380
        /*0072*/ 	.short	0x0020


	//----- nvinfo : EIATTR_SW_WAR
	.align		4
.L_2871:
        /*0074*/ 	.byte	0x04, 0x36
        /*0076*/ 	.short	(.L_2873 - .L_2872)
.L_2872:
        /*0078*/ 	.word	0x00000008
.L_2873:


//--------------------- .nv.info.broadcast_add_strided_i64 --------------------------
	.section	.nv.info.broadcast_add_strided_i64,"",@"SHT_CUDA_INFO"
	.sectionflags	@""
	.align	4


	//----- nvinfo : EIATTR_CUDA_API_VERSION
	.align		4
        /*0000*/ 	.byte	0x04, 0x37
        /*0002*/ 	.short	(.L_2875 - .L_2874)
.L_2874:
        /*0004*/ 	.word	0x00000082


	//----- nvinfo : EIATTR_KPARAM_INFO
	.align		4
.L_2875:
        /*0008*/ 	.byte	0x04, 0x17
        /*000a*/ 	.short	(.L_2877 - .L_2876)
.L_2876:
        /*000c*/ 	.word	0x00000000
        /*0010*/ 	.short	0x0005
        /*0012*/ 	.short	0x0028
        /*0014*/ 	.byte	0x00, 0xf5, 0x21, 0x00


	//----- nvinfo : EIATTR_KPARAM_INFO
	.align		4
.L_2877:
        /*0018*/ 	.byte	0x04, 0x17
        /*001a*/ 	.short	(.L_2879 - .L_2878)
.L_2878:
        /*001c*/ 	.word	0x00000000
        /*0020*/ 	.short	0x0004
        /*0022*/ 	.short	0x0020
        /*0024*/ 	.byte	0x00, 0xf5, 0x21, 0x00


	//----- nvinfo : EIATTR_KPARAM_INFO
	.align		4
.L_2879:
        /*0028*/ 	.byte	0x04, 0x17
        /*002a*/ 	.short	(.L_2881 - .L_2880)
.L_2880:
        /*002c*/ 	.word	0x00000000
        /*0030*/ 	.short	0x0003
        /*0032*/ 	.short	0x0018
        /*0034*/ 	.byte	0x00, 0xf5, 0x21, 0x00


	//----- nvinfo : EIATTR_KPARAM_INFO
	.align		4
.L_2881:
        /*0038*/ 	.byte	0x04, 0x17
        /*003a*/ 	.short	(.L_2883 - .L_2882)
.L_2882:
        /*003c*/ 	.word	0x00000000
        /*0040*/ 	.short	0x0002
        /*0042*/ 	.short	0x0010
        /*0044*/ 	.byte	0x00, 0xf5, 0x21, 0x00


	//----- nvinfo : EIATTR_KPARAM_INFO
	.align		4
.L_2883:
        /*0048*/ 	.byte	0x04, 0x17
        /*004a*/ 	.short	(.L_2885 - .L_2884)
.L_2884:
        /*004c*/ 	.word	0x00000000
        /*0050*/ 	.short	0x0001
        /*0052*/ 	.short	0x0008
        /*0054*/ 	.byte	0x00, 0xf0, 0x11, 0x00


	//----- nvinfo : EIATTR_KPARAM_INFO
	.align		4
.L_2885:
        /*0058*/ 	.byte	0x04, 0x17
        /*005a*/ 	.short	(.L_2887 - .L_2886)
.L_2886:
        /*005c*/ 	.word	0x00000000
        /*0060*/ 	.short	0x0000
        /*0062*/ 	.short	0x0000
        /*0064*/ 	.byte	0x00, 0xf0, 0x21, 0x00


	//----- nvinfo : EIATTR_SPARSE_MMA_MASK
	.align		4
.L_2887:
        /*0068*/ 	.byte	0x03, 0x50
        /*006a*/ 	.short	0x0000


	//----- nvinfo : EIATTR_MAXREG_COUNT
	.align		4
        /*006c*/ 	.byte	0x03, 0x1b
        /*006e*/ 	.short	0x00ff


	//----- nvinfo : EIATTR_MERCURY_ISA_VERSION
	.align		4
        /*0070*/ 	.byte	0x03, 0x5f
        /*0072*/ 	.short	0x0101


	//----- nvinfo : EIATTR_VRC_CTA_INIT_COUNT
	.align		4
        /*0074*/ 	.byte	0x02, 0x4a
	.zero		1
	.zero		1


	//----- nvinfo : EIATTR_EXIT_INSTR_OFFSETS
	.align		4
        /*0078*/ 	.byte	0x04, 0x1c
        /*007a*/ 	.short	(.L_2889 - .L_2888)


	//   ....[0]....
.L_2888:
        /*007c*/ 	.word	0x00000090


	//   ....[1]....
        /*0080*/ 	.word	0x000052a0


	//----- nvinfo : EIATTR_CRS_STACK_SIZE
	.align		4
.L_2889:
        /*0084*/ 	.byte	0x04, 0x1e
        /*0086*/ 	.short	(.L_2891 - .L_2890)
.L_2890:
        /*0088*/ 	.word	0x00000000


	//----- nvinfo : EIATTR_CBANK_PARAM_SIZE
	.align		4
.L_2891:
        /*008c*/ 	.byte	0x03, 0x19
        /*008e*/ 	.short	0x0030


	//----- nvinfo : EIATTR_PARAM_CBANK
	.align		4
        /*0090*/ 	.byte	0x04, 0x0a
        /*0092*/ 	.short	(.L_2893 - .L_2892)
	.align		4
.L_2892:
        /*0094*/ 	.word	index@(.nv.constant0.broadcast_add_strided_i64)
        /*0098*/ 	.short	0x0380
        /*009a*/ 	.short	0x0030


	//----- nvinfo : EIATTR_SW_WAR
	.align		4
.L_2893:
        /*009c*/ 	.byte	0x04, 0x36
        /*009e*/ 	.short	(.L_2895 - .L_2894)
.L_2894:
        /*00a0*/ 	.word	0x00000008
.L_2895:


//--------------------- .nv.info.broadcast_min_lhs_col_f32 --------------------------
	.section	.nv.info.broadcast_min_lhs_col_f32,"",@"SHT_CUDA_INFO"
	.sectionflags	@""
	.align	4


	//----- nvinfo : EIATTR_CUDA_API_VERSION
	.align		4
        /*0000*/ 	.byte	0x04, 0x37
        /*0002*/ 	.short	(.L_2897 - .L_2896)
.L_2896:
        /*0004*/ 	.word	0x00000082


	//----- nvinfo : EIATTR_KPARAM_INFO
	.align		4
.L_2897:
        /*0008*/ 	.byte	0x04, 0x17
        /*000a*/ 	.short	(.L_2899 - .L_2898)
.L_2898:
        /*000c*/ 	.word	0x00000000
        /*0010*/ 	.short	0x0004
        /*0012*/ 	.short	0x0020
        /*0014*/ 	.byte	0x00, 0xf5, 0x21, 0x00


	//----- nvinfo : EIATTR_KPARAM_INFO
	.align		4
.L_2899:
        /*0018*/ 	.byte	0x04, 0x17
        /*001a*/ 	.short	(.L_2901 - .L_2900)
.L_2900:
        /*001c*/ 	.word	0x00000000
        /*0020*/ 	.short	0x0003
        /*0022*/ 	.short	0x0018
        /*0024*/ 	.byte	0x00, 0xf5, 0x21, 0x00


	//----- nvinfo : EIATTR_KPARAM_INFO
	.align		4
.L_2901:
        /*0028*/ 	.byte	0x04, 0x17
        /*002a*/ 	.short	(.L_2903 - .L_2902)
.L_2902:
        /*002c*/ 	.word	0x00000000
        /*0030*/ 	.short	0x0002
        /*0032*/ 	.short	0x0010
        /*0034*/ 	.byte	0x00, 0xf5, 0x21, 0x00


	//----- nvinfo : EIATTR_KPARAM_INFO
	.align		4
.L_2903:
        /*0038*/ 	.byte	0x04, 0x17
        /*003a*/ 	.short	(.L_2905 - .L_2904)
.L_2904:
        /*003c*/ 	.word	0x00000000
        /*0040*/ 	.short	0x0001
        /*0042*/ 	.short	0x0008
        /*0044*/ 	.byte	0x00, 0xf0, 0x21, 0x00


	//----- nvinfo : EIATTR_KPARAM_INFO
	.align		4
.L_2905:
        /*0048*/ 	.byte	0x04, 0x17
        /*004a*/ 	.short	(.L_2907 - .L_2906)
.L_2906:
        /*004c*/ 	.word	0x00000000
        /*0050*/ 	.short	0x0000
        /*0052*/ 	.short	0x0000
        /*0054*/ 	.byte	0x00, 0xf0, 0x21, 0x00


	//----- nvinfo : EIATTR_SPARSE_MMA_MASK
	.align		4
.L_2907:
        /*0058*/ 	.byte	0x03, 0x50
        /*005a*/ 	.short	0x0000


	//----- nvinfo : EIATTR_MAXREG_COUNT
	.align		4
        /*005c*/ 	.byte	0x03, 0x1b
        /*005e*/ 	.short	0x00ff


	//----- nvinfo : EIATTR_MERCURY_ISA_VERSION
	.align		4
        /*0060*/ 	.byte	0x03, 0x5f
        /*0062*/ 	.short	0x0101


	//----- nvinfo : EIATTR_VRC_CTA_INIT_COUNT
	.align		4
        /*0064*/ 	.byte	0x02, 0x4a
	.zero		1
	.zero		1


	//----- nvinfo : EIATTR_EXIT_INSTR_OFFSETS
	.align		4
        /*0068*/ 	.byte	0x04, 0x1c
        /*006a*/ 	.short	(.L_2909 - .L_2908)


	//   ....[0]....
.L_2908:
        /*006c*/ 	.word	0x00000090


	//   ....[1]....
        /*0070*/ 	.word	0x000003d0


	//----- nvinfo : EIATTR_CRS_STACK_SIZE
	.align		4
.L_2909:
        /*0074*/ 	.byte	0x04, 0x1e
        /*0076*/ 	.short	(.L_2911 - .L_2910)
.L_2910:
        /*0078*/ 	.word	0x00000000


	//----- nvinfo : EIATTR_CBANK_PARAM_SIZE
	.align		4
.L_2911:
        /*007c*/ 	.byte	0x03, 0x19
        /*007e*/ 	.short	0x0028


	//----- nvinfo : EIATTR_PARAM_CBANK
	.align		4
        /*0080*/ 	.byte	0x04, 0x0a
        /*0082*/ 	.short	(.L_2913 - .L_2912)
	.align		4
.L_2912:
        /*0084*/ 	.word	index@(.nv.constant0.broadcast_min_lhs_col_f32)
        /*0088*/ 	.short	0x0380
        /*008a*/ 	.short	0x0028


	//----- nvinfo : EIATTR_SW_WAR
	.align		4
.L_2913:
        /*008c*/ 	.byte	0x04, 0x36
        /*008e*/ 	.short	(.L_2915 - .L_2914)
.L_2914:
        /*0090*/ 	.word	0x00000008
.L_2915:


//--------------------- .nv.info.broadcast_min_lhs_row_f32 --------------------------
	.section	.nv.info.broadcast_min_lhs_row_f32,"",@"SHT_CUDA_INFO"
	.sectionflags	@""
	.align	4


	//----- nvinfo : EIATTR_CUDA_API_VERSION
	.align		4
        /*0000*/ 	.byte	0x04, 0x37
        /*0002*/ 	.short	(.L_2917 - .L_2916)
.L_2916:
        /*0004*/ 	.word	0x00000082


	//----- nvinfo : EIATTR_KPARAM_INFO
	.align		4
.L_2917:
        /*0008*/ 	.byte	0x04, 0x17
        /*000a*/ 	.short	(.L_2919 - .L_2918)
.L_2918:
        /*000c*/ 	.word	0x00000000
        /*0010*/ 	.short	0x0004
        /*0012*/ 	.short	0x0020
        /*0014*/ 	.byte	0x00, 0xf5, 0x21, 0x00


	//----- nvinfo : EIATTR_KPARAM_INFO
	.align		4
.L_2919:
        /*0018*/ 	.byte	0x04, 0x17
        /*001a*/ 	.short	(.L_2921 - .L_2920)
.L_2920:
        /*001c*/ 	.word	0x00000000
        /*0020*/ 	.short	0x0003
        /*0022*/ 	.short	0x0018
        /*0024*/ 	.byte	0x00, 0xf5, 0x21, 0x00


	//----- nvinfo : EIATTR_KPARAM_INFO
	.align		4
.L_2921:
        /*0028*/ 	.byte	0x04, 0x17
        /*002a*/ 	.short	(.L_2923 - .L_2922)
.L_2922:
        /*002c*/ 	.word	0x00000000
        /*0030*/ 	.short	0x0002
        /*0032*/ 	.short	0x0010
        /*0034*/ 	.byte	0x00, 0xf5, 0x21, 0x00


	//----- nvinfo : EIATTR_KPARAM_INFO
	.align		4
.L_2923:
        /*0038*/ 	.byte	0x04, 0x17
        /*003a*/ 	.short	(.L_2925 - .L_2924)
.L_2924:
        /*003c*/ 	.word	0x00000000
        /*0040*/ 	.short	0x0001
        /*0042*/ 	.short	0x0008
        /*0044*/ 	.byte	0x00, 0xf0, 0x21, 0x00


	//----- nvinfo : EIATTR_KPARAM_INFO
	.align		4
.L_2925:
        /*0048*/ 	.byte	0x04, 0x17
        /*004a*/ 	.short	(.L_2927 - .L_2926)
.L_2926:
        /*004c*/ 	.word	0x00000000
        /*0050*/ 	.short	0x0000
        /*0052*/ 	.short	0x0000
        /*0054*/ 	.byte	0x00, 0xf0, 0x21, 0x00


	//----- nvinfo : EIATTR_SPARSE_MMA_MASK
	.align		4
.L_2927:
        /*0058*/ 	.byte	0x03, 0x50
        /*005a*/ 	.short	0x0000


	//----- nvinfo : EIATTR_MAXREG_COUNT
	.align		4
        /*005c*/ 	.byte	0x03, 0x1b
        /*005e*/ 	.short	0x00ff


	//----- nvinfo : EIATTR_MERCURY_ISA_VERSION
	.align		4
        /*0060*/ 	.byte	0x03, 0x5f
        /*0062*/ 	.short	0x0101


	//----- nvinfo : EIATTR_VRC_CTA_INIT_COUNT
	.align		4
        /*0064*/ 	.byte	0x02, 0x4a
	.zero		1
	.zero		1


	//----- nvinfo : EIATTR_EXIT_INSTR_OFFSETS
	.align		4
        /*0068*/ 	.byte	0x04, 0x1c
        /*006a*/ 	.short	(.L_2929 - .L_2928)


	//   ....[0]....
.L_2928:
        /*006c*/ 	.word	0x00000090


	//   ....[1]....
        /*0070*/ 	.word	0x000003d0


	//----- nvinfo : EIATTR_CRS_STACK_SIZE
	.align		4
.L_2929:
        /*0074*/ 	.byte	0x04, 0x1e
        /*0076*/ 	.short	(.L_2931 - .L_2930)
.L_2930:
        /*0078*/ 	.word	0x00000000


	//----- nvinfo : EIATTR_CBANK_PARAM_SIZE
	.align		4
.L_2931:
        /*007c*/ 	.byte	0x03, 0x19
        /*007e*/ 	.short	0x0028


	//----- nvinfo : EIATTR_PARAM_CBANK
	.align		4
        /*0080*/ 	.byte	0x04, 0x0a
        /*0082*/ 	.short	(.L_2933 - .L_2932)
	.align		4
.L_2932:
        /*0084*/ 	.word	index@(.nv.constant0.broadcast_min_lhs_row_f32)
        /*0088*/ 	.short	0x0380
        /*008a*/ 	.short	0x0028


	//----- nvinfo : EIATTR_SW_WAR
	.align		4
.L_2933:
        /*008c*/ 	.byte	0x04, 0x36
        /*008e*/ 	.short	(.L_2935 - .L_2934)
.L_2934:
        /*0090*/ 	.word	0x00000008
.L_2935:


//--------------------- .nv.info.broadcast_min_rhs_col_f32 --------------------------
	.section	.nv.info.broadcast_min_rhs_col_f32,"",@"SHT_CUDA_INFO"
	.sectionflags	@""
	.align	4


	//----- nvinfo : EIATTR_CUDA_API_VERSION
	.align		4
        /*0000*/ 	.byte	0x04, 0x37
        /*0002*/ 	.short	(.L_2937 - .L_2936)
.L_2936:
        /*0004*/ 	.word	0x00000082


	//----- nvinfo : EIATTR_KPARAM_INFO
	.align		4
.L_2937:
        /*0008*/ 	.byte	0x04, 0x17
        /*000a*/ 	.short	(.L_2939 - .L_2938)
.L_2938:
        /*000c*/ 	.word	0x00000000
        /*0010*/ 	.short	0x0004
        /*0012*/ 	.short	0x0020
        /*0014*/ 	.byte	0x00, 0xf5, 0x21, 0x00


	//----- nvinfo : EIATTR_KPARAM_INFO
	.align		4
.L_2939:
        /*0018*/ 	.byte	0x04, 0x17
        /*001a*/ 	.short	(.L_2941 - .L_2940)
.L_2940:
        /*001c*/ 	.word	0x00000000
        /*0020*/ 	.short	0x0003
        /*0022*/ 	.short	0x0018
        /*0024*/ 	.byte	0x00, 0xf5, 0x21, 0x00


	//----- nvinfo : EIATTR_KPARAM_INFO
	.align		4
.L_2941:
        /*0028*/ 	.byte	0x04, 0x17
        /*002a*/ 	.short	(.L_2943 - .L_2942)
.L_2942:
        /*002c*/ 	.word	0x00000000
        /*0030*/ 	.short	0x0002
        /*0032*/ 	.short	0x0010
        /*0034*/ 	.byte	0x00, 0xf5, 0x21, 0x00


	//----- nvinfo : EIATTR_KPARAM_INFO
	.align		4
.L_2943:
        /*0038*/ 	.byte	0x04, 0x17
        /*003a*/ 	.short	(.L_2945 - .L_2944)
.L_2944:
        /*003c*/ 	.word	0x00000000
        /*0040*/ 	.short	0x0001
        /*0042*/ 	.short	0x0008
        /*0044*/ 	.byte	0x00, 0xf0, 0x21, 0x00


	//----- nvinfo : EIATTR_KPARAM_INFO
	.align		4
.L_2945:
        /*0048*/ 	.byte	0x04, 0x17
        /*004a*/ 	.short	(.L_2947 - .L_2946)
.L_2946:
        /*004c*/ 	.word	0x00000000
        /*0050*/ 	.short	0x0000
        /*0052*/ 	.short	0x0000
        /*0054*/ 	.byte	0x00, 0xf0, 0x21, 0x00


	//----- nvinfo : EIATTR_SPARSE_MMA_MASK
	.align		4
.L_2947:
        /*0058*/ 	.byte	0x03, 0x50
        /*005a*/ 	.short	0x0000


	//----- nvinfo : EIATTR_MAXREG_COUNT
	.align		4
        /*005c*/ 	.byte	0x03, 0x1b
        /*005e*/ 	.short	0x00ff


	//----- nvinfo : EIATTR_MERCURY_ISA_VERSION
	.align		4
        /*0060*/ 	.byte	0x03, 0x5f
        /*0062*/ 	.short	0x0101


	//----- nvinfo : EIATTR_VRC_CTA_INIT_COUNT
	.align		4
        /*0064*/ 	.byte	0x02, 0x4a
	.zero		1
	.zero		1


	//----- nvinfo : EIATTR_EXIT_INSTR_OFFSETS
	.align		4
        /*0068*/ 	.byte	0x04, 0x1c
        /*006a*/ 	.short	(.L_2949 - .L_2948)


	//   ....[0]....
.L_2948:
        /*006c*/ 	.word	0x00000090


	//   ....[1]....
        /*0070*/ 	.word	0x000003d0


	//----- nvinfo : EIATTR_CRS_STACK_SIZE
	.align		4
.L_2949:
        /*0074*/ 	.byte	0x04, 0x1e
        /*0076*/ 	.short	(.L_2951 - .L_2950)
.L_2950:
        /*0078*/ 	.word	0x00000000


	//----- nvinfo : EIATTR_CBANK_PARAM_SIZE
	.align		4
.L_2951:
        /*007c*/ 	.byte	0x03, 0x19
        /*007e*/ 	.short	0x0028


	//----- nvinfo : EIATTR_PARAM_CBANK
	.align		4
        /*0080*/ 	.byte	0x04, 0x0a
        /*0082*/ 	.short	(.L_2953 - .L_2952)
	.align		4
.L_2952:
        /*0084*/ 	.word	index@(.nv.constant0.broadcast_min_rhs_col_f32)
        /*0088*/ 	.short	0x0380
        /*008a*/ 	.short	0x0028


	//----- nvinfo : EIATTR_SW_WAR
	.align		4
.L_2953:
        /*008c*/ 	.byte	0x04, 0x36
        /*008e*/ 	.short	(.L_2955 - .L_2954)
.L_2954:
        /*0090*/ 	.word	0x00000008
.L_2955:


//--------------------- .nv.info.broadcast_min_rhs_row_f32 --------------------------
	.section	.nv.info.broadcast_min_rhs_row_f32,"",@"SHT_CUDA_INFO"
	.sectionflags	@""
	.align	4


	//----- nvinfo : EIATTR_CUDA_API_VERSION
	.align		4
        /*0000*/ 	.byte	0x04, 0x37
        /*0002*/ 	.short	(.L_2957 - .L_2956)
.L_2956:
        /*0004*/ 	.word	0x00000082


	//----- nvinfo : EIATTR_KPARAM_INFO
	.align		4
.L_2957:
        /*0008*/ 	.byte	0x04, 0x17
        /*000a*/ 	.short	(.L_2959 - .L_2958)
.L_2958:
        /*000c*/ 	.word	0x00000000
        /*0010*/ 	.short	0x0004
        /*0012*/ 	.short	0x0020
        /*0014*/ 	.byte	0x00, 0xf5, 0x21, 0x00


	//----- nvinfo : EIATTR_KPARAM_INFO
	.align		4
.L_2959:
        /*0018*/ 	.byte	0x04, 0x17
        /*001a*/ 	.short	(.L_2961 - .L_2960)
.L_2960:
        /*001c*/ 	.word	0x00000000
        /*0020*/ 	.short	0x0003
        /*0022*/ 	.short	0x0018
        /*0024*/ 	.byte	0x00, 0xf5, 0x21, 0x00


	//----- nvinfo : EIATTR_KPARAM_INFO
	.align		4
.L_2961:
        /*0028*/ 	.byte	0x04, 0x17
        /*002a*/ 	.short	(.L_2963 - .L_2962)
.L_2962:
        /*002c*/ 	.word	0x00000000
        /*0030*/ 	.short	0x0002
        /*0032*/ 	.short	0x0010
        /*0034*/ 	.byte	0x00, 0xf5, 0x21, 0x00


	//----- nvinfo : EIATTR_KPARAM_INFO
	.align		4
.L_2963:
        /*0038*/ 	.byte	0x04, 0x17
        /*003a*/ 	.short	(.L_2965 - .L_2964)
.L_2964:
        /*003c*/ 	.word	0x00000000
        /*0040*/ 	.short	0x0001
        /*0042*/ 	.short	0x0008
        /*0044*/ 	.byte	0x00, 0xf0, 0x21, 0x00


	//----- nvinfo : EIATTR_KPARAM_INFO
	.align		4
.L_2965:
        /*0048*/ 	.byte	0x04, 0x17
        /*004a*/ 	.short	(.L_2967 - .L_2966)
.L_2966:
        /*004c*/ 	.word	0x00000000
        /*0050*/ 	.short	0x0000
        /*0052*/ 	.short	0x0000
        /*0054*/ 	.byte	0x00, 0xf0, 0x21, 0x00


	//----- nvinfo : EIATTR_SPARSE_MMA_MASK
	.align		4
.L_2967:
        /*0058*/ 	.byte	0x03, 0x50
        /*005a*/ 	.short	0x0000


	//----- nvinfo : EIATTR_MAXREG_COUNT
	.align		4
        /*005c*/ 	.byte	0x03, 0x1b
        /*005e*/ 	.short	0x00ff


	//----- nvinfo : EIATTR_MERCURY_ISA_VERSION
	.align		4
        /*0060*/ 	.byte	0x03, 0x5f
        /*0062*/ 	.short	0x0101


	//----- nvinfo : EIATTR_VRC_CTA_INIT_COUNT
	.align		4
        /*0064*/ 	.byte	0x02, 0x4a
	.zero		1
	.zero		1


	//----- nvinfo : EIATTR_EXIT_INSTR_OFFSETS
	.align		4
        /*0068*/ 	.byte	0x04, 0x1c
        /*006a*/ 	.short	(.L_2969 - .L_2968)


	//   ....[0]....
.L_2968:
        /*006c*/ 	.word	0x00000090


	//   ....[1]....
        /*0070*/ 	.word	0x000003d0


	//----- nvinfo : EIATTR_CRS_STACK_SIZE
	.align		4
.L_2969:
        /*0074*/ 	.byte	0x04, 0x1e
        /*0076*/ 	.short	(.L_2971 - .L_2970)
.L_2970:
        /*0078*/ 	.word	0x00000000


	//----- nvinfo : EIATTR_CBANK_PARAM_SIZE
	.align		4
.L_2971:
        /*007c*/ 	.byte	0x03, 0x19
        /*007e*/ 	.short	0x0028


	//----- nvinfo : EIATTR_PARAM_CBANK
	.align		4
        /*0080*/ 	.byte	0x04, 0x0a
        /*0082*/ 	.short	(.L_2973 - .L_2972)
	.align		4
.L_2972:
        /*0084*/ 	.word	index@(.nv.constant0.broadcast_min_rhs_row_f32)
        /*0088*/ 	.short	0x0380
        /*008a*/ 	.short	0x0028


	//----- nvinfo : EIATTR_SW_WAR
	.align		4
.L_2973:
        /*008c*/ 	.byte	0x04, 0x36
        /*008e*/ 	.short	(.L_2975 - .L_2974)
.L_2974:
        /*0090*/ 	.word	0x00000008
.L_2975:


//--------------------- .nv.info.broadcast_min_contiguous_f32 --------------------------
	.section	.nv.info.broadcast_min_contiguous_f32,"",@"SHT_CUDA_INFO"
	.sectionflags	@""
	.align	4


	//----- nvinfo : EIATTR_CUDA_API_VERSION
	.align		4
        /*0000*/ 	.byte	0x04, 0x37
        /*0002*/ 	.short	(.L_2977 - .L_2976)
.L_2976:
        /*0004*/ 	.word	0x00000082


	//----- nvinfo : EIATTR_KPARAM_INFO
	.align		4
.L_2977:
        /*0008*/ 	.byte	0x04, 0x17
        /*000a*/ 	.short	(.L_2979 - .L_2978)
.L_2978:
        /*000c*/ 	.word	0x00000000
        /*0010*/ 	.short	0x0003
        /*0012*/ 	.short	0x0018
        /*0014*/ 	.byte	0x00, 0xf5, 0x21, 0x00


	//----- nvinfo : EIATTR_KPARAM_INFO
	.align		4
.L_2979:
        /*0018*/ 	.byte	0x04, 0x17
        /*001a*/ 	.short	(.L_2981 - .L_2980)
.L_2980:
        /*001c*/ 	.word	0x00000000
        /*0020*/ 	.short	0x0002
        /*0022*/ 	.short	0x0010
        /*0024*/ 	.byte	0x00, 0xf5, 0x21, 0x00


	//----- nvinfo : EIATTR_KPARAM_INFO
	.align		4
.L_2981:
        /*0028*/ 	.byte	0x04, 0x17
        /*002a*/ 	.short	(.L_2983 - .L_2982)
.L_2982:
        /*002c*/ 	.word	0x00000000
        /*0030*/ 	.short	0x0001
        /*0032*/ 	.short	0x0008
        /*0034*/ 	.byte	0x00, 0xf5, 0x21, 0x00


	//----- nvinfo : EIATTR_KPARAM_INFO
	.align		4
.L_2983:
        /*0038*/ 	.byte	0x04, 0x17
        /*003a*/ 	.short	(.L_2985 - .L_2984)
.L_2984:
        /*003c*/ 	.word	0x00000000
        /*0040*/ 	.short	0x0000
        /*0042*/ 	.short	0x0000
        /*0044*/ 	.byte	0x00, 0xf0, 0x21, 0x00


	//----- nvinfo : EIATTR_SPARSE_MMA_MASK
	.align		4
.L_2985:
        /*0048*/ 	.byte	0x03, 0x50
        /*004a*/ 	.short	0x0000


	//----- nvinfo : EIATTR_MAXREG_COUNT
	.align		4
        /*004c*/ 	.byte	0x03, 0x1b
        /*004e*/ 	.short	0x00ff


	//----- nvinfo : EIATTR_MERCURY_ISA_VERSION
	.align		4
        /*0050*/ 	.byte	0x03, 0x5f
        /*0052*/ 	.short	0x0101


	//----- nvinfo : EIATTR_VRC_CTA_INIT_COUNT
	.align		4
        /*0054*/ 	.byte	0x02, 0x4a
	.zero		1
	.zero		1


	//----- nvinfo : EIATTR_EXIT_INSTR_OFFSETS
	.align		4
        /*0058*/ 	.byte	0x04, 0x1c
        /*005a*/ 	.short	(.L_2987 - .L_2986)


	//   ....[0]....
.L_2986:
        /*005c*/ 	.word	0x00000090


	//   ....[1]....
        /*0060*/ 	.word	0x000001a0


	//----- nvinfo : EIATTR_CBANK_PARAM_SIZE
	.align		4
.L_2987:
        /*0064*/ 	.byte	0x03, 0x19
        /*0066*/ 	.short	0x0020


	//----- nvinfo : EIATTR_PARAM_CBANK
	.align		4
        /*0068*/ 	.byte	0x04, 0x0a
        /*006a*/ 	.short	(.L_2989 - .L_2988)
	.align		4
.L_2988:
        /*006c*/ 	.word	index@(.nv.constant0.broadcast_min_contiguous_f32)
        /*0070*/ 	.short	0x0380
        /*0072*/ 	.short	0x0020


	//----- nvinfo : EIATTR_SW_WAR
	.align		4
.L_2989:
        /*0074*/ 	.byte	0x04, 0x36
        /*0076*/ 	.short	(.L_2991 - .L_2990)
.L_2990:
        /*0078*/ 	.word	0x00000008
.L_2991:


//--------------------- .nv.info.broadcast_min_strided_f32 --------------------------
	.section	.nv.info.broadcast_min_strided_f32,"",@"SHT_CUDA_INFO"
	.sectionflags	@""
	.align	4


	//----- nvinfo : EIATTR_CUDA_API_VERSION
	.align		4
        /*0000*/ 	.byte	0x04, 0x37
        /*0002*/ 	.short	(.L_2993 - .L_2992)
.L_2992:
        /*0004*/ 	.word	0x00000082


	//----- nvinfo : EIATTR_KPARAM_INFO
	.align		4
.L_2993:
        /*0008*/ 	.byte	0x04, 0x17
        /*000a*/ 	.short	(.L_2995 - .L_2994)
.L_2994:
        /*000c*/ 	.word	0x00000000
        /*0010*/ 	.short	0x0005
        /*0012*/ 	.short	0x0028
        /*0014*/ 	.byte	0x00, 0xf5, 0x21, 0x00


	//----- nvinfo : EIATTR_KPARAM_INFO
	.align		4
.L_2995:
        /*0018*/ 	.byte	0x04, 0x17
        /*001a*/ 	.short	(.L_2997 - .L_2996)
.L_2996:
        /*001c*/ 	.word	0x00000000
        /*0020*/ 	.short	0x0004
        /*0022*/ 	.short	0x0020
        /*0024*/ 	.byte	0x00, 0xf5, 0x21, 0x00


	//----- nvinfo : EIATTR_KPARAM_INFO
	.align		4
.L_2997:
        /*0028*/ 	.byte	0x04, 0x17
        /*002a*/ 	.short	(.L_2999 - .L_2998)
.L_2998:
        /*002c*/ 	.word	0x00000000
        /*0030*/ 	.short	0x0003
        /*0032*/ 	.short	0x0018
        /*0034*/ 	.byte	0x00, 0xf5, 0x21, 0x00


	//----- nvinfo : EIATTR_KPARAM_INFO
	.align		4
.L_2999:
        /*0038*/ 	.byte	0x04, 0x17
        /*003a*/ 	.short	(.L_3001 - .L_3000)
.L_3000:
        /*003c*/ 	.word	0x00000000
        /*0040*/ 	.short	0x0002
        /*0042*/ 	.short	0x0010
        /*0044*/ 	.byte	0x00, 0xf5, 0x21, 0x00


	//----- nvinfo : EIATTR_KPARAM_INFO
	.align		4
.L_3001:
        /*0048*/ 	.byte	0x04, 0x17
        /*004a*/ 	.short	(.L_3003 - .L_3002)
.L_3002:
        /*004c*/ 	.word	0x00000000
        /*0050*/ 	.short	0x0001
        /*0052*/ 	.short	0x0008
        /*0054*/ 	.byte	0x00, 0xf0, 0x11, 0x00


	//----- nvinfo : EIATTR_KPARAM_INFO
	.align		4
.L_3003:
        /*0058*/ 	.byte	0x04, 0x17
        /*005a*/ 	.short	(.L_3005 - .L_3004)
.L_3004:
        /*005c*/ 	.word	0x00000000
        /*0060*/ 	.short	0x0000
        /*0062*/ 	.short	0x0000
        /*0064*/ 	.byte	0x00, 0xf0, 0x21, 0x00


	//----- nvinfo : EIATTR_SPARSE_MMA_MASK
	.align		4
.L_3005:
        /*0068*/ 	.byte	0x03, 0x50
        /*006a*/ 	.short	0x0000


	//----- nvinfo : EIATTR_MAXREG_COUNT
	.align		4
        /*006c*/ 	.byte	0x03, 0x1b
        /*006e*/ 	.short	0x00ff


	//----- nvinfo : EIATTR_MERCURY_ISA_VERSION
	.align		4
        /*0070*/ 	.byte	0x03, 0x5f
        /*0072*/ 	.short	0x0101


	//----- nvinfo : EIATTR_VRC_CTA_INIT_COUNT
	.align		4
        /*0074*/ 	.byte	0x02, 0x4a
	.zero		1
	.zero		1


	//----- nvinfo : EIATTR_EXIT_INSTR_OFFSETS
	.align		4
        /*0078*/ 	.byte	0x04, 0x1c
        /*007a*/ 	.short	(.L_3007 - .L_3006)


	//   ....[0]....
.L_3006:
        /*007c*/ 	.word	0x00000090


	//   ....[1]....
        /*0080*/ 	.word	0x000052a0


	//----- nvinfo : EIATTR_CRS_STACK_SIZE
	.align		4
.L_3007:
        /*0084*/ 	.byte	0x04, 0x1e
        /*0086*/ 	.short	(.L_3009 - .L_3008)
.L_3008:
        /*0088*/ 	.word	0x00000000


	//----- nvinfo : EIATTR_CBANK_PARAM_SIZE
	.align		4
.L_3009:
        /*008c*/ 	.byte	0x03, 0x19
        /*008e*/ 	.short	0x0030


	//----- nvinfo : EIATTR_PARAM_CBANK
	.align		4
        /*0090*/ 	.byte	0x04, 0x0a
        /*0092*/ 	.short	(.L_3011 - .L_3010)
	.align		4
.L_3010:
        /*0094*/ 	.word	index@(.nv.constant0.broadcast_min_strided_f32)
        /*0098*/ 	.short	0x0380
        /*009a*/ 	.short	0x0030


	//----- nvinfo : EIATTR_SW_WAR
	.align		4
.L_3011:
        /*009c*/ 	.byte	0x04, 0x36
        /*009e*/ 	.short	(.L_3013 - .L_3012)
.L_3012:
        /*00a0*/ 	.word	0x00000008
.L_3013:


//--------------------- .nv.info.broadcast_max_lhs_col_f32 --------------------------
	.section	.nv.info.broadcast_max_lhs_col_f32,"",@"SHT_CUDA_INFO"
	.sectionflags	@""
	.align	4


	//----- nvinfo : EIATTR_CUDA_API_VERSION
	.align		4
        /*0000*/ 	.byte	0x04, 0x37
        /*0002*/ 	.short	(.L_3015 - .L_3014)
.L_3014:
        /*0004*/ 	.word	0x00000082


	//----- nvinfo : EIATTR_KPARAM_INFO
	.align		4
.L_3015:
        /*0008*/ 	.byte	0x04, 0x17
        /*000a*/ 	.short	(.L_3017 - .L_3016)
.L_3016:
        /*000c*/ 	.word	0x00000000
        /*0010*/ 	.short	0x0004
        /*0012*/ 	.short	0x0020
        /*0014*/ 	.byte	0x00, 0xf5, 0x21, 0x00


	//----- nvinfo : EIATTR_KPARAM_INFO
	.align		4
.L_3017:
        /*0018*/ 	.byte	0x04, 0x17
        /*001a*/ 	.short	(.L_3019 - .L_3018)
.L_3018:
        /*001c*/ 	.word	0x00000000
        /*0020*/ 	.short	0x0003
        /*0022*/ 	.short	0x0018
        /*0024*/ 	.byte	0x00, 0xf5, 0x21, 0x00


	//----- nvinfo : EIATTR_KPARAM_INFO
	.align		4
.L_3019:
        /*0028*/ 	.byte	0x04, 0x17
        /*002a*/ 	.short	(.L_3021 - .L_3020)
.L_3020:
        /*002c*/ 	.word	0x00000000
        /*0030*/ 	.short	0x0002
        /*0032*/ 	.short	0x0010
        /*0034*/ 	.byte	0x00, 0xf5, 0x21, 0x00


	//----- nvinfo : EIATTR_KPARAM_INFO
	.align		4
.L_3021:
        /*0038*/ 	.byte	0x04, 0x17
        /*003a*/ 	.short	(.L_3023 - .L_3022)
.L_3022:
        /*003c*/ 	.word	0x00000000
        /*0040*/ 	.short	0x0001
        /*0042*/ 	.short	0x0008
        /*0044*/ 	.byte	0x00, 0xf0, 0x21, 0x00


	//----- nvinfo : EIATTR_KPARAM_INFO
	.align		4
.L_3023:
        /*0048*/ 	.byte	0x04, 0x17
        /*004a*/ 	.short	(.L_3025 - .L_3024)
.L_3024:
        /*004c*/ 	.word	0x00000000
        /*0050*/ 	.short	0x0000
        /*0052*/ 	.short	0x0000
        /*0054*/ 	.byte	0x00, 0xf0, 0x21, 0x00


	//----- nvinfo : EIATTR_SPARSE_MMA_MASK
	.align		4
.L_3025:
        /*0058*/ 	.byte	0x03, 0x50
        /*005a*/ 	.short	0x0000


	//----- nvinfo : EIATTR_MAXREG_COUNT
	.align		4
        /*005c*/ 	.byte	0x03, 0x1b
        /*005e*/ 	.short	0x00ff


	//----- nvinfo : EIATTR_MERCURY_ISA_VERSION
	.align		4
        /*0060*/ 	.byte	0x03, 0x5f
        /*0062*/ 	.short	0x0101


	//----- nvinfo : EIATTR_VRC_CTA_INIT_COUNT
	.align		4
        /*0064*/ 	.byte	0x02, 0x4a
	.zero		1
	.zero		1


	//----- nvinfo : EIATTR_EXIT_INSTR_OFFSETS
	.align		4
        /*0068*/ 	.byte	0x04, 0x1c
        /*006a*/ 	.short	(.L_3027 - .L_3026)


	//   ....[0]....
.L_3026:
        /*006c*/ 	.word	0x00000090


	//   ....[1]....
        /*0070*/ 	.word	0x000003d0


	//----- nvinfo : EIATTR_CRS_STACK_SIZE
	.align		4
.L_3027:
        /*0074*/ 	.byte	0x04, 0x1e
        /*0076*/ 	.short	(.L_3029 - .L_3028)
.L_3028:
        /*0078*/ 	.word	0x00000000


	//----- nvinfo : EIATTR_CBANK_PARAM_SIZE
	.align		4
.L_3029:
        /*007c*/ 	.byte	0x03, 0x19
        /*007e*/ 	.short	0x0028


	//----- nvinfo : EIATTR_PARAM_CBANK
	.align		4
        /*0080*/ 	.byte	0x04, 0x0a
        /*0082*/ 	.short	(.L_3031 - .L_3030)
	.align		4
.L_3030:
        /*0084*/ 	.word	index@(.nv.constant0.broadcast_max_lhs_col_f32)
        /*0088*/ 	.short	0x0380
        /*008a*/ 	.short	0x0028


	//----- nvinfo : EIATTR_SW_WAR
	.align		4
.L_3031:
        /*008c*/ 	.byte	0x04, 0x36
        /*008e*/ 	.short	(.L_3033 - .L_3032)
.L_3032:
        /*0090*/ 	.word	0x00000008
.L_3033:


//--------------------- .nv.info.broadcast_max_lhs_row_f32 --------------------------
	.section	.nv.info.broadcast_max_lhs_row_f32,"",@"SHT_CUDA_INFO"
	.sectionflags	@""
	.align	4


	//----- nvinfo : EIATTR_CUDA_API_VERSION
	.align		4
        /*0000*/ 	.byte	0x04, 0x37
        /*0002*/ 	.short	(.L_3035 - .L_3034)
.L_3034:
        /*0004*/ 	.word	0x00000082


	//----- nvinfo : EIATTR_KPARAM_INFO
	.align		4
.L_3035:
        /*0008*/ 	.byte	0x04, 0x17
        /*000a*/ 	.short	(.L_3037 - .L_3036)
.L_3036:
        /*000c*/ 	.word	0x00000000
        /*0010*/ 	.short	0x0004
        /*0012*/ 	.short	0x0020
        /*0014*/ 	.byte	0x00, 0xf5, 0x21, 0x00


	//----- nvinfo : EIATTR_KPARAM_INFO
	.align		4
.L_3037:
        /*0018*/ 	.byte	0x04, 0x17
        /*001a*/ 	.short	(.L_3039 - .L_3038)
.L_3038:
        /*001c*/ 	.word	0x00000000
        /*0020*/ 	.short	0x0003
        /*0022*/ 	.short	0x0018
        /*0024*/ 	.byte	0x00, 0xf5, 0x21, 0x00


	//----- nvinfo : EIATTR_KPARAM_INFO
	.align		4
.L_3039:
        /*0028*/ 	.byte	0x04, 0x17
        /*002a*/ 	.short	(.L_3041 - .L_3040)
.L_3040:
        /*002c*/ 	.word	0x00000000
        /*0030*/ 	.short	0x0002
        /*0032*/ 	.short	0x0010
        /*0034*/ 	.byte	0x00, 0xf5, 0x21, 0x00


	//----- nvinfo : EIATTR_KPARAM_INFO
	.align		4
.L_3041:
        /*0038*/ 	.byte	0x04, 0x17
        /*003a*/ 	.short	(.L_3043 - .L_3042)
.L_3042:
        /*003c*/ 	.word	0x00000000
        /*0040*/ 	.short	0x0001
        /*0042*/ 	.short	0x0008
        /*0044*/ 	.byte	0x00, 0xf0, 0x21, 0x00


	//----- nvinfo : EIATTR_KPARAM_INFO
	.align		4
.L_3043:
        /*0048*/ 	.byte	0x04, 0x17
        /*004a*/ 	.short	(.L_3045 - .L_3044)
.L_3044:
        /*004c*/ 	.word	0x00000000
        /*0050*/ 	.short	0x0000
        /*0052*/ 	.short	0x0000
        /*0054*/ 	.byte	0x00, 0xf0, 0x21, 0x00


	//----- nvinfo : EIATTR_SPARSE_MMA_MASK
	.align		4
.L_3045:
        /*0058*/ 	.byte	0x03, 0x50
        /*005a*/ 	.short	0x0000


	//----- nvinfo : EIATTR_MAXREG_COUNT
	.align		4
        /*005c*/ 	.byte	0x03, 0x1b
        /*005e*/ 	.short	0x00ff


	//----- nvinfo : EIATTR_MERCURY_ISA_VERSION
	.align		4
        /*0060*/ 	.byte	0x03, 0x5f
        /*0062*/ 	.short	0x0101


	//----- nvinfo : EIATTR_VRC_CTA_INIT_COUNT
	.align		4
        /*0064*/ 	.byte	0x02, 0x4a
	.zero		1
	.zero		1


	//----- nvinfo : EIATTR_EXIT_INSTR_OFFSETS
	.align		4
        /*0068*/ 	.byte	0x04, 0x1c
        /*006a*/ 	.short	(.L_3047 - .L_3046)


	//   ....[0]....
.L_3046:
        /*006c*/ 	.word	0x00000090


	//   ....[1]....
        /*0070*/ 	.word	0x000003d0


	//----- nvinfo : EIATTR_CRS_STACK_SIZE
	.align		4
.L_3047:
        /*0074*/ 	.byte	0x04, 0x1e
        /*0076*/ 	.short	(.L_3049 - .L_3048)
.L_3048:
        /*0078*/ 	.word	0x00000000


	//----- nvinfo : EIATTR_CBANK_PARAM_SIZE
	.align		4
.L_3049:
        /*007c*/ 	.byte	0x03, 0x19
        /*007e*/ 	.short	0x0028


	//----- nvinfo : EIATTR_PARAM_CBANK
	.align		4
        /*0080*/ 	.byte	0x04, 0x0a
        /*0082*/ 	.short	(.L_3051 - .L_3050)
	.align		4
.L_3050:
        /*0084*/ 	.word	index@(.nv.constant0.broadcast_max_lhs_row_f32)
        /*0088*/ 	.short	0x0380
        /*008a*/ 	.short	0x0028


	//----- nvinfo : EIATTR_SW_WAR
	.align		4
.L_3051:
        /*008c*/ 	.byte	0x04, 0x36
        /*008e*/ 	.short	(.L_3053 - .L_3052)
.L_3052:
        /*0090*/ 	.word	0x00000008
.L_3053:


//--------------------- .nv.info.broadcast_max_rhs_col_f32 --------------------------
	.section	.nv.info.broadcast_max_rhs_col_f32,"",@"SHT_CUDA_INFO"
	.sectionflags	@""
	.align	4


	//----- nvinfo : EIATTR_CUDA_API_VERSION
	.align		4
        /*0000*/ 	.byte	0x04, 0x37
        /*0002*/ 	.short	(.L_3055 - .L_3054)
.L_3054:
        /*0004*/ 	.word	0x00000082


	//----- nvinfo : EIATTR_KPARAM_INFO
	.align		4
.L_3055:
        /*0008*/ 	.byte	0x04, 0x17
        /*000a*/ 	.short	(.L_3057 - .L_3056)
.L_3056:
        /*000c*/ 	.word	0x00000000
        /*0010*/ 	.short	0x0004
        /*0012*/ 	.short	0x0020
        /*0014*/ 	.byte	0x00, 0xf5, 0x21, 0x00


	//----- nvinfo : EIATTR_KPARAM_INFO
	.align		4
.L_3057:
        /*0018*/ 	.byte	0x04, 0x17
        /*001a*/ 	.short	(.L_3059 - .L_3058)
.L_3058:
        /*001c*/ 	.word	0x00000000
        /*0020*/ 	.short	0x0003
        /*0022*/ 	.short	0x0018
        /*0024*/ 	.byte	0x00, 0xf5, 0x21, 0x00


	//----- nvinfo : EIATTR_KPARAM_INFO
	.align		4
.L_3059:
        /*0028*/ 	.byte	0x04, 0x17
        /*002a*/ 	.short	(.L_3061 - .L_3060)
.L_3060:
        /*002c*/ 	.word	0x00000000
        /*0030*/ 	.short	0x0002
        /*0032*/ 	.short	0x0010
        /*0034*/ 	.byte	0x00, 0xf5, 0x21, 0x00


	//----- nvinfo : EIATTR_KPARAM_INFO
	.align		4
.L_3061:
        /*0038*/ 	.byte	0x04, 0x17
        /*003a*/ 	.short	(.L_3063 - .L_3062)
.L_3062:
        /*003c*/ 	.word	0x00000000
        /*0040*/ 	.short	0x0001
        /*0042*/ 	.short	0x0008
        /*0044*/ 	.byte	0x00, 0xf0, 0x21, 0x00


	//----- nvinfo : EIATTR_KPARAM_INFO
	.align		4
.L_3063:
        /*0048*/ 	.byte	0x04, 0x17
        /*004a*/ 	.short	(.L_3065 - .L_3064)
.L_3064:
        /*004c*/ 	.word	0x00000000
        /*0050*/ 	.short	0x0000
        /*0052*/ 	.short	0x0000
        /*0054*/ 	.byte	0x00, 0xf0, 0x21, 0x00


	//----- nvinfo : EIATTR_SPARSE_MMA_MASK
	.align		4
.L_3065:
        /*0058*/ 	.byte	0x03, 0x50
        /*005a*/ 	.short	0x0000


	//----- nvinfo : EIATTR_MAXREG_COUNT
	.align		4
        /*005c*/ 	.byte	0x03, 0x1b
        /*005e*/ 	.short	0x00ff


	//----- nvinfo : EIATTR_MERCURY_ISA_VERSION
	.align		4
        /*0060*/ 	.byte	0x03, 0x5f
        /*0062*/ 	.short	0x0101


	//----- nvinfo : EIATTR_VRC_CTA_INIT_COUNT
	.align		4
        /*0064*/ 	.byte	0x02, 0x4a
	.zero		1
	.zero		1


	//----- nvinfo : EIATTR_EXIT_INSTR_OFFSETS
	.align		4
        /*0068*/ 	.byte	0x04, 0x1c
        /*006a*/ 	.short	(.L_3067 - .L_3066)


	//   ....[0]....
.L_3066:
        /*006c*/ 	.word	0x00000090


	//   ....[1]....
        /*0070*/ 	.word	0x000003d0


	//----- nvinfo : EIATTR_CRS_STACK_SIZE
	.align		4
.L_3067:
        /*0074*/ 	.byte	0x04, 0x1e
        /*0076*/ 	.short	(.L_3069 - .L_3068)
.L_3068:
        /*0078*/ 	.word	0x00000000


	//----- nvinfo : EIATTR_CBANK_PARAM_SIZE
	.align		4
.L_3069:
        /*007c*/ 	.byte	0x03, 0x19
        /*007e*/ 	.short	0x0028


	//----- nvinfo : EIATTR_PARAM_CBANK
	.align		4
        /*0080*/ 	.byte	0x04, 0x0a
        /*0082*/ 	.short	(.L_3071 - .L_3070)
	.align		4
.L_3070:
        /*0084*/ 	.word	index@(.nv.constant0.broadcast_max_rhs_col_f32)
        /*0088*/ 	.short	0x0380
        /*008a*/ 	.short	0x0028


	//----- nvinfo : EIATTR_SW_WAR
	.align		4
.L_3071:
        /*008c*/ 	.byte	0x04, 0x36
        /*008e*/ 	.short	(.L_3073 - .L_3072)
.L_3072:
        /*0090*/ 	.word	0x00000008
.L_3073:


//--------------------- .nv.info.broadcast_max_rhs_row_f32 --------------------------
	.section	.nv.info.broadcast_max_rhs_row_f32,"",@"SHT_CUDA_INFO"
	.sectionflags	@""
	.align	4


	//----- nvinfo : EIATTR_CUDA_API_VERSION
	.align		4
        /*0000*/ 	.byte	0x04, 0x37
        /*0002*/ 	.short	(.L_3075 - .L_3074)
.L_3074:
        /*0004*/ 	.word	0x00000082


	//----- nvinfo : EIATTR_KPARAM_INFO
	.align		4
.L_3075:
        /*0008*/ 	.byte	0x04, 0x17
        /*000a*/ 	.short	(.L_3077 - .L_3076)
.L_3076:
        /*000c*/ 	.word	0x00000000
        /*0010*/ 	.short	0x0004
        /*0012*/ 	.short	0x0020
        /*0014*/ 	.byte	0x00, 0xf5, 0x21, 0x00


	//----- nvinfo : EIATTR_KPARAM_INFO
	.align		4
.L_3077:
        /*0018*/ 	.byte	0x04, 0x17
        /*001a*/ 	.short	(.L_3079 - .L_3078)
.L_3078:
        /*001c*/ 	.word	0x00000000
        /*0020*/ 	.short	0x0003
        /*0022*/ 	.short	0x0018
        /*0024*/ 	.byte	0x00, 0xf5, 0x21, 0x00


	//----- nvinfo : EIATTR_KPARAM_INFO
	.align		4
.L_3079:
        /*0028*/ 	.byte	0x04, 0x17
        /*002a*/ 	.short	(.L_3081 - .L_3080)
.L_3080:
        /*002c*/ 	.word	0x00000000
        /*0030*/ 	.short	0x0002
        /*0032*/ 	.short	0x0010
        /*0034*/ 	.byte	0x00, 0xf5, 0x21, 0x00


	//----- nvinfo : EIATTR_KPARAM_INFO
	.align		4
.L_3081:
        /*0038*/ 	.byte	0x04, 0x17
        /*003a*/ 	.short	(.L_3083 - .L_3082)
.L_3082:
        /*003c*/ 	.word	0x00000000
        /*0040*/ 	.short	0x0001
        /*0042*/ 	.short	0x0008
        /*0044*/ 	.byte	0x00, 0xf0, 0x21, 0x00


	//----- nvinfo : EIATTR_KPARAM_INFO
	.align		4
.L_3083:
        /*0048*/ 	.byte	0x04, 0x17
        /*004a*/ 	.short	(.L_3085 - .L_3084)
.L_3084:
        /*004c*/ 	.word	0x00000000
        /*0050*/ 	.short	0x0000
        /*0052*/ 	.short	0x0000
        /*0054*/ 	.byte	0x00, 0xf0, 0x21, 0x00


	//----- nvinfo : EIATTR_SPARSE_MMA_MASK
	.align		4
.L_3085:
        /*0058*/ 	.byte	0x03, 0x50
        /*005a*/ 	.short	0x0000


	//----- nvinfo : EIATTR_MAXREG_COUNT
	.align		4
        /*005c*/ 	.byte	0x03, 0x1b
        /*005e*/ 	.short	0x00ff


	//----- nvinfo : EIATTR_MERCURY_ISA_VERSION
	.align		4
        /*0060*/ 	.byte	0x03, 0x5f
        /*0062*/ 	.short	0x0101


	//----- nvinfo : EIATTR_VRC_CTA_INIT_COUNT
	.align		4
        /*0064*/ 	.byte	0x02, 0x4a
	.zero		1
	.zero		1


	//----- nvinfo : EIATTR_EXIT_INSTR_OFFSETS
	.align		4
        /*0068*/ 	.byte	0x04, 0x1c
        /*006a*/ 	.short	(.L_3087 - .L_3086)


	//   ....[0]....
.L_3086:
        /*006c*/ 	.word	0x00000090


	//   ....[1]....
        /*0070*/ 	.word	0x000003d0


	//----- nvinfo : EIATTR_CRS_STACK_SIZE
	.align		4
.L_3087:
        /*0074*/ 	.byte	0x04, 0x1e
        /*0076*/ 	.short	(.L_3089 - .L_3088)
.L_3088:
        /*0078*/ 	.word	0x00000000


	//----- nvinfo : EIATTR_CBANK_PARAM_SIZE
	.align		4
.L_3089:
        /*007c*/ 	.byte	0x03, 0x19
        /*007e*/ 	.short	0x0028


	//----- nvinfo : EIATTR_PARAM_CBANK
	.align		4
        /*0080*/ 	.byte	0x04, 0x0a
        /*0082*/ 	.short	(.L_3091 - .L_3090)
	.align		4
.L_3090:
        /*0084*/ 	.word	index@(.nv.constant0.broadcast_max_rhs_row_f32)
        /*0088*/ 	.short	0x0380
        /*008a*/ 	.short	0x0028


	//----- nvinfo : EIATTR_SW_WAR
	.align		4
.L_3091:
        /*008c*/ 	.byte	0x04, 0x36
        /*008e*/ 	.short	(.L_3093 - .L_3092)
.L_3092:
        /*0090*/ 	.word	0x00000008
.L_3093:


//--------------------- .nv.info.broadcast_max_contiguous_f32 --------------------------
	.section	.nv.info.broadcast_max_contiguous_f32,"",@"SHT_CUDA_INFO"
	.sectionflags	@""
	.align	4


	//----- nvinfo : EIATTR_CUDA_API_VERSION
	.align		4
        /*0000*/ 	.byte	0x04, 0x37
        /*0002*/ 	.short	(.L_3095 - .L_3094)
.L_3094:
        /*0004*/ 	.word	0x00000082


	//----- nvinfo : EIATTR_KPARAM_INFO
	.align		4
.L_3095:
        /*0008*/ 	.byte	0x04, 0x17
        /*000a*/ 	.short	(.L_3097 - .L_3096)
.L_3096:
        /*000c*/ 	.word	0x00000000
        /*0010*/ 	.short	0x0003
        /*0012*/ 	.short	0x0018
        /*0014*/ 	.byte	0x00, 0xf5, 0x21, 0x00


	//----- nvinfo : EIATTR_KPARAM_INFO
	.align		4
.L_3097:
        /*0018*/ 	.byte	0x04, 0x17
        /*001a*/ 	.short	(.L_3099 - .L_3098)
.L_3098:
        /*001c*/ 	.word	0x00000000
        /*0020*/ 	.short	0x0002
        /*0022*/ 	.short	0x0010
        /*0024*/ 	.byte	0x00, 0xf5, 0x21, 0x00


	//----- nvinfo : EIATTR_KPARAM_INFO
	.align		4
.L_3099:
        /*0028*/ 	.byte	0x04, 0x17
        /*002a*/ 	.short	(.L_3101 - .L_3100)
.L_3100:
        /*002c*/ 	.word	0x00000000
        /*0030*/ 	.short	0x0001
        /*0032*/ 	.short	0x0008
        /*0034*/ 	.byte	0x00, 0xf5, 0x21, 0x00


	//----- nvinfo : EIATTR_KPARAM_INFO
	.align		4
.L_3101:
        /*0038*/ 	.byte	0x04, 0x17
        /*003a*/ 	.short	(.L_3103 - .L_3102)
.L_3102:
        /*003c*/ 	.word	0x00000000
        /*0040*/ 	.short	0x0000
        /*0042*/ 	.short	0x0000
        /*0044*/ 	.byte	0x00, 0xf0, 0x21, 0x00


	//----- nvinfo : EIATTR_SPARSE_MMA_MASK
	.align		4
.L_3103:
        /*0048*/ 	.byte	0x03, 0x50
        /*004a*/ 	.short	0x0000


	//----- nvinfo : EIATTR_MAXREG_COUNT
	.align		4
        /*004c*/ 	.byte	0x03, 0x1b
        /*004e*/ 	.short	0x00ff


	//----- nvinfo : EIATTR_MERCURY_ISA_VERSION
	.align		4
        /*0050*/ 	.byte	0x03, 0x5f
        /*0052*/ 	.short	0x0101


	//----- nvinfo : EIATTR_VRC_CTA_INIT_COUNT
	.align		4
        /*0054*/ 	.byte	0x02, 0x4a
	.zero		1
	.zero		1


	//----- nvinfo : EIATTR_EXIT_INSTR_OFFSETS
	.align		4
        /*0058*/ 	.byte	0x04, 0x1c
        /*005a*/ 	.short	(.L_3105 - .L_3104)


	//   ....[0]....
.L_3104:
        /*005c*/ 	.word	0x00000090


	//   ....[1]....
        /*0060*/ 	.word	0x000001a0


	//----- nvinfo : EIATTR_CBANK_PARAM_SIZE
	.align		4
.L_3105:
        /*0064*/ 	.byte	0x03, 0x19
        /*0066*/ 	.short	0x0020


	//----- nvinfo : EIATTR_PARAM_CBANK
	.align		4
        /*0068*/ 	.byte	0x04, 0x0a
        /*006a*/ 	.short	(.L_3107 - .L_3106)
	.align		4
.L_3106:
        /*006c*/ 	.word	index@(.nv.constant0.broadcast_max_contiguous_f32)
        /*0070*/ 	.short	0x0380
        /*0072*/ 	.short	0x0020


	//----- nvinfo : EIATTR_SW_WAR
	.align		4
.L_3107:
        /*0074*/ 	.byte	0x04, 0x36
        /*0076*/ 	.short	(.L_3109 - .L_3108)
.L_3108:
        /*0078*/ 	.word	0x00000008
.L_3109:


//--------------------- .nv.info.broadcast_max_strided_f32 --------------------------
	.section	.nv.info.broadcast_max_strided_f32,"",@"SHT_CUDA_INFO"
	.sectionflags	@""
	.align	4


	//----- nvinfo : EIATTR_CUDA_API_VERSION
	.align		4
        /*0000*/ 	.byte	0x04, 0x37
        /*0002*/ 	.short	(.L_3111 - .L_3110)
.L_3110:
        /*0004*/ 	.word	0x00000082


	//----- nvinfo : EIATTR_KPARAM_INFO
	.align		4
.L_3111:
        /*0008*/ 	.byte	0x04, 0x17
        /*000a*/ 	.short	(.L_3113 - .L_3112)
.L_3112:
        /*000c*/ 	.word	0x00000000
        /*0010*/ 	.short	0x0005
        /*0012*/ 	.short	0x0028
        /*0014*/ 	.byte	0x00, 0xf5, 0x21, 0x00


	//----- nvinfo : EIATTR_KPARAM_INFO
	.align		4
.L_3113:
        /*0018*/ 	.byte	0x04, 0x17
        /*001a*/ 	.short	(.L_3115 - .L_3114)
.L_3114:
        /*001c*/ 	.word	0x00000000
        /*0020*/ 	.short	0x0004
        /*0022*/ 	.short	0x0020
        /*0024*/ 	.byte	0x00, 0xf5, 0x21, 0x00


	//----- nvinfo : EIATTR_KPARAM_INFO
	.align		4
.L_3115:
        /*0028*/ 	.byte	0x04, 0x17
        /*002a*/ 	.short	(.L_3117 - .L_3116)
.L_3116:
        /*002c*/ 	.word	0x00000000
        /*0030*/ 	.short	0x0003
        /*0032*/ 	.short	0x0018
        /*0034*/ 	.byte	0x00, 0xf5, 0x21, 0x00


	//----- nvinfo : EIATTR_KPARAM_INFO
	.align		4
.L_3117:
        /*0038*/ 	.byte	0x04, 0x17
        /*003a*/ 	.short	(.L_3119 - .L_3118)
.L_3118:
        /*003c*/ 	.word	0x00000000
        /*0040*/ 	.short	0x0002
        /*0042*/ 	.short	0x0010
        /*0044*/ 	.byte	0x00, 0xf5, 0x21, 0x00


	//----- nvinfo : EIATTR_KPARAM_INFO
	.align		4
.L_3119:
        /*0048*/ 	.byte	0x04, 0x17
        /*004a*/ 	.short	(.L_3121 - .L_3120)
.L_3120:
        /*004c*/ 	.word	0x00000000
        /*0050*/ 	.short	0x0001
        /*0052*/ 	.short	0x0008
        /*0054*/ 	.byte	0x00, 0xf0, 0x11, 0x00


	//----- nvinfo : EIATTR_KPARAM_INFO
	.align		4
.L_3121:
        /*0058*/ 	.byte	0x04, 0x17
        /*005a*/ 	.short	(.L_3123 - .L_3122)
.L_3122:
        /*005c*/ 	.word	0x00000000
        /*0060*/ 	.short	0x0000
        /*0062*/ 	.short	0x0000
        /*0064*/ 	.byte	0x00, 0xf0, 0x21, 0x00


	//----- nvinfo : EIATTR_SPARSE_MMA_MASK
	.align		4
.L_3123:
        /*0068*/ 	.byte	0x03, 0x50
        /*006a*/ 	.short	0x0000


	//----- nvinfo : EIATTR_MAXREG_COUNT
	.align		4
        /*006c*/ 	.byte	0x03, 0x1b
        /*006e*/ 	.short	0x00ff


	//----- nvinfo : EIATTR_MERCURY_ISA_VERSION
	.align		4
        /*0070*/ 	.byte	0x03, 0x5f
        /*0072*/ 	.short	0x0101


	//----- nvinfo : EIATTR_VRC_CTA_INIT_COUNT
	.align		4
        /*0074*/ 	.byte	0x02, 0x4a
	.zero		1
	.zero		1


	//----- nvinfo : EIATTR_EXIT_INSTR_OFFSETS
	.align		4
        /*0078*/ 	.byte	0x04, 0x1c
        /*007a*/ 	.short	(.L_3125 - .L_3124)


	//   ....[0]....
.L_3124:
        /*007c*/ 	.word	0x00000090


	//   ....[1]....
        /*0080*/ 	.word	0x000052a0


	//----- nvinfo : EIATTR_CRS_STACK_SIZE
	.align		4
.L_3125:
        /*0084*/ 	.byte	0x04, 0x1e
        /*0086*/ 	.short	(.L_3127 - .L_3126)
.L_3126:
        /*0088*/ 	.word	0x00000000


	//----- nvinfo : EIATTR_CBANK_PARAM_SIZE
	.align		4
.L_3127:
        /*008c*/ 	.byte	0x03, 0x19
        /*008e*/ 	.short	0x0030


	//----- nvinfo : EIATTR_PARAM_CBANK
	.align		4
        /*0090*/ 	.byte	0x04, 0x0a
        /*0092*/ 	.short	(.L_3129 - .L_3128)
	.align		4
.L_3128:
        /*0094*/ 	.word	index@(.nv.constant0.broadcast_max_strided_f32)
        /*0098*/ 	.short	0x0380
        /*009a*/ 	.short	0x0030


	//----- nvinfo : EIATTR_SW_WAR
	.align		4
.L_3129:
        /*009c*/ 	.byte	0x04, 0x36
        /*009e*/ 	.short	(.L_3131 - .L_3130)
.L_3130:
        /*00a0*/ 	.word	0x00000008
.L_3131:


//--------------------- .nv.info.broadcast_div_lhs_col_f32 --------------------------
	.section	.nv.info.broadcast_div_lhs_col_f32,"",@"SHT_CUDA_INFO"
	.sectionflags	@""
	.align	4


	//----- nvinfo : EIATTR_CUDA_API_VERSION
	.align		4
        /*0000*/ 	.byte	0x04, 0x37
        /*0002*/ 	.short	(.L_3133 - .L_3132)
.L_3132:
        /*0004*/ 	.word	0x00000082


	//----- nvinfo : EIATTR_KPARAM_INFO
	.align		4
.L_3133:
        /*0008*/ 	.byte	0x04, 0x17
        /*000a*/ 	.short	(.L_3135 - .L_3134)
.L_3134:
        /*000c*/ 	.word	0x00000000
        /*0010*/ 	.short	0x0004
        /*0012*/ 	.short	0x0020
        /*0014*/ 	.byte	0x00, 0xf5, 0x21, 0x00


	//----- nvinfo : EIATTR_KPARAM_INFO
	.align		4
.L_3135:
        /*0018*/ 	.byte	0x04, 0x17
        /*001a*/ 	.short	(.L_3137 - .L_3136)
.L_3136:
        /*001c*/ 	.word	0x00000000
        /*0020*/ 	.short	0x0003
        /*0022*/ 	.short	0x0018
        /*0024*/ 	.byte	0x00, 0xf5, 0x21, 0x00


	//----- nvinfo : EIATTR_KPARAM_INFO
	.align		4
.L_3137:
        /*0028*/ 	.byte	0x04, 0x17
        /*002a*/ 	.short	(.L_3139 - .L_3138)
.L_3138:
        /*002c*/ 	.word	0x00000000
        /*0030*/ 	.short	0x0002
        /*0032*/ 	.short	0x0010
        /*0034*/ 	.byte	0x00, 0xf5, 0x21, 0x00


	//----- nvinfo : EIATTR_KPARAM_INFO
	.align		4
.L_3139:
        /*0038*/ 	.byte	0x04, 0x17
        /*003a*/ 	.short	(.L_3141 - .L_3140)
.L_3140:
        /*003c*/ 	.word	0x00000000
        /*0040*/ 	.short	0x0001
        /*0042*/ 	.short	0x0008
        /*0044*/ 	.byte	0x00, 0xf0, 0x21, 0x00


	//----- nvinfo : EIATTR_KPARAM_INFO
	.align		4
.L_3141:
        /*0048*/ 	.byte	0x04, 0x17
        /*004a*/ 	.short	(.L_3143 - .L_3142)
.L_3142:
        /*004c*/ 	.word	0x00000000
        /*0050*/ 	.short	0x0000
        /*0052*/ 	.short	0x0000
        /*0054*/ 	.byte	0x00, 0xf0, 0x21, 0x00


	//----- nvinfo : EIATTR_SPARSE_MMA_MASK
	.align		4
.L_3143:
        /*0058*/ 	.byte	0x03, 0x50
        /*005a*/ 	.short	0x0000


	//----- nvinfo : EIATTR_MAXREG_COUNT
	.align		4
        /*005c*/ 	.byte	0x03, 0x1b
        /*005e*/ 	.short	0x00ff


	//----- nvinfo : EIATTR_MERCURY_ISA_VERSION
	.align		4
        /*0060*/ 	.byte	0x03, 0x5f
        /*0062*/ 	.short	0x0101


	//----- nvinfo : EIATTR_VRC_CTA_INIT_COUNT
	.align		4
        /*0064*/ 	.byte	0x02, 0x4a
	.zero		1
	.zero		1


	//----- nvinfo : EIATTR_EXIT_INSTR_OFFSETS
	.align		4
        /*0068*/ 	.byte	0x04, 0x1c
        /*006a*/ 	.short	(.L_3145 - .L_3144)


	//   ....[0]....
.L_3144:
        /*006c*/ 	.word	0x00000090


	//   ....[1]....
        /*0070*/ 	.word	0x00000460


	//----- nvinfo : EIATTR_CRS_STACK_SIZE
	.align		4
.L_3145:
        /*0074*/ 	.byte	0x04, 0x1e
        /*0076*/ 	.short	(.L_3147 - .L_3146)
.L_3146:
        /*0078*/ 	.word	0x00000000


	//----- nvinfo : EIATTR_CBANK_PARAM_SIZE
	.align		4
.L_3147:
        /*007c*/ 	.byte	0x03, 0x19
        /*007e*/ 	.short	0x0028


	//----- nvinfo : EIATTR_PARAM_CBANK
	.align		4
        /*0080*/ 	.byte	0x04, 0x0a
        /*0082*/ 	.short	(.L_3149 - .L_3148)
	.align		4
.L_3148:
        /*0084*/ 	.word	index@(.nv.constant0.broadcast_div_lhs_col_f32)
        /*0088*/ 	.short	0x0380
        /*008a*/ 	.short	0x0028


	//----- nvinfo : EIATTR_SW_WAR
	.align		4
.L_3149:
        /*008c*/ 	.byte	0x04, 0x36
        /*008e*/ 	.short	(.L_3151 - .L_3150)
.L_3150:
        /*0090*/ 	.word	0x00000008
.L_3151:


//--------------------- .nv.info.broadcast_div_lhs_row_f32 --------------------------
	.section	.nv.info.broadcast_div_lhs_row_f32,"",@"SHT_CUDA_INFO"
	.sectionflags	@""
	.align	4


	//----- nvinfo : EIATTR_CUDA_API_VERSION
	.align		4
        /*0000*/ 	.byte	0x04, 0x37
        /*0002*/ 	.short	(.L_3153 - .L_3152)
.L_3152:
        /*0004*/ 	.word	0x00000082


	//----- nvinfo : EIATTR_KPARAM_INFO
	.align		4
.L_3153:
        /*0008*/ 	.byte	0x04, 0x17
        /*000a*/ 	.short	(.L_3155 - .L_3154)
.L_3154:
        /*000c*/ 	.word	0x00000000
        /*0010*/ 	.short	0x0004
        /*0012*/ 	.short	0x0020
        /*0014*/ 	.byte	0x00, 0xf5, 0x21, 0x00


	//----- nvinfo : EIATTR_KPARAM_INFO
	.align		4
.L_3155:
        /*0018*/ 	.byte	0x04, 0x17
        /*001a*/ 	.short	(.L_3157 - .L_3156)
.L_3156:
        /*001c*/ 	.word	0x00000000
        /*0020*/ 	.short	0x0003
        /*0022*/ 	.short	0x0018
        /*0024*/ 	.byte	0x00, 0xf5, 0x21, 0x00


	//----- nvinfo : EIATTR_KPARAM_INFO
	.align		4
.L_3157:
        /*0028*/ 	.byte	0x04, 0x17
        /*002a*/ 	.short	(.L_3159 - .L_3158)
.L_3158:
        /*002c*/ 	.word	0x00000000
        /*0030*/ 	.short	0x0002
        /*0032*/ 	.short	0x0010
        /*0034*/ 	.byte	0x00, 0xf5, 0x21, 0x00


	//----- nvinfo : EIATTR_KPARAM_INFO
	.align		4
.L_3159:
        /*0038*/ 	.byte	0x04, 0x17
        /*003a*/ 	.short	(.L_3161 - .L_3160)
.L_3160:
        /*003c*/ 	.word	0x00000000
        /*0040*/ 	.short	0x0001
        /*0042*/ 	.short	0x0008
        /*0044*/ 	.byte	0x00, 0xf0, 0x21, 0x00


	//----- nvinfo : EIATTR_KPARAM_INFO
	.align		4
.L_3161:
        /*0048*/ 	.byte	0x04, 0x17
        /*004a*/ 	.short	(.L_3163 - .L_3162)
.L_3162:
        /*004c*/ 	.word	0x00000000
        /*0050*/ 	.short	0x0000
        /*0052*/ 	.short	0x0000
        /*0054*/ 	.byte	0x00, 0xf0, 0x21, 0x00


	//----- nvinfo : EIATTR_SPARSE_MMA_MASK
	.align		4
.L_3163:
        /*0058*/ 	.byte	0x03, 0x50
        /*005a*/ 	.short	0x0000


	//----- nvinfo : EIATTR_MAXREG_COUNT
	.align		4
        /*005c*/ 	.byte	0x03, 0x1b
        /*005e*/ 	.short	0x00ff


	//----- nvinfo : EIATTR_MERCURY_ISA_VERSION
	.align		4
        /*0060*/ 	.byte	0x03, 0x5f
        /*0062*/ 	.short	0x0101


	//----- nvinfo : EIATTR_VRC_CTA_INIT_COUNT
	.align		4
        /*0064*/ 	.byte	0x02, 0x4a
	.zero		1
	.zero		1


	//----- nvinfo : EIATTR_EXIT_INSTR_OFFSETS
	.align		4
        /*0068*/ 	.byte	0x04, 0x1c
        /*006a*/ 	.short	(.L_3165 - .L_3164)


	//   ....[0]....
.L_3164:
        /*006c*/ 	.word	0x00000090


	//   ....[1]....
        /*0070*/ 	.word	0x00000450


	//----- nvinfo : EIATTR_CRS_STACK_SIZE
	.align		4
.L_3165:
        /*0074*/ 	.byte	0x04, 0x1e
        /*0076*/ 	.short	(.L_3167 - .L_3166)
.L_3166:
        /*0078*/ 	.word	0x00000000


	//----- nvinfo : EIATTR_CBANK_PARAM_SIZE
	.align		4
.L_3167:
        /*007c*/ 	.byte	0x03, 0x19
        /*007e*/ 	.short	0x0028


	//----- nvinfo : EIATTR_PARAM_CBANK
	.align		4
        /*0080*/ 	.byte	0x04, 0x0a
        /*0082*/ 	.short	(.L_3169 - .L_3168)
	.align		4
.L_3168:
        /*0084*/ 	.word	index@(.nv.constant0.broadcast_div_lhs_row_f32)
        /*0088*/ 	.short	0x0380
        /*008a*/ 	.short	0x0028


	//----- nvinfo : EIATTR_SW_WAR
	.align		4
.L_3169:
        /*008c*/ 	.byte	0x04, 0x36
        /*008e*/ 	.short	(.L_3171 - .L_3170)
.L_3170:
        /*0090*/ 	.word	0x00000008
.L_3171:


//--------------------- .nv.info.broadcast_div_rhs_col_f32 --------------------------
	.section	.nv.info.broadcast_div_rhs_col_f32,"",@"SHT_CUDA_INFO"
	.sectionflags	@""
	.align	4


	//----- nvinfo : EIATTR_CUDA_API_VERSION
	.align		4
        /*0000*/ 	.byte	0x04, 0x37
        /*0002*/ 	.short	(.L_3173 - .L_3172)
.L_3172:
        /*0004*/ 	.word	0x00000082


	//----- nvinfo : EIATTR_KPARAM_INFO
	.align		4
.L_3173:
        /*0008*/ 	.byte	0x04, 0x17
        /*000a*/ 	.short	(.L_3175 - .L_3174)
.L_3174:
        /*000c*/ 	.word	0x00000000
        /*0010*/ 	.short	0x0004
        /*0012*/ 	.short	0x0020
        /*0014*/ 	.byte	0x00, 0xf5, 0x21, 0x00


	//----- nvinfo : EIATTR_KPARAM_INFO
	.align		4
.L_3175:
        /*0018*/ 	.byte	0x04, 0x17
        /*001a*/ 	.short	(.L_3177 - .L_3176)
.L_3176:
        /*001c*/ 	.word	0x00000000
        /*0020*/ 	.short	0x0003
        /*0022*/ 	.short	0x0018
        /*0024*/ 	.byte	0x00, 0xf5, 0x21, 0x00


	//----- nvinfo : EIATTR_KPARAM_INFO
	.align		4
.L_3177:
        /*0028*/ 	.byte	0x04, 0x17
        /*002a*/ 	.short	(.L_3179 - .L_3178)
.L_3178:
        /*002c*/ 	.word	0x00000000
        /*0030*/ 	.short	0x0002
        /*0032*/ 	.short	0x0010
        /*0034*/ 	.byte	0x00, 0xf5, 0x21, 0x00


	//----- nvinfo : EIATTR_KPARAM_INFO
	.align		4
.L_3179:
        /*0038*/ 	.byte	0x04, 0x17
        /*003a*/ 	.short	(.L_3181 - .L_3180)
.L_3180:
        /*003c*/ 	.word	0x00000000
        /*0040*/ 	.short	0x0001
        /*0042*/ 	.short	0x0008
        /*0044*/ 	.byte	0x00, 0xf0, 0x21, 0x00


	//----- nvinfo : EIATTR_KPARAM_INFO
	.align		4
.L_3181:
        /*0048*/ 	.byte	0x04, 0x17
        /*004a*/ 	.short	(.L_3183 - .L_3182)
.L_3182:
        /*004c*/ 	.word	0x00000000
        /*0050*/ 	.short	0x0000
        /*0052*/ 	.short	0x0000
        /*0054*/ 	.byte	0x00, 0xf0, 0x21, 0x00


	//----- nvinfo : EIATTR_SPARSE_MMA_MASK
	.align		4
.L_3183:
        /*0058*/ 	.byte	0x03, 0x50
        /*005a*/ 	.short	0x0000


	//----- nvinfo : EIATTR_MAXREG_COUNT
	.align		4
        /*005c*/ 	.byte	0x03, 0x1b
        /*005e*/ 	.short	0x00ff


	//----- nvinfo : EIATTR_MERCURY_ISA_VERSION
	.align		4
        /*0060*/ 	.byte	0x03, 0x5f
        /*0062*/ 	.short	0x0101


	//----- nvinfo : EIATTR_VRC_CTA_INIT_COUNT
	.align		4
        /*0064*/ 	.byte	0x02, 0x4a
	.zero		1
	.zero		1


	//----- nvinfo : EIATTR_EXIT_INSTR_OFFSETS
	.align		4
        /*0068*/ 	.byte	0x04, 0x1c
        /*006a*/ 	.short	(.L_3185 - .L_3184)


	//   ....[0]....
.L_3184:
        /*006c*/ 	.word	0x00000090


	//   ....[1]....
        /*0070*/ 	.word	0x00000480


	//----- nvinfo : EIATTR_CRS_STACK_SIZE
	.align		4
.L_3185:
        /*0074*/ 	.byte	0x04, 0x1e
        /*0076*/ 	.short	(.L_3187 - .L_3186)
.L_3186:
        /*0078*/ 	.word	0x00000000


	//----- nvinfo : EIATTR_CBANK_PARAM_SIZE
	.align		4
.L_3187:
        /*007c*/ 	.byte	0x03, 0x19
        /*007e*/ 	.short	0x0028


	//----- nvinfo : EIATTR_PARAM_CBANK
	.align		4
        /*0080*/ 	.byte	0x04, 0x0a
        /*0082*/ 	.short	(.L_3189 - .L_3188)
	.align		4
.L_3188:
        /*0084*/ 	.word	index@(.nv.constant0.broadcast_div_rhs_col_f32)
        /*0088*/ 	.short	0x0380
        /*008a*/ 	.short	0x0028


	//----- nvinfo : EIATTR_SW_WAR
	.align		4
.L_3189:
        /*008c*/ 	.byte	0x04, 0x36
        /*008e*/ 	.short	(.L_3191 - .L_3190)
.L_3190:
        /*0090*/ 	.word	0x00000008
.L_3191:


//--------------------- .nv.info.broadcast_div_rhs_row_f32 --------------------------
	.section	.nv.info.broadcast_div_rhs_row_f32,"",@"SHT_CUDA_INFO"
	.sectionflags	@""
	.align	4


	//----- nvinfo : EIATTR_CUDA_API_VERSION
	.align		4
        /*0000*/ 	.byte	0x04, 0x37
        /*0002*/ 	.short	(.L_3193 - .L_3192)
.L_3192:
        /*0004*/ 	.word	0x00000082


	//----- nvinfo : EIATTR_KPARAM_INFO
	.align		4
.L_3193:
        /*0008*/ 	.byte	0x04, 0x17
        /*000a*/ 	.short	(.L_3195 - .L_3194)
.L_3194:
        /*000c*/ 	.word	0x00000000
        /*0010*/ 	.short	0x0004
        /*0012*/ 	.short	0x0020
        /*0014*/ 	.byte	0x00, 0xf5, 0x21, 0x00


	//----- nvinfo : EIATTR_KPARAM_INFO
	.align		4
.L_3195:
        /*0018*/ 	.byte	0x04, 0x17
        /*001a*/ 	.short	(.L_3197 - .L_3196)
.L_3196:
        /*001c*/ 	.word	0x00000000
        /*0020*/ 	.short	0x0003
        /*0022*/ 	.short	0x0018
        /*0024*/ 	.byte	0x00, 0xf5, 0x21, 0x00


	//----- nvinfo : EIATTR_KPARAM_INFO
	.align		4
.L_3197:
        /*0028*/ 	.byte	0x04, 0x17
        /*002a*/ 	.short	(.L_3199 - .L_3198)
.L_3198:
        /*002c*/ 	.word	0x00000000
        /*0030*/ 	.short	0x0002
        /*0032*/ 	.short	0x0010
        /*0034*/ 	.byte	0x00, 0xf5, 0x21, 0x00


	//----- nvinfo : EIATTR_KPARAM_INFO
	.align		4
.L_3199:
        /*0038*/ 	.byte	0x04, 0x17
        /*003a*/ 	.short	(.L_3201 - .L_3200)
.L_3200:
        /*003c*/ 	.word	0x00000000
        /*0040*/ 	.short	0x0001
        /*0042*/ 	.short	0x0008
        /*0044*/ 	.byte	0x00, 0xf0, 0x21, 0x00


	//----- nvinfo : EIATTR_KPARAM_INFO
	.align		4
.L_3201:
        /*0048*/ 	.byte	0x04, 0x17
        /*004a*/ 	.short	(.L_3203 - .L_3202)
.L_3202:
        /*004c*/ 	.word	0x00000000
        /*0050*/ 	.short	0x0000
        /*0052*/ 	.short	0x0000
        /*0054*/ 	.byte	0x00, 0xf0, 0x21, 0x00


	//----- nvinfo : EIATTR_SPARSE_MMA_MASK
	.align		4
.L_3203:
        /*0058*/ 	.byte	0x03, 0x50
        /*005a*/ 	.short	0x0000


	//----- nvinfo : EIATTR_MAXREG_COUNT
	.align		4
        /*005c*/ 	.byte	0x03, 0x1b
        /*005e*/ 	.short	0x00ff


	//----- nvinfo : EIATTR_MERCURY_ISA_VERSION
	.align		4
        /*0060*/ 	.byte	0x03, 0x5f
        /*0062*/ 	.short	0x0101


	//----- nvinfo : EIATTR_VRC_CTA_INIT_COUNT
	.align		4
        /*0064*/ 	.byte	0x02, 0x4a
	.zero		1
	.zero		1


	//----- nvinfo : EIATTR_EXIT_INSTR_OFFSETS
	.align		4
        /*0068*/ 	.byte	0x04, 0x1c
        /*006a*/ 	.short	(.L_3205 - .L_3204)


	//   ....[0]....
.L_3204:
        /*006c*/ 	.word	0x00000090


	//   ....[1]....
        /*0070*/ 	.word	0x00000480


	//----- nvinfo : EIATTR_CRS_STACK_SIZE
	.align		4
.L_3205:
        /*0074*/ 	.byte	0x04, 0x1e
        /*0076*/ 	.short	(.L_3207 - .L_3206)
.L_3206:
        /*0078*/ 	.word	0x00000000


	//----- nvinfo : EIATTR_CBANK_PARAM_SIZE
	.align		4
.L_3207:
        /*007c*/ 	.byte	0x03, 0x19
        /*007e*/ 	.short	0x0028


	//----- nvinfo : EIATTR_PARAM_CBANK
	.align		4
        /*0080*/ 	.byte	0x04, 0x0a
        /*0082*/ 	.short	(.L_3209 - .L_3208)
	.align		4
.L_3208:
        /*0084*/ 	.word	index@(.nv.constant0.broadcast_div_rhs_row_f32)
        /*0088*/ 	.short	0x0380
        /*008a*/ 	.short	0x0028


	//----- nvinfo : EIATTR_SW_WAR
	.align		4
.L_3209:
        /*008c*/ 	.byte	0x04, 0x36
        /*008e*/ 	.short	(.L_3211 - .L_3210)
.L_3210:
        /*0090*/ 	.word	0x00000008
.L_3211:


//--------------------- .nv.info.broadcast_div_contiguous_f32 --------------------------
	.section	.nv.info.broadcast_div_contiguous_f32,"",@"SHT_CUDA_INFO"
	.sectionflags	@""
	.align	4


	//----- nvinfo : EIATTR_CUDA_API_VERSION
	.align		4
        /*0000*/ 	.byte	0x04, 0x37
        /*0002*/ 	.short	(.L_3213 - .L_3212)
.L_3212:
        /*0004*/ 	.word	0x00000082


	//----- nvinfo : EIATTR_KPARAM_INFO
	.align		4
.L_3213:
        /*0008*/ 	.byte	0x04, 0x17
        /*000a*/ 	.short	(.L_3215 - .L_3214)
.L_3214:
        /*000c*/ 	.word	0x00000000
        /*0010*/ 	.short	0x0003
        /*0012*/ 	.short	0x0018
        /*0014*/ 	.byte	0x00, 0xf5, 0x21, 0x00


	//----- nvinfo : EIATTR_KPARAM_INFO
	.align		4
.L_3215:
        /*0018*/ 	.byte	0x04, 0x17
        /*001a*/ 	.short	(.L_3217 - .L_3216)
.L_3216:
        /*001c*/ 	.word	0x00000000
        /*0020*/ 	.short	0x0002
        /*0022*/ 	.short	0x0010
        /*0024*/ 	.byte	0x00, 0xf5, 0x21, 0x00


	//----- nvinfo : EIATTR_KPARAM_INFO
	.align		4
.L_3217:
        /*0028*/ 	.byte	0x04, 0x17
        /*002a*/ 	.short	(.L_3219 - .L_3218)
.L_3218:
        /*002c*/ 	.word	0x00000000
        /*0030*/ 	.short	0x0001
        /*0032*/ 	.short	0x0008
        /*0034*/ 	.byte	0x00, 0xf5, 0x21, 0x00


	//----- nvinfo : EIATTR_KPARAM_INFO
	.align		4
.L_3219:
        /*0038*/ 	.byte	0x04, 0x17
        /*003a*/ 	.short	(.L_3221 - .L_3220)
.L_3220:
        /*003c*/ 	.word	0x00000000
        /*0040*/ 	.short	0x0000
        /*0042*/ 	.short	0x0000
        /*0044*/ 	.byte	0x00, 0xf0, 0x21, 0x00


	//----- nvinfo : EIATTR_SPARSE_MMA_MASK
	.align		4
.L_3221:
        /*0048*/ 	.byte	0x03, 0x50
        /*004a*/ 	.short	0x0000


	//----- nvinfo : EIATTR_MAXREG_COUNT
	.align		4
        /*004c*/ 	.byte	0x03, 0x1b
        /*004e*/ 	.short	0x00ff


	//----- nvinfo : EIATTR_MERCURY_ISA_VERSION
	.align		4
        /*0050*/ 	.byte	0x03, 0x5f
        /*0052*/ 	.short	0x0101


	//----- nvinfo : EIATTR_VRC_CTA_INIT_COUNT
	.align		4
        /*0054*/ 	.byte	0x02, 0x4a
	.zero		1
	.zero		1


	//----- nvinfo : EIATTR_EXIT_INSTR_OFFSETS
	.align		4
        /*0058*/ 	.byte	0x04, 0x1c
        /*005a*/ 	.short	(.L_3223 - .L_3222)


	//   ....[0]....
.L_3222:
        /*005c*/ 	.word	0x00000090


	//   ....[1]....
        /*0060*/ 	.word	0x00000260


	//----- nvinfo : EIATTR_CRS_STACK_SIZE
	.align		4
.L_3223:
        /*0064*/ 	.byte	0x04, 0x1e
        /*0066*/ 	.short	(.L_3225 - .L_3224)
.L_3224:
        /*0068*/ 	.word	0x00000000


	//----- nvinfo : EIATTR_CBANK_PARAM_SIZE
	.align		4
.L_3225:
        /*006c*/ 	.byte	0x03, 0x19
        /*006e*/ 	.short	0x0020


	//----- nvinfo : EIATTR_PARAM_CBANK
	.align		4
        /*0070*/ 	.byte	0x04, 0x0a
        /*0072*/ 	.short	(.L_3227 - .L_3226)
	.align		4
.L_3226:
        /*0074*/ 	.word	index@(.nv.constant0.broadcast_div_contiguous_f32)
        /*0078*/ 	.short	0x0380
        /*007a*/ 	.short	0x0020


	//----- nvinfo : EIATTR_SW_WAR
	.align		4
.L_3227:
        /*007c*/ 	.byte	0x04, 0x36
        /*007e*/ 	.short	(.L_3229 - .L_3228)
.L_3228:
        /*0080*/ 	.word	0x00000008
.L_3229:


//--------------------- .nv.info.broadcast_div_strided_f32 --------------------------
	.section	.nv.info.broadcast_div_strided_f32,"",@"SHT_CUDA_INFO"
	.sectionflags	@""
	.align	4


	//----- nvinfo : EIATTR_CUDA_API_VERSION
	.align		4
        /*0000*/ 	.byte	0x04, 0x37
        /*0002*/ 	.short	(.L_3231 - .L_3230)
.L_3230:
        /*0004*/ 	.word	0x00000082


	//----- nvinfo : EIATTR_KPARAM_INFO
	.align		4
.L_3231:
        /*0008*/ 	.byte	0x04, 0x17
        /*000a*/ 	.short	(.L_3233 - .L_3232)
.L_3232:
        /*000c*/ 	.word	0x00000000
        /*0010*/ 	.short	0x0005
        /*0012*/ 	.short	0x0028
        /*0014*/ 	.byte	0x00, 0xf5, 0x21, 0x00


	//----- nvinfo : EIATTR_KPARAM_INFO
	.align		4
.L_3233:
        /*0018*/ 	.byte	0x04, 0x17
        /*001a*/ 	.short	(.L_3235 - .L_3234)
.L_3234:
        /*001c*/ 	.word	0x00000000
        /*0020*/ 	.short	0x0004
        /*0022*/ 	.short	0x0020
        /*0024*/ 	.byte	0x00, 0xf5, 0x21, 0x00


	//----- nvinfo : EIATTR_KPARAM_INFO
	.align		4
.L_3235:
        /*0028*/ 	.byte	0x04, 0x17
        /*002a*/ 	.short	(.L_3237 - .L_3236)
.L_3236:
        /*002c*/ 	.word	0x00000000
        /*0030*/ 	.short	0x0003
        /*0032*/ 	.short	0x0018
        /*0034*/ 	.byte	0x00, 0xf5, 0x21, 0x00


	//----- nvinfo : EIATTR_KPARAM_INFO
	.align		4
.L_3237:
        /*0038*/ 	.byte	0x04, 0x17
        /*003a*/ 	.short	(.L_3239 - .L_3238)
.L_3238:
        /*003c*/ 	.word	0x00000000
        /*0040*/ 	.short	0x0002
        /*0042*/ 	.short	0x0010
        /*0044*/ 	.byte	0x00, 0xf5, 0x21, 0x00


	//----- nvinfo : EIATTR_KPARAM_INFO
	.align		4
.L_3239:
        /*0048*/ 	.byte	0x04, 0x17
        /*004a*/ 	.short	(.L_3241 - .L_3240)
.L_3240:
        /*004c*/ 	.word	0x00000000
        /*0050*/ 	.short	0x0001
        /*0052*/ 	.short	0x0008
        /*0054*/ 	.byte	0x00, 0xf0, 0x11, 0x00


	//----- nvinfo : EIATTR_KPARAM_INFO
	.align		4
.L_3241:
        /*0058*/ 	.byte	0x04, 0x17
        /*005a*/ 	.short	(.L_3243 - .L_3242)
.L_3242:
        /*005c*/ 	.word	0x00000000
        /*0060*/ 	.short	0x0000
        /*0062*/ 	.short	0x0000
        /*0064*/ 	.byte	0x00, 0xf0, 0x21, 0x00


	//----- nvinfo : EIATTR_SPARSE_MMA_MASK
	.align		4
.L_3243:
        /*0068*/ 	.byte	0x03, 0x50
        /*006a*/ 	.short	0x0000


	//----- nvinfo : EIATTR_MAXREG_COUNT
	.align		4
        /*006c*/ 	.byte	0x03, 0x1b
        /*006e*/ 	.short	0x00ff


	//----- nvinfo : EIATTR_MERCURY_ISA_VERSION
	.align		4
        /*0070*/ 	.byte	0x03, 0x5f
        /*0072*/ 	.short	0x0101


	//----- nvinfo : EIATTR_VRC_CTA_INIT_COUNT
	.align		4
        /*0074*/ 	.byte	0x02, 0x4a
	.zero		1
	.zero		1


	//----- nvinfo : EIATTR_EXIT_INSTR_OFFSETS
	.align		4
        /*0078*/ 	.byte	0x04, 0x1c
        /*007a*/ 	.short	(.L_3245 - .L_3244)


	//   ....[0]....
.L_3244:
        /*007c*/ 	.word	0x00000090


	//   ....[1]....
        /*0080*/ 	.word	0x00005360


	//----- nvinfo : EIATTR_CRS_STACK_SIZE
	.align		4
.L_3245:
        /*0084*/ 	.byte	0x04, 0x1e
        /*0086*/ 	.short	(.L_3247 - .L_3246)
.L_3246:
        /*0088*/ 	.word	0x00000000


	//----- nvinfo : EIATTR_CBANK_PARAM_SIZE
	.align		4
.L_3247:
        /*008c*/ 	.byte	0x03, 0x19
        /*008e*/ 	.short	0x0030


	//----- nvinfo : EIATTR_PARAM_CBANK
	.align		4
        /*0090*/ 	.byte	0x04, 0x0a
        /*0092*/ 	.short	(.L_3249 - .L_3248)
	.align		4
.L_3248:
        /*0094*/ 	.word	index@(.nv.constant0.broadcast_div_strided_f32)
        /*0098*/ 	.short	0x0380
        /*009a*/ 	.short	0x0030


	//----- nvinfo : EIATTR_SW_WAR
	.align		4
.L_3249:
        /*009c*/ 	.byte	0x04, 0x36
        /*009e*/ 	.short	(.L_3251 - .L_3250)
.L_3250:
        /*00a0*/ 	.word	0x00000008
.L_3251:


//--------------------- .nv.info.broadcast_mul_lhs_col_f32 --------------------------
	.section	.nv.info.broadcast_mul_lhs_col_f32,"",@"SHT_CUDA_INFO"
	.sectionflags	@""
	.align	4


	//----- nvinfo : EIATTR_CUDA_API_VERSION
	.align		4
        /*0000*/ 	.byte	0x04, 0x37
        /*0002*/ 	.short	(.L_3253 - .L_3252)
.L_3252:
        /*0004*/ 	.word	0x00000082


	//----- nvinfo : EIATTR_KPARAM_INFO
	.align		4
.L_3253:
        /*0008*/ 	.byte	0x04, 0x17
        /*000a*/ 	.short	(.L_3255 - .L_3254)
.L_3254:
        /*000c*/ 	.word	0x00000000
        /*0010*/ 	.short	0x0004
        /*0012*/ 	.short	0x0020
        /*0014*/ 	.byte	0x00, 0xf5, 0x21, 0x00


	//----- nvinfo : EIATTR_KPARAM_INFO
	.align		4
.L_3255:
        /*0018*/ 	.byte	0x04, 0x17
        /*001a*/ 	.short	(.L_3257 - .L_3256)
.L_3256:
        /*001c*/ 	.word	0x00000000
        /*0020*/ 	.short	0x0003
        /*0022*/ 	.short	0x0018
        /*0024*/ 	.byte	0x00, 0xf5, 0x21, 0x00


	//----- nvinfo : EIATTR_KPARAM_INFO
	.align		4
.L_3257:
        /*0028*/ 	.byte	0x04, 0x17
        /*002a*/ 	.short	(.L_3259 - .L_3258)
.L_3258:
        /*002c*/ 	.word	0x00000000
        /*0030*/ 	.short	0x0002
        /*0032*/ 	.short	0x0010
        /*0034*/ 	.byte	0x00, 0xf5, 0x21, 0x00


	//----- nvinfo : EIATTR_KPARAM_INFO
	.align		4
.L_3259:
        /*0038*/ 	.byte	0x04, 0x17
        /*003a*/ 	.short	(.L_3261 - .L_3260)
.L_3260:
        /*003c*/ 	.word	0x00000000
        /*0040*/ 	.short	0x0001
        /*0042*/ 	.short	0x0008
        /*0044*/ 	.byte	0x00, 0xf0, 0x21, 0x00


	//----- nvinfo : EIATTR_KPARAM_INFO
	.align		4
.L_3261:
        /*0048*/ 	.byte	0x04, 0x17
        /*004a*/ 	.short	(.L_3263 - .L_3262)
.L_3262:
        /*004c*/ 	.word	0x00000000
        /*0050*/ 	.short	0x0000
        /*0052*/ 	.short	0x0000
        /*0054*/ 	.byte	0x00, 0xf0, 0x21, 0x00


	//----- nvinfo : EIATTR_SPARSE_MMA_MASK
	.align		4
.L_3263:
        /*0058*/ 	.byte	0x03, 0x50
        /*005a*/ 	.short	0x0000


	//----- nvinfo : EIATTR_MAXREG_COUNT
	.align		4
        /*005c*/ 	.byte	0x03, 0x1b
        /*005e*/ 	.short	0x00ff


	//----- nvinfo : EIATTR_MERCURY_ISA_VERSION
	.align		4
        /*0060*/ 	.byte	0x03, 0x5f
        /*0062*/ 	.short	0x0101


	//----- nvinfo : EIATTR_VRC_CTA_INIT_COUNT
	.align		4
        /*0064*/ 	.byte	0x02, 0x4a
	.zero		1
	.zero		1


	//----- nvinfo : EIATTR_EXIT_INSTR_OFFSETS
	.align		4
        /*0068*/ 	.byte	0x04, 0x1c
        /*006a*/ 	.short	(.L_3265 - .L_3264)


	//   ....[0]....
.L_3264:
        /*006c*/ 	.word	0x00000090


	//   ....[1]....
        /*0070*/ 	.word	0x000003c0


	//----- nvinfo : EIATTR_CRS_STACK_SIZE
	.align		4
.L_3265:
        /*0074*/ 	.byte	0x04, 0x1e
        /*0076*/ 	.short	(.L_3267 - .L_3266)
.L_3266:
        /*0078*/ 	.word	0x00000000


	//----- nvinfo : EIATTR_CBANK_PARAM_SIZE
	.align		4
.L_3267:
        /*007c*/ 	.byte	0x03, 0x19
        /*007e*/ 	.short	0x0028


	//----- nvinfo : EIATTR_PARAM_CBANK
	.align		4
        /*0080*/ 	.byte	0x04, 0x0a
        /*0082*/ 	.short	(.L_3269 - .L_3268)
	.align		4
.L_3268:
        /*0084*/ 	.word	index@(.nv.constant0.broadcast_mul_lhs_col_f32)
        /*0088*/ 	.short	0x0380
        /*008a*/ 	.short	0x0028


	//----- nvinfo : EIATTR_SW_WAR
	.align		4
.L_3269:
        /*008c*/ 	.byte	0x04, 0x36
        /*008e*/ 	.short	(.L_3271 - .L_3270)
.L_3270:
        /*0090*/ 	.word	0x00000008
.L_3271:


//--------------------- .nv.info.broadcast_mul_lhs_row_f32 --------------------------
	.section	.nv.info.broadcast_mul_lhs_row_f32,"",@"SHT_CUDA_INFO"
	.sectionflags	@""
	.align	4


	//----- nvinfo : EIATTR_CUDA_API_VERSION
	.align		4
        /*0000*/ 	.byte	0x04, 0x37
        /*0002*/ 	.short	(.L_3273 - .L_3272)
.L_3272:
        /*0004*/ 	.word	0x00000082


	//----- nvinfo : EIATTR_KPARAM_INFO
	.align		4
.L_3273:
        /*0008*/ 	.byte	0x04, 0x17
        /*000a*/ 	.short	(.L_3275 - .L_3274)
.L_3274:
        /*000c*/ 	.word	0x00000000
        /*0010*/ 	.short	0x0004
        /*0012*/ 	.short	0x0020
        /*0014*/ 	.byte	0x00, 0xf5, 0x21, 0x00


	//----- nvinfo : EIATTR_KPARAM_INFO
	.align		4
.L_3275:
        /*0018*/ 	.byte	0x04, 0x17
        /*001a*/ 	.short	(.L_3277 - .L_3276)
.L_3276:
        /*001c*/ 	.word	0x00000000
        /*0020*/ 	.short	0x0003
        /*0022*/ 	.short	0x0018
        /*0024*/ 	.byte	0x00, 0xf5, 0x21, 0x00


	//----- nvinfo : EIATTR_KPARAM_INFO
	.align		4
.L_3277:
        /*0028*/ 	.byte	0x04, 0x17
        /*002a*/ 	.short	(.L_3279 - .L_3278)
.L_3278:
        /*002c*/ 	.word	0x00000000
        /*0030*/ 	.short	0x0002
        /*0032*/ 	.short	0x0010
        /*0034*/ 	.byte	0x00, 0xf5, 0x21, 0x00


	//----- nvinfo : EIATTR_KPARAM_INFO
	.align		4
.L_3279:
        /*0038*/ 	.byte	0x04, 0x17
        /*003a*/ 	.short	(.L_3281 - .L_3280)
.L_3280:
        /*003c*/ 	.word	0x00000000
        /*0040*/ 	.short	0x0001
        /*0042*/ 	.short	0x0008
        /*0044*/ 	.byte	0x00, 0xf0, 0x21, 0x00


	//----- nvinfo : EIATTR_KPARAM_INFO
	.align		4
.L_3281:
        /*0048*/ 	.byte	0x04, 0x17
        /*004a*/ 	.short	(.L_3283 - .L_3282)
.L_3282:
        /*004c*/ 	.word	0x00000000
        /*0050*/ 	.short	0x0000
        /*0052*/ 	.short	0x0000
        /*0054*/ 	.byte	0x00, 0xf0, 0x21, 0x00


	//----- nvinfo : EIATTR_SPARSE_MMA_MASK
	.align		4
.L_3283:
        /*0058*/ 	.byte	0x03, 0x50
        /*005a*/ 	.short	0x0000


	//----- nvinfo : EIATTR_MAXREG_COUNT
	.align		4
        /*005c*/ 	.byte	0x03, 0x1b
        /*005e*/ 	.short	0x00ff


	//----- nvinfo : EIATTR_MERCURY_ISA_VERSION
	.align		4
        /*0060*/ 	.byte	0x03, 0x5f
        /*0062*/ 	.short	0x0101


	//----- nvinfo : EIATTR_VRC_CTA_INIT_COUNT
	.align		4
        /*0064*/ 	.byte	0x02, 0x4a
	.zero		1
	.zero		1


	//----- nvinfo : EIATTR_EXIT_INSTR_OFFSETS
	.align		4
        /*0068*/ 	.byte	0x04, 0x1c
        /*006a*/ 	.short	(.L_3285 - .L_3284)


	//   ....[0]....
.L_3284:
        /*006c*/ 	.word	0x00000090


	//   ....[1]....
        /*0070*/ 	.word	0x000003c0


	//----- nvinfo : EIATTR_CRS_STACK_SIZE
	.align		4
.L_3285:
        /*0074*/ 	.byte	0x04, 0x1e
        /*0076*/ 	.short	(.L_3287 - .L_3286)
.L_3286:
        /*0078*/ 	.word	0x00000000


	//----- nvinfo : EIATTR_CBANK_PARAM_SIZE
	.align		4
.L_3287:
        /*007c*/ 	.byte	0x03, 0x19
        /*007e*/ 	.short	0x0028


	//----- nvinfo : EIATTR_PARAM_CBANK
	.align		4
        /*0080*/ 	.byte	0x04, 0x0a
        /*0082*/ 	.short	(.L_3289 - .L_3288)
	.align		4
.L_3288:
        /*0084*/ 	.word	index@(.nv.constant0.broadcast_mul_lhs_row_f32)
        /*0088*/ 	.short	0x0380
        /*008a*/ 	.short	0x0028


	//----- nvinfo : EIATTR_SW_WAR
	.align		4
.L_3289:
        /*008c*/ 	.byte	0x04, 0x36
        /*008e*/ 	.short	(.L_3291 - .L_3290)
.L_3290:
        /*0090*/ 	.word	0x00000008
.L_3291:


//--------------------- .nv.info.broadcast_mul_rhs_col_f32 --------------------------
	.section	.nv.info.broadcast_mul_rhs_col_f32,"",@"SHT_CUDA_INFO"
	.sectionflags	@""
	.align	4


	//----- nvinfo : EIATTR_CUDA_API_VERSION
	.align		4
        /*0000*/ 	.byte	0x04, 0x37
        /*0002*/ 	.short	(.L_3293 - .L_3292)
.L_3292:
        /*0004*/ 	.word	0x00000082


	//----- nvinfo : EIATTR_KPARAM_INFO
	.align		4
.L_3293:
        /*0008*/ 	.byte	0x04, 0x17
        /*000a*/ 	.short	(.L_3295 - .L_3294)
.L_3294:
        /*000c*/ 	.word	0x00000000
        /*0010*/ 	.short	0x0004
        /*0012*/ 	.short	0x0020
        /*0014*/ 	.byte	0x00, 0xf5, 0x21, 0x00


	//----- nvinfo : EIATTR_KPARAM_INFO
	.align		4
.L_3295:
        /*0018*/ 	.byte	0x04, 0x17
        /*001a*/ 	.short	(.L_3297 - .L_3296)
.L_3296:
        /*001c*/ 	.word	0x00000000
        /*0020*/ 	.short	0x0003
        /*0022*/ 	.short	0x0018
        /*0024*/ 	.byte	0x00, 0xf5, 0x21, 0x00


	//----- nvinfo : EIATTR_KPARAM_INFO
	.align		4
.L_3297:
        /*0028*/ 	.byte	0x04, 0x17
        /*002a*/ 	.short	(.L_3299 - .L_3298)
.L_3298:
        /*002c*/ 	.word	0x00000000
        /*0030*/ 	.short	0x0002
        /*0032*/ 	.short	0x0010
        /*0034*/ 	.byte	0x00, 0xf5, 0x21, 0x00


	//----- nvinfo : EIATTR_KPARAM_INFO
	.align		4
.L_3299:
        /*0038*/ 	.byte	0x04, 0x17
        /*003a*/ 	.short	(.L_3301 - .L_3300)
.L_3300:
        /*003c*/ 	.word	0x00000000
        /*0040*/ 	.short	0x0001
        /*0042*/ 	.short	0x0008
        /*0044*/ 	.byte	0x00, 0xf0, 0x21, 0x00


	//----- nvinfo : EIATTR_KPARAM_INFO
	.align		4
.L_3301:
        /*0048*/ 	.byte	0x04, 0x17
        /*004a*/ 	.short	(.L_3303 - .L_3302)
.L_3302:
        /*004c*/ 	.word	0x00000000
        /*0050*/ 	.short	0x0000
        /*0052*/ 	.short	0x0000
        /*0054*/ 	.byte	0x00, 0xf0, 0x21, 0x00


	//----- nvinfo : EIATTR_SPARSE_MMA_MASK
	.align		4
.L_3303:
        /*0058*/ 	.byte	0x03, 0x50
        /*005a*/ 	.short	0x0000


	//----- nvinfo : EIATTR_MAXREG_COUNT
	.align		4
        /*005c*/ 	.byte	0x03, 0x1b
        /*005e*/ 	.short	0x00ff


	//----- nvinfo : EIATTR_MERCURY_ISA_VERSION
	.align		4
        /*0060*/ 	.byte	0x03, 0x5f
        /*0062*/ 	.short	0x0101


	//----- nvinfo : EIATTR_VRC_CTA_INIT_COUNT
	.align		4
        /*0064*/ 	.byte	0x02, 0x4a
	.zero		1
	.zero		1


	//----- nvinfo : EIATTR_EXIT_INSTR_OFFSETS
	.align		4
        /*0068*/ 	.byte	0x04, 0x1c
        /*006a*/ 	.short	(.L_3305 - .L_3304)


	//   ....[0]....
.L_3304:
        /*006c*/ 	.word	0x00000090


	//   ....[1]....
        /*0070*/ 	.word	0x000003c0


	//----- nvinfo : EIATTR_CRS_STACK_SIZE
	.align		4
.L_3305:
        /*0074*/ 	.byte	0x04, 0x1e
        /*0076*/ 	.short	(.L_3307 - .L_3306)
.L_3306:
        /*0078*/ 	.word	0x00000000


	//----- nvinfo : EIATTR_CBANK_PARAM_SIZE
	.align		4
.L_3307:
        /*007c*/ 	.byte	0x03, 0x19
        /*007e*/ 	.short	0x0028


	//----- nvinfo : EIATTR_PARAM_CBANK
	.align		4
        /*0080*/ 	.byte	0x04, 0x0a
        /*0082*/ 	.short	(.L_3309 - .L_3308)
	.align		4
.L_3308:
        /*0084*/ 	.word	index@(.nv.constant0.broadcast_mul_rhs_col_f32)
        /*0088*/ 	.short	0x0380
        /*008a*/ 	.short	0x0028


	//----- nvinfo : EIATTR_SW_WAR
	.align		4
.L_3309:
        /*008c*/ 	.byte	0x04, 0x36
        /*008e*/ 	.short	(.L_3311 - .L_3310)
.L_3310:
        /*0090*/ 	.word	0x00000008
.L_3311:


//--------------------- .nv.info.broadcast_mul_rhs_row_f32 --------------------------
	.section	.nv.info.broadcast_mul_rhs_row_f32,"",@"SHT_CUDA_INFO"
	.sectionflags	@""
	.align	4


	//----- nvinfo : EIATTR_CUDA_API_VERSION
	.align		4
        /*0000*/ 	.byte	0x04, 0x37
        /*0002*/ 	.short	(.L_3313 - .L_3312)
.L_3312:
        /*0004*/ 	.word	0x00000082


	//----- nvinfo : EIATTR_KPARAM_INFO
	.align		4
.L_3313:
        /*0008*/ 	.byte	0x04, 0x17
        /*000a*/ 	.short	(.L_3315 - .L_3314)
.L_3314:
        /*000c*/ 	.word	0x00000000
        /*0010*/ 	.short	0x0004
        /*0012*/ 	.short	0x0020
        /*0014*/ 	.byte	0x00, 0xf5, 0x21, 0x00


	//----- nvinfo : EIATTR_KPARAM_INFO
	.align		4
.L_3315:
        /*0018*/ 	.byte	0x04, 0x17
        /*001a*/ 	.short	(.L_3317 - .L_3316)
.L_3316:
        /*001c*/ 	.word	0x00000000
        /*0020*/ 	.short	0x0003
        /*0022*/ 	.short	0x0018
        /*0024*/ 	.byte	0x00, 0xf5, 0x21, 0x00


	//----- nvinfo : EIATTR_KPARAM_INFO
	.align		4
.L_3317:
        /*0028*/ 	.byte	0x04, 0x17
        /*002a*/ 	.short	(.L_3319 - .L_3318)
.L_3318:
        /*002c*/ 	.word	0x00000000
        /*0030*/ 	.short	0x0002
        /*0032*/ 	.short	0x0010
        /*0034*/ 	.byte	0x00, 0xf5, 0x21, 0x00


	//----- nvinfo : EIATTR_KPARAM_INFO
	.align		4
.L_3319:
        /*0038*/ 	.byte	0x04, 0x17
        /*003a*/ 	.short	(.L_3321 - .L_3320)
.L_3320:
        /*003c*/ 	.word	0x00000000
        /*0040*/ 	.short	0x0001
        /*0042*/ 	.short	0x0008
        /*0044*/ 	.byte	0x00, 0xf0, 0x21, 0x00


	//----- nvinfo : EIATTR_KPARAM_INFO
	.align		4
.L_3321:
        /*0048*/ 	.byte	0x04, 0x17
        /*004a*/ 	.short	(.L_3323 - .L_3322)
.L_3322:
        /*004c*/ 	.word	0x00000000
        /*0050*/ 	.short	0x0000
        /*0052*/ 	.short	0x0000
        /*0054*/ 	.byte	0x00, 0xf0, 0x21, 0x00


	//----- nvinfo : EIATTR_SPARSE_MMA_MASK
	.align		4
.L_3323:
        /*0058*/ 	.byte	0x03, 0x50
        /*005a*/ 	.short	0x0000


	//----- nvinfo : EIATTR_MAXREG_COUNT
	.align		4
        /*005c*/ 	.byte	0x03, 0x1b
        /*005e*/ 	.short	0x00ff


	//----- nvinfo : EIATTR_MERCURY_ISA_VERSION
	.align		4
        /*0060*/ 	.byte	0x03, 0x5f
        /*0062*/ 	.short	0x0101


	//----- nvinfo : EIATTR_VRC_CTA_INIT_COUNT
	.align		4
        /*0064*/ 	.byte	0x02, 0x4a
	.zero		1
	.zero		1


	//----- nvinfo : EIATTR_EXIT_INSTR_OFFSETS
	.align		4
        /*0068*/ 	.byte	0x04, 0x1c
        /*006a*/ 	.short	(.L_3325 - .L_3324)


	//   ....[0]....
.L_3324:
        /*006c*/ 	.word	0x00000090


	//   ....[1]....
        /*0070*/ 	.word	0x000003c0


	//----- nvinfo : EIATTR_CRS_STACK_SIZE
	.align		4
.L_3325:
        /*0074*/ 	.byte	0x04, 0x1e
        /*0076*/ 	.short	(.L_3327 - .L_3326)
.L_3326:
        /*0078*/ 	.word	0x00000000


	//----- nvinfo : EIATTR_CBANK_PARAM_SIZE
	.align		4
.L_3327:
        /*007c*/ 	.byte	0x03, 0x19
        /*007e*/ 	.short	0x0028


	//----- nvinfo : EIATTR_PARAM_CBANK
	.align		4
        /*0080*/ 	.byte	0x04, 0x0a
        /*0082*/ 	.short	(.L_3329 - .L_3328)
	.align		4
.L_3328:
        /*0084*/ 	.word	index@(.nv.constant0.broadcast_mul_rhs_row_f32)
        /*0088*/ 	.short	0x0380
        /*008a*/ 	.short	0x0028


	//----- nvinfo : EIATTR_SW_WAR
	.align		4
.L_3329:
        /*008c*/ 	.byte	0x04, 0x36
        /*008e*/ 	.short	(.L_3331 - .L_3330)
.L_3330:
        /*0090*/ 	.word	0x00000008
.L_3331:


//--------------------- .nv.info.broadcast_mul_contiguous_f32 --------------------------
	.section	.nv.info.broadcast_mul_contiguous_f32,"",@"SHT_CUDA_INFO"
	.sectionflags	@""
	.align	4


	//----- nvinfo : EIATTR_CUDA_API_VERSION
	.align		4
        /*0000*/ 	.byte	0x04, 0x37
        /*0002*/ 	.short	(.L_3333 - .L_3332)
.L_3332:
        /*0004*/ 	.word	0x00000082


	//----- nvinfo : EIATTR_KPARAM_INFO
	.align		4
.L_3333:
        /*0008*/ 	.byte	0x04, 0x17
        /*000a*/ 	.short	(.L_3335 - .L_3334)
.L_3334:
        /*000c*/ 	.word	0x00000000
        /*0010*/ 	.short	0x0003
        /*0012*/ 	.short	0x0018
        /*0014*/ 	.byte	0x00, 0xf5, 0x21, 0x00


	//----- nvinfo : EIATTR_KPARAM_INFO
	.align		4
.L_3335:
        /*0018*/ 	.byte	0x04, 0x17
        /*001a*/ 	.short	(.L_3337 - .L_3336)
.L_3336:
        /*001c*/ 	.word	0x00000000
        /*0020*/ 	.short	0x0002
        /*0022*/ 	.short	0x0010
        /*0024*/ 	.byte	0x00, 0xf5, 0x21, 0x00


	//----- nvinfo : EIATTR_KPARAM_INFO
	.align		4
.L_3337:
        /*0028*/ 	.byte	0x04, 0x17
        /*002a*/ 	.short	(.L_3339 - .L_3338)
.L_3338:
        /*002c*/ 	.word	0x00000000
        /*0030*/ 	.short	0x0001
        /*0032*/ 	.short	0x0008
        /*0034*/ 	.byte	0x00, 0xf5, 0x21, 0x00


	//----- nvinfo : EIATTR_KPARAM_INFO
	.align		4
.L_3339:
        /*0038*/ 	.byte	0x04, 0x17
        /*003a*/ 	.short	(.L_3341 - .L_3340)
.L_3340:
        /*003c*/ 	.word	0x00000000
        /*0040*/ 	.short	0x0000
        /*0042*/ 	.short	0x0000
        /*0044*/ 	.byte	0x00, 0xf0, 0x21, 0x00


	//----- nvinfo : EIATTR_SPARSE_MMA_MASK
	.align		4
.L_3341:
        /*0048*/ 	.byte	0x03, 0x50
        /*004a*/ 	.short	0x0000


	//----- nvinfo : EIATTR_MAXREG_COUNT
	.align		4
        /*004c*/ 	.byte	0x03, 0x1b
        /*004e*/ 	.short	0x00ff


	//----- nvinfo : EIATTR_MERCURY_ISA_VERSION
	.align		4
        /*0050*/ 	.byte	0x03, 0x5f
        /*0052*/ 	.short	0x0101


	//----- nvinfo : EIATTR_VRC_CTA_INIT_COUNT
	.align		4
        /*0054*/ 	.byte	0x02, 0x4a
	.zero		1
	.zero		1


	//----- nvinfo : EIATTR_EXIT_INSTR_OFFSETS
	.align		4
        /*0058*/ 	.byte	0x04, 0x1c
        /*005a*/ 	.short	(.L_3343 - .L_3342)


	//   ....[0]....
.L_3342:
        /*005c*/ 	.word	0x00000090


	//   ....[1]....
        /*0060*/ 	.word	0x00000190


	//----- nvinfo : EIATTR_CBANK_PARAM_SIZE
	.align		4
.L_3343:
        /*0064*/ 	.byte	0x03, 0x19
        /*0066*/ 	.short	0x0020


	//----- nvinfo : EIATTR_PARAM_CBANK
	.align		4
        /*0068*/ 	.byte	0x04, 0x0a
        /*006a*/ 	.short	(.L_3345 - .L_3344)
	.align		4
.L_3344:
        /*006c*/ 	.word	index@(.nv.constant0.broadcast_mul_contiguous_f32)
        /*0070*/ 	.short	0x0380
        /*0072*/ 	.short	0x0020


	//----- nvinfo : EIATTR_SW_WAR
	.align		4
.L_3345:
        /*0074*/ 	.byte	0x04, 0x36
        /*0076*/ 	.short	(.L_3347 - .L_3346)
.L_3346:
        /*0078*/ 	.word	0x00000008
.L_3347:


//--------------------- .nv.info.broadcast_mul_strided_f32 --------------------------
	.section	.nv.info.broadcast_mul_strided_f32,"",@"SHT_CUDA_INFO"
	.sectionflags	@""
	.align	4


	//----- nvinfo : EIATTR_CUDA_API_VERSION
	.align		4
        /*0000*/ 	.byte	0x04, 0x37
        /*0002*/ 	.short	(.L_3349 - .L_3348)
.L_3348:
        /*0004*/ 	.word	0x00000082


	//----- nvinfo : EIATTR_KPARAM_INFO
	.align		4
.L_3349:
        /*0008*/ 	.byte	0x04, 0x17
        /*000a*/ 	.short	(.L_3351 - .L_3350)
.L_3350:
        /*000c*/ 	.word	0x00000000
        /*0010*/ 	.short	0x0005
        /*0012*/ 	.short	0x0028
        /*0014*/ 	.byte	0x00, 0xf5, 0x21, 0x00


	//----- nvinfo : EIATTR_KPARAM_INFO
	.align		4
.L_3351:
        /*0018*/ 	.byte	0x04, 0x17
        /*001a*/ 	.short	(.L_3353 - .L_3352)
.L_3352:
        /*001c*/ 	.word	0x00000000
        /*0020*/ 	.short	0x0004
        /*0022*/ 	.short	0x0020
        /*0024*/ 	.byte	0x00, 0xf5, 0x21, 0x00


	//----- nvinfo : EIATTR_KPARAM_INFO
	.align		4
.L_3353:
        /*0028*/ 	.byte	0x04, 0x17
        /*002a*/ 	.short	(.L_3355 - .L_3354)
.L_3354:
        /*002c*/ 	.word	0x00000000
        /*0030*/ 	.short	0x0003
        /*0032*/ 	.short	0x0018
        /*0034*/ 	.byte	0x00, 0xf5, 0x21, 0x00


	//----- nvinfo : EIATTR_KPARAM_INFO
	.align		4
.L_3355:
        /*0038*/ 	.byte	0x04, 0x17
        /*003a*/ 	.short	(.L_3357 - .L_3356)
.L_3356:
        /*003c*/ 	.word	0x00000000
        /*0040*/ 	.short	0x0002
        /*0042*/ 	.short	0x0010
        /*0044*/ 	.byte	0x00, 0xf5, 0x21, 0x00


	//----- nvinfo : EIATTR_KPARAM_INFO
	.align		4
.L_3357:
        /*0048*/ 	.byte	0x04, 0x17
        /*004a*/ 	.short	(.L_3359 - .L_3358)
.L_3358:
        /*004c*/ 	.word	0x00000000
        /*0050*/ 	.short	0x0001
        /*0052*/ 	.short	0x0008
        /*0054*/ 	.byte	0x00, 0xf0, 0x11, 0x00


	//----- nvinfo : EIATTR_KPARAM_INFO
	.align		4
.L_3359:
        /*0058*/ 	.byte	0x04, 0x17
        /*005a*/ 	.short	(.L_3361 - .L_3360)
.L_3360:
        /*005c*/ 	.word	0x00000000
        /*0060*/ 	.short	0x0000
        /*0062*/ 	.short	0x0000
        /*0064*/ 	.byte	0x00, 0xf0, 0x21, 0x00


	//----- nvinfo : EIATTR_SPARSE_MMA_MASK
	.align		4
.L_3361:
        /*0068*/ 	.byte	0x03, 0x50
        /*006a*/ 	.short	0x0000


	//----- nvinfo : EIATTR_MAXREG_COUNT
	.align		4
        /*006c*/ 	.byte	0x03, 0x1b
        /*006e*/ 	.short	0x00ff


	//----- nvinfo : EIATTR_MERCURY_ISA_VERSION
	.align		4
        /*0070*/ 	.byte	0x03, 0x5f
        /*0072*/ 	.short	0x0101


	//----- nvinfo : EIATTR_VRC_CTA_INIT_COUNT
	.align		4
        /*0074*/ 	.byte	0x02, 0x4a
	.zero		1
	.zero		1


	//----- nvinfo : EIATTR_EXIT_INSTR_OFFSETS
	.align		4
        /*0078*/ 	.byte	0x04, 0x1c
        /*007a*/ 	.short	(.L_3363 - .L_3362)


	//   ....[0]....
.L_3362:
        /*007c*/ 	.word	0x00000090


	//   ....[1]....
        /*0080*/ 	.word	0x00005290


	//----- nvinfo : EIATTR_CRS_STACK_SIZE
	.align		4
.L_3363:
        /*0084*/ 	.byte	0x04, 0x1e
        /*0086*/ 	.short	(.L_3365 - .L_3364)
.L_3364:
        /*0088*/ 	.word	0x00000000


	//----- nvinfo : EIATTR_CBANK_PARAM_SIZE
	.align		4
.L_3365:
        /*008c*/ 	.byte	0x03, 0x19
        /*008e*/ 	.short	0x0030


	//----- nvinfo : EIATTR_PARAM_CBANK
	.align		4
        /*0090*/ 	.byte	0x04, 0x0a
        /*0092*/ 	.short	(.L_3367 - .L_3366)
	.align		4
.L_3366:
        /*0094*/ 	.word	index@(.nv.constant0.broadcast_mul_strided_f32)
        /*0098*/ 	.short	0x0380
        /*009a*/ 	.short	0x0030


	//----- nvinfo : EIATTR_SW_WAR
	.align		4
.L_3367:
        /*009c*/ 	.byte	0x04, 0x36
        /*009e*/ 	.short	(.L_3369 - .L_3368)
.L_3368:
        /*00a0*/ 	.word	0x00000008
.L_3369:


//--------------------- .nv.info.broadcast_sub_lhs_col_f32 --------------------------
	.section	.nv.info.broadcast_sub_lhs_col_f32,"",@"SHT_CUDA_INFO"
	.sectionflags	@""
	.align	4


	//----- nvinfo : EIATTR_CUDA_API_VERSION
	.align		4
        /*0000*/ 	.byte	0x04, 0x37
        /*0002*/ 	.short	(.L_3371 - .L_3370)
.L_3370:
        /*0004*/ 	.word	0x00000082


	//----- nvinfo : EIATTR_KPARAM_INFO
	.align		4
.L_3371:
        /*0008*/ 	.byte	0x04, 0x17
        /*000a*/ 	.short	(.L_3373 - .L_3372)
.L_3372:
        /*000c*/ 	.word	0x00000000
        /*0010*/ 	.short	0x0004
        /*0012*/ 	.short	0x0020
        /*0014*/ 	.byte	0x00, 0xf5, 0x21, 0x00


	//----- nvinfo : EIATTR_KPARAM_INFO
	.align		4
.L_3373:
        /*0018*/ 	.byte	0x04, 0x17
        /*001a*/ 	.short	(.L_3375 - .L_3374)
.L_3374:
        /*001c*/ 	.word	0x00000000
        /*0020*/ 	.short	0x0003
        /*0022*/ 	.short	0x0018
        /*0024*/ 	.byte	0x00, 0xf5, 0x21, 0x00


	//----- nvinfo : EIATTR_KPARAM_INFO
	.align		4
.L_3375:
        /*0028*/ 	.byte	0x04, 0x17
        /*002a*/ 	.short	(.L_3377 - .L_3376)
.L_3376:
        /*002c*/ 	.word	0x00000000
        /*0030*/ 	.short	0x0002
        /*0032*/ 	.short	0x0010
        /*0034*/ 	.byte	0x00, 0xf5, 0x21, 0x00


	//----- nvinfo : EIATTR_KPARAM_INFO
	.align		4
.L_3377:
        /*0038*/ 	.byte	0x04, 0x17
        /*003a*/ 	.short	(.L_3379 - .L_3378)
.L_3378:
        /*003c*/ 	.word	0x00000000
        /*0040*/ 	.short	0x0001
        /*0042*/ 	.short	0x0008
        /*0044*/ 	.byte	0x00, 0xf0, 0x21, 0x00


	//----- nvinfo : EIATTR_KPARAM_INFO
	.align		4
.L_3379:
        /*0048*/ 	.byte	0x04, 0x17
        /*004a*/ 	.short	(.L_3381 - .L_3380)
.L_3380:
        /*004c*/ 	.word	0x00000000
        /*0050*/ 	.short	0x0000
        /*0052*/ 	.short	0x0000
        /*0054*/ 	.byte	0x00, 0xf0, 0x21, 0x00


	//----- nvinfo : EIATTR_SPARSE_MMA_MASK
	.align		4
.L_3381:
        /*0058*/ 	.byte	0x03, 0x50
        /*005a*/ 	.short	0x0000


	//----- nvinfo : EIATTR_MAXREG_COUNT
	.align		4
        /*005c*/ 	.byte	0x03, 0x1b
        /*005e*/ 	.short	0x00ff


	//----- nvinfo : EIATTR_MERCURY_ISA_VERSION
	.align		4
        /*0060*/ 	.byte	0x03, 0x5f
        /*0062*/ 	.short	0x0101


	//----- nvinfo : EIATTR_VRC_CTA_INIT_COUNT
	.align		4
        /*0064*/ 	.byte	0x02, 0x4a
	.zero		1
	.zero		1


	//----- nvinfo : EIATTR_EXIT_INSTR_OFFSETS
	.align		4
        /*0068*/ 	.byte	0x04, 0x1c
        /*006a*/ 	.short	(.L_3383 - .L_3382)


	//   ....[0]....
.L_3382:
        /*006c*/ 	.word	0x00000090


	//   ....[1]....
        /*0070*/ 	.word	0x000003c0


	//----- nvinfo : EIATTR_CRS_STACK_SIZE
	.align		4
.L_3383:
        /*0074*/ 	.byte	0x04, 0x1e
        /*0076*/ 	.short	(.L_3385 - .L_3384)
.L_3384:
        /*0078*/ 	.word	0x00000000


	//----- nvinfo : EIATTR_CBANK_PARAM_SIZE
	.align		4
.L_3385:
        /*007c*/ 	.byte	0x03, 0x19
        /*007e*/ 	.short	0x0028


	//----- nvinfo : EIATTR_PARAM_CBANK
	.align		4
        /*0080*/ 	.byte	0x04, 0x0a
        /*0082*/ 	.short	(.L_3387 - .L_3386)
	.align		4
.L_3386:
        /*0084*/ 	.word	index@(.nv.constant0.broadcast_sub_lhs_col_f32)
        /*0088*/ 	.short	0x0380
        /*008a*/ 	.short	0x0028


	//----- nvinfo : EIATTR_SW_WAR
	.align		4
.L_3387:
        /*008c*/ 	.byte	0x04, 0x36
        /*008e*/ 	.short	(.L_3389 - .L_3388)
.L_3388:
        /*0090*/ 	.word	0x00000008
.L_3389:


//--------------------- .nv.info.broadcast_sub_lhs_row_f32 --------------------------
	.section	.nv.info.broadcast_sub_lhs_row_f32,"",@"SHT_CUDA_INFO"
	.sectionflags	@""
	.align	4


	//----- nvinfo : EIATTR_CUDA_API_VERSION
	.align		4
        /*0000*/ 	.byte	0x04, 0x37
        /*0002*/ 	.short	(.L_3391 - .L_3390)
.L_3390:
        /*0004*/ 	.word	0x00000082


	//----- nvinfo : EIATTR_KPARAM_INFO
	.align		4
.L_3391:
        /*0008*/ 	.byte	0x04, 0x17
        /*000a*/ 	.short	(.L_3393 - .L_3392)
.L_3392:
        /*000c*/ 	.word	0x00000000
        /*0010*/ 	.short	0x0004
        /*0012*/ 	.short	0x0020
        /*0014*/ 	.byte	0x00, 0xf5, 0x21, 0x00


	//----- nvinfo : EIATTR_KPARAM_INFO
	.align		4
.L_3393:
        /*0018*/ 	.byte	0x04, 0x17
        /*001a*/ 	.short	(.L_3395 - .L_3394)
.L_3394:
        /*001c*/ 	.word	0x00000000
        /*0020*/ 	.short	0x0003
        /*0022*/ 	.short	0x0018
        /*0024*/ 	.byte	0x00, 0xf5, 0x21, 0x00


	//----- nvinfo : EIATTR_KPARAM_INFO
	.align		4
.L_3395:
        /*0028*/ 	.byte	0x04, 0x17
        /*002a*/ 	.short	(.L_3397 - .L_3396)
.L_3396:
        /*002c*/ 	.word	0x00000000
        /*0030*/ 	.short	0x0002
        /*0032*/ 	.short	0x0010
        /*0034*/ 	.byte	0x00, 0xf5, 0x21, 0x00


	//----- nvinfo : EIATTR_KPARAM_INFO
	.align		4
.L_3397:
        /*0038*/ 	.byte	0x04, 0x17
        /*003a*/ 	.short	(.L_3399 - .L_3398)
.L_3398:
        /*003c*/ 	.word	0x00000000
        /*0040*/ 	.short	0x0001
        /*0042*/ 	.short	0x0008
        /*0044*/ 	.byte	0x00, 0xf0, 0x21, 0x00


	//----- nvinfo : EIATTR_KPARAM_INFO
	.align		4
.L_3399:
        /*0048*/ 	.byte	0x04, 0x17
        /*004a*/ 	.short	(.L_3401 - .L_3400)
.L_3400:
        /*004c*/ 	.word	0x00000000
        /*0050*/ 	.short	0x0000
        /*0052*/ 	.short	0x0000
        /*0054*/ 	.byte	0x00, 0xf0, 0x21, 0x00


	//----- nvinfo : EIATTR_SPARSE_MMA_MASK
	.align		4
.L_3401:
        /*0058*/ 	.byte	0x03, 0x50
        /*005a*/ 	.short	0x0000


	//----- nvinfo : EIATTR_MAXREG_COUNT
	.align		4
        /*005c*/ 	.byte	0x03, 0x1b
        /*005e*/ 	.short	0x00ff


	//----- nvinfo : EIATTR_MERCURY_ISA_VERSION
	.align		4
        /*0060*/ 	.byte	0x03, 0x5f
        /*0062*/ 	.short	0x0101


	//----- nvinfo : EIATTR_VRC_CTA_INIT_COUNT
	.align		4
        /*0064*/ 	.byte	0x02, 0x4a
	.zero		1
	.zero		1


	//----- nvinfo : EIATTR_EXIT_INSTR_OFFSETS
	.align		4
        /*0068*/ 	.byte	0x04, 0x1c
        /*006a*/ 	.short	(.L_3403 - .L_3402)


	//   ....[0]....
.L_3402:
        /*006c*/ 	.word	0x00000090


	//   ....[1]....
        /*0070*/ 	.word	0x000003c0


	//----- nvinfo : EIATTR_CRS_STACK_SIZE
	.align		4
.L_3403:
        /*0074*/ 	.byte	0x04, 0x1e
        /*0076*/ 	.short	(.L_3405 - .L_3404)
.L_3404:
        /*0078*/ 	.word	0x00000000


	//----- nvinfo : EIATTR_CBANK_PARAM_SIZE
	.align		4
.L_3405:
        /*007c*/ 	.byte	0x03, 0x19
        /*007e*/ 	.short	0x0028


	//----- nvinfo : EIATTR_PARAM_CBANK
	.align		4
        /*0080*/ 	.byte	0x04, 0x0a
        /*0082*/ 	.short	(.L_3407 - .L_3406)
	.align		4
.L_3406:
        /*0084*/ 	.word	index@(.nv.constant0.broadcast_sub_lhs_row_f32)
        /*0088*/ 	.short	0x0380
        /*008a*/ 	.short	0x0028


	//----- nvinfo : EIATTR_SW_WAR
	.align		4
.L_3407:
        /*008c*/ 	.byte	0x04, 0x36
        /*008e*/ 	.short	(.L_3409 - .L_3408)
.L_3408:
        /*0090*/ 	.word	0x00000008
.L_3409:


//--------------------- .nv.info.broadcast_sub_rhs_col_f32 --------------------------
	.section	.nv.info.broadcast_sub_rhs_col_f32,"",@"SHT_CUDA_INFO"
	.sectionflags	@""
	.align	4


	//----- nvinfo : EIATTR_CUDA_API_VERSION
	.align		4
        /*0000*/ 	.byte	0x04, 0x37
        /*0002*/ 	.short	(.L_3411 - .L_3410)
.L_3410:
        /*0004*/ 	.word	0x00000082


	//----- nvinfo : EIATTR_KPARAM_INFO
	.align		4
.L_3411:
        /*0008*/ 	.byte	0x04, 0x17
        /*000a*/ 	.short	(.L_3413 - .L_3412)
.L_3412:
        /*000c*/ 	.word	0x00000000
        /*0010*/ 	.short	0x0004
        /*0012*/ 	.short	0x0020
        /*0014*/ 	.byte	0x00, 0xf5, 0x21, 0x00


	//----- nvinfo : EIATTR_KPARAM_INFO
	.align		4
.L_3413:
        /*0018*/ 	.byte	0x04, 0x17
        /*001a*/ 	.short	(.L_3415 - .L_3414)
.L_3414:
        /*001c*/ 	.word	0x00000000
        /*0020*/ 	.short	0x0003
        /*0022*/ 	.short	0x0018
        /*0024*/ 	.byte	0x00, 0xf5, 0x21, 0x00


	//----- nvinfo : EIATTR_KPARAM_INFO
	.align		4
.L_3415:
        /*0028*/ 	.byte	0x04, 0x17
        /*002a*/ 	.short	(.L_3417 - .L_3416)
.L_3416:
        /*002c*/ 	.word	0x00000000
        /*0030*/ 	.short	0x0002
        /*0032*/ 	.short	0x0010
        /*0034*/ 	.byte	0x00, 0xf5, 0x21, 0x00


	//----- nvinfo : EIATTR_KPARAM_INFO
	.align		4
.L_3417:
        /*0038*/ 	.byte	0x04, 0x17
        /*003a*/ 	.short	(.L_3419 - .L_3418)
.L_3418:
        /*003c*/ 	.word	0x00000000
        /*0040*/ 	.short	0x0001
        /*0042*/ 	.short	0x0008
        /*0044*/ 	.byte	0x00, 0xf0, 0x21, 0x00


	//----- nvinfo : EIATTR_KPARAM_INFO
	.align		4
.L_3419:
        /*0048*/ 	.byte	0x04, 0x17
        /*004a*/ 	.short	(.L_3421 - .L_3420)
.L_3420:
        /*004c*/ 	.word	0x00000000
        /*0050*/ 	.short	0x0000
        /*0052*/ 	.short	0x0000
        /*0054*/ 	.byte	0x00, 0xf0, 0x21, 0x00


	//----- nvinfo : EIATTR_SPARSE_MMA_MASK
	.align		4
.L_3421:
        /*0058*/ 	.byte	0x03, 0x50
        /*005a*/ 	.short	0x0000


	//----- nvinfo : EIATTR_MAXREG_COUNT
	.align		4
        /*005c*/ 	.byte	0x03, 0x1b
        /*005e*/ 	.short	0x00ff


	//----- nvinfo : EIATTR_MERCURY_ISA_VERSION
	.align		4
        /*0060*/ 	.byte	0x03, 0x5f
        /*0062*/ 	.short	0x0101


	//----- nvinfo : EIATTR_VRC_CTA_INIT_COUNT
	.align		4
        /*0064*/ 	.byte	0x02, 0x4a
	.zero		1
	.zero		1


	//----- nvinfo : EIATTR_EXIT_INSTR_OFFSETS
	.align		4
        /*0068*/ 	.byte	0x04, 0x1c
        /*006a*/ 	.short	(.L_3423 - .L_3422)


	//   ....[0]....
.L_3422:
        /*006c*/ 	.word	0x00000090


	//   ....[1]....
        /*0070*/ 	.word	0x000003c0


	//----- nvinfo : EIATTR_CRS_STACK_SIZE
	.align		4
.L_3423:
        /*0074*/ 	.byte	0x04, 0x1e
        /*0076*/ 	.short	(.L_3425 - .L_3424)
.L_3424:
        /*0078*/ 	.word	0x00000000


	//----- nvinfo : EIATTR_CBANK_PARAM_SIZE
	.align		4
.L_3425:
        /*007c*/ 	.byte	0x03, 0x19
        /*007e*/ 	.short	0x0028


	//----- nvinfo : EIATTR_PARAM_CBANK
	.align		4
        /*0080*/ 	.byte	0x04, 0x0a
        /*0082*/ 	.short	(.L_3427 - .L_3426)
	.align		4
.L_3426:
        /*0084*/ 	.word	index@(.nv.constant0.broadcast_sub_rhs_col_f32)
        /*0088*/ 	.short	0x0380
        /*008a*/ 	.short	0x0028


	//----- nvinfo : EIATTR_SW_WAR
	.align		4
.L_3427:
        /*008c*/ 	.byte	0x04, 0x36
        /*008e*/ 	.short	(.L_3429 - .L_3428)
.L_3428:
        /*0090*/ 	.word	0x00000008
.L_3429:


//--------------------- .nv.info.broadcast_sub_rhs_row_f32 --------------------------
	.section	.nv.info.broadcast_sub_rhs_row_f32,"",@"SHT_CUDA_INFO"
	.sectionflags	@""
	.align	4


	//----- nvinfo : EIATTR_CUDA_API_VERSION
	.align		4
        /*0000*/ 	.byte	0x04, 0x37
        /*0002*/ 	.short	(.L_3431 - .L_3430)
.L_3430:
        /*0004*/ 	.word	0x00000082


	//----- nvinfo : EIATTR_KPARAM_INFO
	.align		4
.L_3431:
        /*0008*/ 	.byte	0x04, 0x17
        /*000a*/ 	.short	(.L_3433 - .L_3432)
.L_3432:
        /*000c*/ 	.word	0x00000000
        /*0010*/ 	.short	0x0004
        /*0012*/ 	.short	0x0020
        /*0014*/ 	.byte	0x00, 0xf5, 0x21, 0x00


	//----- nvinfo : EIATTR_KPARAM_INFO
	.align		4
.L_3433:
        /*0018*/ 	.byte	0x04, 0x17
        /*001a*/ 	.short	(.L_3435 - .L_3434)
.L_3434:
        /*001c*/ 	.word	0x00000000
        /*0020*/ 	.short	0x0003
        /*0022*/ 	.short	0x0018
        /*0024*/ 	.byte	0x00, 0xf5, 0x21, 0x00


	//----- nvinfo : EIATTR_KPARAM_INFO
	.align		4
.L_3435:
        /*0028*/ 	.byte	0x04, 0x17
        /*002a*/ 	.short	(.L_3437 - .L_3436)
.L_3436:
        /*002c*/ 	.word	0x00000000
        /*0030*/ 	.short	0x0002
        /*0032*/ 	.short	0x0010
        /*0034*/ 	.byte	0x00, 0xf5, 0x21, 0x00


	//----- nvinfo : EIATTR_KPARAM_INFO
	.align		4
.L_3437:
        /*0038*/ 	.byte	0x04, 0x17
        /*003a*/ 	.short	(.L_3439 - .L_3438)
.L_3438:
        /*003c*/ 	.word	0x00000000
        /*0040*/ 	.short	0x0001
        /*0042*/ 	.short	0x0008
        /*0044*/ 	.byte	0x00, 0xf0, 0x21, 0x00


	//----- nvinfo : EIATTR_KPARAM_INFO
	.align		4
.L_3439:
        /*0048*/ 	.byte	0x04, 0x17
        /*004a*/ 	.short	(.L_3441 - .L_3440)
.L_3440:
        /*004c*/ 	.word	0x00000000
        /*0050*/ 	.short	0x0000
        /*0052*/ 	.short	0x0000
        /*0054*/ 	.byte	0x00, 0xf0, 0x21, 0x00


	//----- nvinfo : EIATTR_SPARSE_MMA_MASK
	.align		4
.L_3441:
        /*0058*/ 	.byte	0x03, 0x50
        /*005a*/ 	.short	0x0000


	//----- nvinfo : EIATTR_MAXREG_COUNT
	.align		4
        /*005c*/ 	.byte	0x03, 0x1b
        /*005e*/ 	.short	0x00ff


	//----- nvinfo : EIATTR_MERCURY_ISA_VERSION
	.align		4
        /*0060*/ 	.byte	0x03, 0x5f
        /*0062*/ 	.short	0x0101


	//----- nvinfo : EIATTR_VRC_CTA_INIT_COUNT
	.align		4
        /*0064*/ 	.byte	0x02, 0x4a
	.zero		1
	.zero		1


	//----- nvinfo : EIATTR_EXIT_INSTR_OFFSETS
	.align		4
        /*0068*/ 	.byte	0x04, 0x1c
        /*006a*/ 	.short	(.L_3443 - .L_3442)


	//   ....[0]....
.L_3442:
        /*006c*/ 	.word	0x00000090


	//   ....[1]....
        /*0070*/ 	.word	0x000003c0


	//----- nvinfo : EIATTR_CRS_STACK_SIZE
	.align		4
.L_3443:
        /*0074*/ 	.byte	0x04, 0x1e
        /*0076*/ 	.short	(.L_3445 - .L_3444)
.L_3444:
        /*0078*/ 	.word	0x00000000


	//----- nvinfo : EIATTR_CBANK_PARAM_SIZE
	.align		4
.L_3445:
        /*007c*/ 	.byte	0x03, 0x19
        /*007e*/ 	.short	0x0028


	//----- nvinfo : EIATTR_PARAM_CBANK
	.align		4
        /*0080*/ 	.byte	0x04, 0x0a
        /*0082*/ 	.short	(.L_3447 - .L_3446)
	.align		4
.L_3446:
        /*0084*/ 	.word	index@(.nv.constant0.broadcast_sub_rhs_row_f32)
        /*0088*/ 	.short	0x0380
        /*008a*/ 	.short	0x0028


	//----- nvinfo : EIATTR_SW_WAR
	.align		4
.L_3447:
        /*008c*/ 	.byte	0x04, 0x36
        /*008e*/ 	.short	(.L_3449 - .L_3448)
.L_3448:
        /*0090*/ 	.word	0x00000008
.L_3449:


//--------------------- .nv.info.broadcast_sub_contiguous_f32 --------------------------
	.section	.nv.info.broadcast_sub_contiguous_f32,"",@"SHT_CUDA_INFO"
	.sectionflags	@""
	.align	4


	//----- nvinfo : EIATTR_CUDA_API_VERSION
	.align		4
        /*0000*/ 	.byte	0x04, 0x37
        /*0002*/ 	.short	(.L_3451 - .L_3450)
.L_3450:
        /*0004*/ 	.word	0x00000082


	//----- nvinfo : EIATTR_KPARAM_INFO
	.align		4
.L_3451:
        /*0008*/ 	.byte	0x04, 0x17
        /*000a*/ 	.short	(.L_3453 - .L_3452)
.L_3452:
        /*000c*/ 	.word	0x00000000
        /*0010*/ 	.short	0x0003
        /*0012*/ 	.short	0x0018
        /*0014*/ 	.byte	0x00, 0xf5, 0x21, 0x00


	//----- nvinfo : EIATTR_KPARAM_INFO
	.align		4
.L_3453:
        /*0018*/ 	.byte	0x04, 0x17
        /*001a*/ 	.short	(.L_3455 - .L_3454)
.L_3454:
        /*001c*/ 	.word	0x00000000
        /*0020*/ 	.short	0x0002
        /*0022*/ 	.short	0x0010
        /*0024*/ 	.byte	0x00, 0xf5, 0x21, 0x00


	//----- nvinfo : EIATTR_KPARAM_INFO
	.align		4
.L_3455:
        /*0028*/ 	.byte	0x04, 0x17
        /*002a*/ 	.short	(.L_3457 - .L_3456)
.L_3456:
        /*002c*/ 	.word	0x00000000
        /*0030*/ 	.short	0x0001
        /*0032*/ 	.short	0x0008
        /*0034*/ 	.byte	0x00, 0xf5, 0x21, 0x00


	//----- nvinfo : EIATTR_KPARAM_INFO
	.align		4
.L_3457:
        /*0038*/ 	.byte	0x04, 0x17
        /*003a*/ 	.short	(.L_3459 - .L_3458)
.L_3458:
        /*003c*/ 	.word	0x00000000
        /*0040*/ 	.short	0x0000
        /*0042*/ 	.short	0x0000
        /*0044*/ 	.byte	0x00, 0xf0, 0x21, 0x00


	//----- nvinfo : EIATTR_SPARSE_MMA_MASK
	.align		4
.L_3459:
        /*0048*/ 	.byte	0x03, 0x50
        /*004a*/ 	.short	0x0000


	//----- nvinfo : EIATTR_MAXREG_COUNT
	.align		4
        /*004c*/ 	.byte	0x03, 0x1b
        /*004e*/ 	.short	0x00ff


	//----- nvinfo : EIATTR_MERCURY_ISA_VERSION
	.align		4
        /*0050*/ 	.byte	0x03, 0x5f
        /*0052*/ 	.short	0x0101


	//----- nvinfo : EIATTR_VRC_CTA_INIT_COUNT
	.align		4
        /*0054*/ 	.byte	0x02, 0x4a
	.zero		1
	.zero		1


	//----- nvinfo : EIATTR_EXIT_INSTR_OFFSETS
	.align		4
        /*0058*/ 	.byte	0x04, 0x1c
        /*005a*/ 	.short	(.L_3461 - .L_3460)


	//   ....[0]....
.L_3460:
        /*005c*/ 	.word	0x00000090


	//   ....[1]....
        /*0060*/ 	.word	0x00000190


	//----- nvinfo : EIATTR_CBANK_PARAM_SIZE
	.align		4
.L_3461:
        /*0064*/ 	.byte	0x03, 0x19
        /*0066*/ 	.short	0x0020


	//----- nvinfo : EIATTR_PARAM_CBANK
	.align		4
        /*0068*/ 	.byte	0x04, 0x0a
        /*006a*/ 	.short	(.L_3463 - .L_3462)
	.align		4
.L_3462:
        /*006c*/ 	.word	index@(.nv.constant0.broadcast_sub_contiguous_f32)
        /*0070*/ 	.short	0x0380
        /*0072*/ 	.short	0x0020


	//----- nvinfo : EIATTR_SW_WAR
	.align		4
.L_3463:
        /*0074*/ 	.byte	0x04, 0x36
        /*0076*/ 	.short	(.L_3465 - .L_3464)
.L_3464:
        /*0078*/ 	.word	0x00000008
.L_3465:


//--------------------- .nv.info.broadcast_sub_strided_f32 --------------------------
	.section	.nv.info.broadcast_sub_strided_f32,"",@"SHT_CUDA_INFO"
	.sectionflags	@""
	.align	4


	//----- nvinfo : EIATTR_CUDA_API_VERSION
	.align		4
        /*0000*/ 	.byte	0x04, 0x37
        /*0002*/ 	.short	(.L_3467 - .L_3466)
.L_3466:
        /*0004*/ 	.word	0x00000082


	//----- nvinfo : EIATTR_KPARAM_INFO
	.align		4
.L_3467:
        /*0008*/ 	.byte	0x04, 0x17
        /*000a*/ 	.short	(.L_3469 - .L_3468)
.L_3468:
        /*000c*/ 	.word	0x00000000
        /*0010*/ 	.short	0x0005
        /*0012*/ 	.short	0x0028
        /*0014*/ 	.byte	0x00, 0xf5, 0x21, 0x00


	//----- nvinfo : EIATTR_KPARAM_INFO
	.align		4
.L_3469:
        /*0018*/ 	.byte	0x04, 0x17
        /*001a*/ 	.short	(.L_3471 - .L_3470)
.L_3470:
        /*001c*/ 	.word	0x00000000
        /*0020*/ 	.short	0x0004
        /*0022*/ 	.short	0x0020
        /*0024*/ 	.byte	0x00, 0xf5, 0x21, 0x00


	//----- nvinfo : EIATTR_KPARAM_INFO
	.align		4
.L_3471:
        /*0028*/ 	.byte	0x04, 0x17
        /*002a*/ 	.short	(.L_3473 - .L_3472)
.L_3472:
        /*002c*/ 	.word	0x00000000
        /*0030*/ 	.short	0x0003
        /*0032*/ 	.short	0x0018
        /*0034*/ 	.byte	0x00, 0xf5, 0x21, 0x00


	//----- nvinfo : EIATTR_KPARAM_INFO
	.align		4
.L_3473:
        /*0038*/ 	.byte	0x04, 0x17
        /*003a*/ 	.short	(.L_3475 - .L_3474)
.L_3474:
        /*003c*/ 	.word	0x00000000
        /*0040*/ 	.short	0x0002
        /*0042*/ 	.short	0x0010
        /*0044*/ 	.byte	0x00, 0xf5, 0x21, 0x00


	//----- nvinfo : EIATTR_KPARAM_INFO
	.align		4
.L_3475:
        /*0048*/ 	.byte	0x04, 0x17
        /*004a*/ 	.short	(.L_3477 - .L_3476)
.L_3476:
        /*004c*/ 	.word	0x00000000
        /*0050*/ 	.short	0x0001
        /*0052*/ 	.short	0x0008
        /*0054*/ 	.byte	0x00, 0xf0, 0x11, 0x00


	//----- nvinfo : EIATTR_KPARAM_INFO
	.align		4
.L_3477:
        /*0058*/ 	.byte	0x04, 0x17
        /*005a*/ 	.short	(.L_3479 - .L_3478)
.L_3478:
        /*005c*/ 	.word	0x00000000
        /*0060*/ 	.short	0x0000
        /*0062*/ 	.short	0x0000
        /*0064*/ 	.byte	0x00, 0xf0, 0x21, 0x00


	//----- nvinfo : EIATTR_SPARSE_MMA_MASK
	.align		4
.L_3479:
        /*0068*/ 	.byte	0x03, 0x50
        /*006a*/ 	.short	0x0000


	//----- nvinfo : EIATTR_MAXREG_COUNT
	.align		4
        /*006c*/ 	.byte	0x03, 0x1b
        /*006e*/ 	.short	0x00ff


	//----- nvinfo : EIATTR_MERCURY_ISA_VERSION
	.align		4
        /*0070*/ 	.byte	0x03, 0x5f
        /*0072*/ 	.short	0x0101


	//----- nvinfo : EIATTR_VRC_CTA_INIT_COUNT
	.align		4
        /*0074*/ 	.byte	0x02, 0x4a
	.zero		1
	.zero		1


	//----- nvinfo : EIATTR_EXIT_INSTR_OFFSETS
	.align		4
        /*0078*/ 	.byte	0x04, 0x1c
        /*007a*/ 	.short	(.L_3481 - .L_3480)


	//   ....[0]....
.L_3480:
        /*007c*/ 	.word	0x00000090


	//   ....[1]....
        /*0080*/ 	.word	0x00005290


	//----- nvinfo : EIATTR_CRS_STACK_SIZE
	.align		4
.L_3481:
        /*0084*/ 	.byte	0x04, 0x1e
        /*0086*/ 	.short	(.L_3483 - .L_3482)
.L_3482:
        /*0088*/ 	.word	0x00000000


	//----- nvinfo : EIATTR_CBANK_PARAM_SIZE
	.align		4
.L_3483:
        /*008c*/ 	.byte	0x03, 0x19
        /*008e*/ 	.short	0x0030


	//----- nvinfo : EIATTR_PARAM_CBANK
	.align		4
        /*0090*/ 	.byte	0x04, 0x0a
        /*0092*/ 	.short	(.L_3485 - .L_3484)
	.align		4
.L_3484:
        /*0094*/ 	.word	index@(.nv.constant0.broadcast_sub_strided_f32)
        /*0098*/ 	.short	0x0380
        /*009a*/ 	.short	0x0030


	//----- nvinfo : EIATTR_SW_WAR
	.align		4
.L_3485:
        /*009c*/ 	.byte	0x04, 0x36
        /*009e*/ 	.short	(.L_3487 - .L_3486)
.L_3486:
        /*00a0*/ 	.word	0x00000008
.L_3487:


//--------------------- .nv.info.broadcast_add_lhs_col_f32 --------------------------
	.section	.nv.info.broadcast_add_lhs_col_f32,"",@"SHT_CUDA_INFO"
	.sectionflags	@""
	.align	4


	//----- nvinfo : EIATTR_CUDA_API_VERSION
	.align		4
        /*0000*/ 	.byte	0x04, 0x37
        /*0002*/ 	.short	(.L_3489 - .L_3488)
.L_3488:
        /*0004*/ 	.word	0x00000082


	//----- nvinfo : EIATTR_KPARAM_INFO
	.align		4
.L_3489:
        /*0008*/ 	.byte	0x04, 0x17
        /*000a*/ 	.short	(.L_3491 - .L_3490)
.L_3490:
        /*000c*/ 	.word	0x00000000
        /*0010*/ 	.short	0x0004
        /*0012*/ 	.short	0x0020
        /*0014*/ 	.byte	0x00, 0xf5, 0x21, 0x00


	//----- nvinfo : EIATTR_KPARAM_INFO
	.align		4
.L_3491:
        /*0018*/ 	.byte	0x04, 0x17
        /*001a*/ 	.short	(.L_3493 - .L_3492)
.L_3492:
        /*001c*/ 	.word	0x00000000
        /*0020*/ 	.short	0x0003
        /*0022*/ 	.short	0x0018
        /*0024*/ 	.byte	0x00, 0xf5, 0x21, 0x00


	//----- nvinfo : EIATTR_KPARAM_INFO
	.align		4
.L_3493:
        /*0028*/ 	.byte	0x04, 0x17
        /*002a*/ 	.short	(.L_3495 - .L_3494)
.L_3494:
        /*002c*/ 	.word	0x00000000
        /*0030*/ 	.short	0x0002
        /*0032*/ 	.short	0x0010
        /*0034*/ 	.byte	0x00, 0xf5, 0x21, 0x00


	//----- nvinfo : EIATTR_KPARAM_INFO
	.align		4
.L_3495:
        /*0038*/ 	.byte	0x04, 0x17
        /*003a*/ 	.short	(.L_3497 - .L_3496)
.L_3496:
        /*003c*/ 	.word	0x00000000
        /*0040*/ 	.short	0x0001
        /*0042*/ 	.short	0x0008
        /*0044*/ 	.byte	0x00, 0xf0, 0x21, 0x00


	//----- nvinfo : EIATTR_KPARAM_INFO
	.align		4
.L_3497:
        /*0048*/ 	.byte	0x04, 0x17
        /*004a*/ 	.short	(.L_3499 - .L_3498)
.L_3498:
        /*004c*/ 	.word	0x00000000
        /*0050*/ 	.short	0x0000
        /*0052*/ 	.short	0x0000
        /*0054*/ 	.byte	0x00, 0xf0, 0x21, 0x00


	//----- nvinfo : EIATTR_SPARSE_MMA_MASK
	.align		4
.L_3499:
        /*0058*/ 	.byte	0x03, 0x50
        /*005a*/ 	.short	0x0000


	//----- nvinfo : EIATTR_MAXREG_COUNT
	.align		4
        /*005c*/ 	.byte	0x03, 0x1b
        /*005e*/ 	.short	0x00ff


	//----- nvinfo : EIATTR_MERCURY_ISA_VERSION
	.align		4
        /*0060*/ 	.byte	0x03, 0x5f
        /*0062*/ 	.short	0x0101


	//----- nvinfo : EIATTR_VRC_CTA_INIT_COUNT
	.align		4
        /*0064*/ 	.byte	0x02, 0x4a
	.zero		1
	.zero		1


	//----- nvinfo : EIATTR_EXIT_INSTR_OFFSETS
	.align		4
        /*0068*/ 	.byte	0x04, 0x1c
        /*006a*/ 	.short	(.L_3501 - .L_3500)


	//   ....[0]....
.L_3500:
        /*006c*/ 	.word	0x00000090


	//   ....[1]....
        /*0070*/ 	.word	0x000003c0


	//----- nvinfo : EIATTR_CRS_STACK_SIZE
	.align		4
.L_3501:
        /*0074*/ 	.byte	0x04, 0x1e
        /*0076*/ 	.short	(.L_3503 - .L_3502)
.L_3502:
        /*0078*/ 	.word	0x00000000


	//----- nvinfo : EIATTR_CBANK_PARAM_SIZE
	.align		4
.L_3503:
        /*007c*/ 	.byte	0x03, 0x19
        /*007e*/ 	.short	0x0028


	//----- nvinfo : EIATTR_PARAM_CBANK
	.align		4
        /*0080*/ 	.byte	0x04, 0x0a
        /*0082*/ 	.short	(.L_3505 - .L_3504)
	.align		4
.L_3504:
        /*0084*/ 	.word	index@(.nv.constant0.broadcast_add_lhs_col_f32)
        /*0088*/ 	.short	0x0380
        /*008a*/ 	.short	0x0028


	//----- nvinfo : EIATTR_SW_WAR
	.align		4
.L_3505:
        /*008c*/ 	.byte	0x04, 0x36
        /*008e*/ 	.short	(.L_3507 - .L_3506)
.L_3506:
        /*0090*/ 	.word	0x00000008
.L_3507:


//--------------------- .nv.info.broadcast_add_lhs_row_f32 --------------------------
	.section	.nv.info.broadcast_add_lhs_row_f32,"",@"SHT_CUDA_INFO"
	.sectionflags	@""
	.align	4


	//----- nvinfo : EIATTR_CUDA_API_VERSION
	.align		4
        /*0000*/ 	.byte	0x04, 0x37
        /*0002*/ 	.short	(.L_3509 - .L_3508)
.L_3508:
        /*0004*/ 	.word	0x00000082


	//----- nvinfo : EIATTR_KPARAM_INFO
	.align		4
.L_3509:
        /*0008*/ 	.byte	0x04, 0x17
        /*000a*/ 	.short	(.L_3511 - .L_3510)
.L_3510:
        /*000c*/ 	.word	0x00000000
        /*0010*/ 	.short	0x0004
        /*0012*/ 	.short	0x0020
        /*0014*/ 	.byte	0x00, 0xf5, 0x21, 0x00


	//----- nvinfo : EIATTR_KPARAM_INFO
	.align		4
.L_3511:
        /*0018*/ 	.byte	0x04, 0x17
        /*001a*/ 	.short	(.L_3513 - .L_3512)
.L_3512:
        /*001c*/ 	.word	0x00000000
        /*0020*/ 	.short	0x0003
        /*0022*/ 	.short	0x0018
        /*0024*/ 	.byte	0x00, 0xf5, 0x21, 0x00


	//----- nvinfo : EIATTR_KPARAM_INFO
	.align		4
.L_3513:
        /*0028*/ 	.byte	0x04, 0x17
        /*002a*/ 	.short	(.L_3515 - .L_3514)
.L_3514:
        /*002c*/ 	.word	0x00000000
        /*0030*/ 	.short	0x0002
        /*0032*/ 	.short	0x0010
        /*0034*/ 	.byte	0x00, 0xf5, 0x21, 0x00


	//----- nvinfo : EIATTR_KPARAM_INFO
	.align		4
.L_3515:
        /*0038*/ 	.byte	0x04, 0x17
        /*003a*/ 	.short	(.L_3517 - .L_3516)
.L_3516:
        /*003c*/ 	.word	0x00000000
        /*0040*/ 	.short	0x0001
        /*0042*/ 	.short	0x0008
        /*0044*/ 	.byte	0x00, 0xf0, 0x21, 0x00


	//----- nvinfo : EIATTR_KPARAM_INFO
	.align		4
.L_3517:
        /*0048*/ 	.byte	0x04, 0x17
        /*004a*/ 	.short	(.L_3519 - .L_3518)
.L_3518:
        /*004c*/ 	.word	0x00000000
        /*0050*/ 	.short	0x0000
        /*0052*/ 	.short	0x0000
        /*0054*/ 	.byte	0x00, 0xf0, 0x21, 0x00


	//----- nvinfo : EIATTR_SPARSE_MMA_MASK
	.align		4
.L_3519:
        /*0058*/ 	.byte	0x03, 0x50
        /*005a*/ 	.short	0x0000


	//----- nvinfo : EIATTR_MAXREG_COUNT
	.align		4
        /*005c*/ 	.byte	0x03, 0x1b
        /*005e*/ 	.short	0x00ff


	//----- nvinfo : EIATTR_MERCURY_ISA_VERSION
	.align		4
        /*0060*/ 	.byte	0x03, 0x5f
        /*0062*/ 	.short	0x0101


	//----- nvinfo : EIATTR_VRC_CTA_INIT_COUNT
	.align		4
        /*0064*/ 	.byte	0x02, 0x4a
	.zero		1
	.zero		1


	//----- nvinfo : EIATTR_EXIT_INSTR_OFFSETS
	.align		4
        /*0068*/ 	.byte	0x04, 0x1c
        /*006a*/ 	.short	(.L_3521 - .L_3520)


	//   ....[0]....
.L_3520:
        /*006c*/ 	.word	0x00000090


	//   ....[1]....
        /*0070*/ 	.word	0x000003c0


	//----- nvinfo : EIATTR_CRS_STACK_SIZE
	.align		4
.L_3521:
        /*0074*/ 	.byte	0x04, 0x1e
        /*0076*/ 	.short	(.L_3523 - .L_3522)
.L_3522:
        /*0078*/ 	.word	0x00000000


	//----- nvinfo : EIATTR_CBANK_PARAM_SIZE
	.align		4
.L_3523:
        /*007c*/ 	.byte	0x03, 0x19
        /*007e*/ 	.short	0x0028


	//----- nvinfo : EIATTR_PARAM_CBANK
	.align		4
        /*0080*/ 	.byte	0x04, 0x0a
        /*0082*/ 	.short	(.L_3525 - .L_3524)
	.align		4
.L_3524:
        /*0084*/ 	.word	index@(.nv.constant0.broadcast_add_lhs_row_f32)
        /*0088*/ 	.short	0x0380
        /*008a*/ 	.short	0x0028


	//----- nvinfo : EIATTR_SW_WAR
	.align		4
.L_3525:
        /*008c*/ 	.byte	0x04, 0x36
        /*008e*/ 	.short	(.L_3527 - .L_3526)
.L_3526:
        /*0090*/ 	.word	0x00000008
.L_3527:


//--------------------- .nv.info.broadcast_add_rhs_col_f32 --------------------------
	.section	.nv.info.broadcast_add_rhs_col_f32,"",@"SHT_CUDA_INFO"
	.sectionflags	@""
	.align	4


	//----- nvinfo : EIATTR_CUDA_API_VERSION
	.align		4
        /*0000*/ 	.byte	0x04, 0x37
        /*0002*/ 	.short	(.L_3529 - .L_3528)
.L_3528:
        /*0004*/ 	.word	0x00000082


	//----- nvinfo : EIATTR_KPARAM_INFO
	.align		4
.L_3529:
        /*0008*/ 	.byte	0x04, 0x17
        /*000a*/ 	.short	(.L_3531 - .L_3530)
.L_3530:
        /*000c*/ 	.word	0x00000000
        /*0010*/ 	.short	0x0004
        /*0012*/ 	.short	0x0020
        /*0014*/ 	.byte	0x00, 0xf5, 0x21, 0x00


	//----- nvinfo : EIATTR_KPARAM_INFO
	.align		4
.L_3531:
        /*0018*/ 	.byte	0x04, 0x17
        /*001a*/ 	.short	(.L_3533 - .L_3532)
.L_3532:
        /*001c*/ 	.word	0x00000000
        /*0020*/ 	.short	0x0003
        /*0022*/ 	.short	0x0018
        /*0024*/ 	.byte	0x00, 0xf5, 0x21, 0x00


	//----- nvinfo : EIATTR_KPARAM_INFO
	.align		4
.L_3533:
        /*0028*/ 	.byte	0x04, 0x17
        /*002a*/ 	.short	(.L_3535 - .L_3534)
.L_3534:
        /*002c*/ 	.word	0x00000000
        /*0030*/ 	.short	0x0002
        /*0032*/ 	.short	0x0010
        /*0034*/ 	.byte	0x00, 0xf5, 0x21, 0x00


	//----- nvinfo : EIATTR_KPARAM_INFO
	.align		4
.L_3535:
        /*0038*/ 	.byte	0x04, 0x17
        /*003a*/ 	.short	(.L_3537 - .L_3536)
.L_3536:
        /*003c*/ 	.word	0x00000000
        /*0040*/ 	.short	0x0001
        /*0042*/ 	.short	0x0008
        /*0044*/ 	.byte	0x00, 0xf0, 0x21, 0x00


	//----- nvinfo : EIATTR_KPARAM_INFO
	.align		4
.L_3537:
        /*0048*/ 	.byte	0x04, 0x17
        /*004a*/ 	.short	(.L_3539 - .L_3538)
.L_3538:
        /*004c*/ 	.word	0x00000000
        /*0050*/ 	.short	0x0000
        /*0052*/ 	.short	0x0000
        /*0054*/ 	.byte	0x00, 0xf0, 0x21, 0x00


	//----- nvinfo : EIATTR_SPARSE_MMA_MASK
	.align		4
.L_3539:
        /*0058*/ 	.byte	0x03, 0x50
        /*005a*/ 	.short	0x0000


	//----- nvinfo : EIATTR_MAXREG_COUNT
	.align		4
        /*005c*/ 	.byte	0x03, 0x1b
        /*005e*/ 	.short	0x00ff


	//----- nvinfo : EIATTR_MERCURY_ISA_VERSION
	.align		4
        /*0060*/ 	.byte	0x03, 0x5f
        /*0062*/ 	.short	0x0101


	//----- nvinfo : EIATTR_VRC_CTA_INIT_COUNT
	.align		4
        /*0064*/ 	.byte	0x02, 0x4a
	.zero		1
	.zero		1


	//----- nvinfo : EIATTR_EXIT_INSTR_OFFSETS
	.align		4
        /*0068*/ 	.byte	0x04, 0x1c
        /*006a*/ 	.short	(.L_3541 - .L_3540)


	//   ....[0]....
.L_3540:
        /*006c*/ 	.word	0x00000090


	//   ....[1]....
        /*0070*/ 	.word	0x000003c0


	//----- nvinfo : EIATTR_CRS_STACK_SIZE
	.align		4
.L_3541:
        /*0074*/ 	.byte	0x04, 0x1e
        /*0076*/ 	.short	(.L_3543 - .L_3542)
.L_3542:
        /*0078*/ 	.word	0x00000000


	//----- nvinfo : EIATTR_CBANK_PARAM_SIZE
	.align		4
.L_3543:
        /*007c*/ 	.byte	0x03, 0x19
        /*007e*/ 	.short	0x0028


	//----- nvinfo : EIATTR_PARAM_CBANK
	.align		4
        /*0080*/ 	.byte	0x04, 0x0a
        /*0082*/ 	.short	(.L_3545 - .L_3544)
	.align		4
.L_3544:
        /*0084*/ 	.word	index@(.nv.constant0.broadcast_add_rhs_col_f32)
        /*0088*/ 	.short	0x0380
        /*008a*/ 	.short	0x0028


	//----- nvinfo : EIATTR_SW_WAR
	.align		4
.L_3545:
        /*008c*/ 	.byte	0x04, 0x36
        /*008e*/ 	.short	(.L_3547 - .L_3546)
.L_3546:
        /*0090*/ 	.word	0x00000008
.L_3547:


//--------------------- .nv.info.broadcast_add_rhs_row_f32 --------------------------
	.section	.nv.info.broadcast_add_rhs_row_f32,"",@"SHT_CUDA_INFO"
	.sectionflags	@""
	.align	4


	//----- nvinfo : EIATTR_CUDA_API_VERSION
	.align		4
        /*0000*/ 	.byte	0x04, 0x37
        /*0002*/ 	.short	(.L_3549 - .L_3548)
.L_3548:
        /*0004*/ 	.word	0x00000082


	//----- nvinfo : EIATTR_KPARAM_INFO
	.align		4
.L_3549:
        /*0008*/ 	.byte	0x04, 0x17
        /*000a*/ 	.short	(.L_3551 - .L_3550)
.L_3550:
        /*000c*/ 	.word	0x00000000
        /*0010*/ 	.short	0x0004
        /*0012*/ 	.short	0x0020
        /*0014*/ 	.byte	0x00, 0xf5, 0x21, 0x00


	//----- nvinfo : EIATTR_KPARAM_INFO
	.align		4
.L_3551:
        /*0018*/ 	.byte	0x04, 0x17
        /*001a*/ 	.short	(.L_3553 - .L_3552)
.L_3552:
        /*001c*/ 	.word	0x00000000
        /*0020*/ 	.short	0x0003
        /*0022*/ 	.short	0x0018
        /*0024*/ 	.byte	0x00, 0xf5, 0x21, 0x00


	//----- nvinfo : EIATTR_KPARAM_INFO
	.align		4
.L_3553:
        /*0028*/ 	.byte	0x04, 0x17
        /*002a*/ 	.short	(.L_3555 - .L_3554)
.L_3554:
        /*002c*/ 	.word	0x00000000
        /*0030*/ 	.short	0x0002
        /*0032*/ 	.short	0x0010
        /*0034*/ 	.byte	0x00, 0xf5, 0x21, 0x00


	//----- nvinfo : EIATTR_KPARAM_INFO
	.align		4
.L_3555:
        /*0038*/ 	.byte	0x04, 0x17
        /*003a*/ 	.short	(.L_3557 - .L_3556)
.L_3556:
        /*003c*/ 	.word	0x00000000
        /*0040*/ 	.short	0x0001
        /*0042*/ 	.short	0x0008
        /*0044*/ 	.byte	0x00, 0xf0, 0x21, 0x00


	//----- nvinfo : EIATTR_KPARAM_INFO
	.align		4
.L_3557:
        /*0048*/ 	.byte	0x04, 0x17
        /*004a*/ 	.short	(.L_3559 - .L_3558)
.L_3558:
        /*004c*/ 	.word	0x00000000
        /*0050*/ 	.short	0x0000
        /*0052*/ 	.short	0x0000
        /*0054*/ 	.byte	0x00, 0xf0, 0x21, 0x00


	//----- nvinfo : EIATTR_SPARSE_MMA_MASK
	.align		4
.L_3559:
        /*0058*/ 	.byte	0x03, 0x50
        /*005a*/ 	.short	0x0000


	//----- nvinfo : EIATTR_MAXREG_COUNT
	.align		4
        /*005c*/ 	.byte	0x03, 0x1b
        /*005e*/ 	.short	0x00ff


	//----- nvinfo : EIATTR_MERCURY_ISA_VERSION
	.align		4
        /*0060*/ 	.byte	0x03, 0x5f
        /*0062*/ 	.short	0x0101


	//----- nvinfo : EIATTR_VRC_CTA_INIT_COUNT
	.align		4
        /*0064*/ 	.byte	0x02, 0x4a
	.zero		1
	.zero		1


	//----- nvinfo : EIATTR_EXIT_INSTR_OFFSETS
	.align		4
        /*0068*/ 	.byte	0x04, 0x1c
        /*006a*/ 	.short	(.L_3561 - .L_3560)


	//   ....[0]....
.L_3560:
        /*006c*/ 	.word	0x00000090


	//   ....[1]....
        /*0070*/ 	.word	0x000003c0


	//----- nvinfo : EIATTR_CRS_STACK_SIZE
	.align		4
.L_3561:
        /*0074*/ 	.byte	0x04, 0x1e
        /*0076*/ 	.short	(.L_3563 - .L_3562)
.L_3562:
        /*0078*/ 	.word	0x00000000


	//----- nvinfo : EIATTR_CBANK_PARAM_SIZE
	.align		4
.L_3563:
        /*007c*/ 	.byte	0x03, 0x19
        /*007e*/ 	.short	0x0028


	//----- nvinfo : EIATTR_PARAM_CBANK
	.align		4
        /*0080*/ 	.byte	0x04, 0x0a
        /*0082*/ 	.short	(.L_3565 - .L_3564)
	.align		4
.L_3564:
        /*0084*/ 	.word	index@(.nv.constant0.broadcast_add_rhs_row_f32)
        /*0088*/ 	.short	0x0380
        /*008a*/ 	.short	0x0028


	//----- nvinfo : EIATTR_SW_WAR
	.align		4
.L_3565:
        /*008c*/ 	.byte	0x04, 0x36
        /*008e*/ 	.short	(.L_3567 - .L_3566)
.L_3566:
        /*0090*/ 	.word	0x00000008
.L_3567:


//--------------------- .nv.info.broadcast_add_contiguous_f32 --------------------------
	.section	.nv.info.broadcast_add_contiguous_f32,"",@"SHT_CUDA_INFO"
	.sectionflags	@""
	.align	4


	//----- nvinfo : EIATTR_CUDA_API_VERSION
	.align		4
        /*0000*/ 	.byte	0x04, 0x37
        /*0002*/ 	.short	(.L_3569 - .L_3568)
.L_3568:
        /*0004*/ 	.word	0x00000082


	//----- nvinfo : EIATTR_KPARAM_INFO
	.align		4
.L_3569:
        /*0008*/ 	.byte	0x04, 0x17
        /*000a*/ 	.short	(.L_3571 - .L_3570)
.L_3570:
        /*000c*/ 	.word	0x00000000
        /*0010*/ 	.short	0x0003
        /*0012*/ 	.short	0x0018
        /*0014*/ 	.byte	0x00, 0xf5, 0x21, 0x00


	//----- nvinfo : EIATTR_KPARAM_INFO
	.align		4
.L_3571:
        /*0018*/ 	.byte	0x04, 0x17
        /*001a*/ 	.short	(.L_3573 - .L_3572)
.L_3572:
        /*001c*/ 	.word	0x00000000
        /*0020*/ 	.short	0x0002
        /*0022*/ 	.short	0x0010
        /*0024*/ 	.byte	0x00, 0xf5, 0x21, 0x00


	//----- nvinfo : EIATTR_KPARAM_INFO
	.align		4
.L_3573:
        /*0028*/ 	.byte	0x04, 0x17
        /*002a*/ 	.short	(.L_3575 - .L_3574)
.L_3574:
        /*002c*/ 	.word	0x00000000
        /*0030*/ 	.short	0x0001
        /*0032*/ 	.short	0x0008
        /*0034*/ 	.byte	0x00, 0xf5, 0x21, 0x00


	//----- nvinfo : EIATTR_KPARAM_INFO
	.align		4
.L_3575:
        /*0038*/ 	.byte	0x04, 0x17
        /*003a*/ 	.short	(.L_3577 - .L_3576)
.L_3576:
        /*003c*/ 	.word	0x00000000
        /*0040*/ 	.short	0x0000
        /*0042*/ 	.short	0x0000
        /*0044*/ 	.byte	0x00, 0xf0, 0x21, 0x00


	//----- nvinfo : EIATTR_SPARSE_MMA_MASK
	.align		4
.L_3577:
        /*0048*/ 	.byte	0x03, 0x50
        /*004a*/ 	.short	0x0000


	//----- nvinfo : EIATTR_MAXREG_COUNT
	.align		4
        /*004c*/ 	.byte	0x03, 0x1b
        /*004e*/ 	.short	0x00ff


	//----- nvinfo : EIATTR_MERCURY_ISA_VERSION
	.align		4
        /*0050*/ 	.byte	0x03, 0x5f
        /*0052*/ 	.short	0x0101


	//----- nvinfo : EIATTR_VRC_CTA_INIT_COUNT
	.align		4
        /*0054*/ 	.byte	0x02, 0x4a
	.zero		1
	.zero		1


	//----- nvinfo : EIATTR_EXIT_INSTR_OFFSETS
	.align		4
        /*0058*/ 	.byte	0x04, 0x1c
        /*005a*/ 	.short	(.L_3579 - .L_3578)


	//   ....[0]....
.L_3578:
        /*005c*/ 	.word	0x00000090


	//   ....[1]....
        /*0060*/ 	.word	0x00000190


	//----- nvinfo : EIATTR_CBANK_PARAM_SIZE
	.align		4
.L_3579:
        /*0064*/ 	.byte	0x03, 0x19
        /*0066*/ 	.short	0x0020


	//----- nvinfo : EIATTR_PARAM_CBANK
	.align		4
        /*0068*/ 	.byte	0x04, 0x0a
        /*006a*/ 	.short	(.L_3581 - .L_3580)
	.align		4
.L_3580:
        /*006c*/ 	.word	index@(.nv.constant0.broadcast_add_contiguous_f32)
        /*0070*/ 	.short	0x0380
        /*0072*/ 	.short	0x0020


	//----- nvinfo : EIATTR_SW_WAR
	.align		4
.L_3581:
        /*0074*/ 	.byte	0x04, 0x36
        /*0076*/ 	.short	(.L_3583 - .L_3582)
.L_3582:
        /*0078*/ 	.word	0x00000008
.L_3583:


//--------------------- .nv.info.broadcast_add_strided_f32 --------------------------
	.section	.nv.info.broadcast_add_strided_f32,"",@"SHT_CUDA_INFO"
	.sectionflags	@""
	.align	4


	//----- nvinfo : EIATTR_CUDA_API_VERSION
	.align		4
        /*0000*/ 	.byte	0x04, 0x37
        /*0002*/ 	.short	(.L_3585 - .L_3584)
.L_3584:
        /*0004*/ 	.word	0x00000082


	//----- nvinfo : EIATTR_KPARAM_INFO
	.align		4
.L_3585:
        /*0008*/ 	.byte	0x04, 0x17
        /*000a*/ 	.short	(.L_3587 - .L_3586)
.L_3586:
        /*000c*/ 	.word	0x00000000
        /*0010*/ 	.short	0x0005
        /*0012*/ 	.short	0x0028
        /*0014*/ 	.byte	0x00, 0xf5, 0x21, 0x00


	//----- nvinfo : EIATTR_KPARAM_INFO
	.align		4
.L_3587:
        /*0018*/ 	.byte	0x04, 0x17
        /*001a*/ 	.short	(.L_3589 - .L_3588)
.L_3588:
        /*001c*/ 	.word	0x00000000
        /*0020*/ 	.short	0x0004
        /*0022*/ 	.short	0x0020
        /*0024*/ 	.byte	0x00, 0xf5, 0x21, 0x00


	//----- nvinfo : EIATTR_KPARAM_INFO
	.align		4
.L_3589:
        /*0028*/ 	.byte	0x04, 0x17
        /*002a*/ 	.short	(.L_3591 - .L_3590)
.L_3590:
        /*002c*/ 	.word	0x00000000
        /*0030*/ 	.short	0x0003
        /*0032*/ 	.short	0x0018
        /*0034*/ 	.byte	0x00, 0xf5, 0x21, 0x00


	//----- nvinfo : EIATTR_KPARAM_INFO
	.align		4
.L_3591:
        /*0038*/ 	.byte	0x04, 0x17
        /*003a*/ 	.short	(.L_3593 - .L_3592)
.L_3592:
        /*003c*/ 	.word	0x00000000
        /*0040*/ 	.short	0x0002
        /*0042*/ 	.short	0x0010
        /*0044*/ 	.byte	0x00, 0xf5, 0x21, 0x00


	//----- nvinfo : EIATTR_KPARAM_INFO
	.align		4
.L_3593:
        /*0048*/ 	.byte	0x04, 0x17
        /*004a*/ 	.short	(.L_3595 - .L_3594)
.L_3594:
        /*004c*/ 	.word	0x00000000
        /*0050*/ 	.short	0x0001
        /*0052*/ 	.short	0x0008
        /*0054*/ 	.byte	0x00, 0xf0, 0x11, 0x00


	//----- nvinfo : EIATTR_KPARAM_INFO
	.align		4
.L_3595:
        /*0058*/ 	.byte	0x04, 0x17
        /*005a*/ 	.short	(.L_3597 - .L_3596)
.L_3596:
        /*005c*/ 	.word	0x00000000
        /*0060*/ 	.short	0x0000
        /*0062*/ 	.short	0x0000
        /*0064*/ 	.byte	0x00, 0xf0, 0x21, 0x00


	//----- nvinfo : EIATTR_SPARSE_MMA_MASK
	.align		4
.L_3597:
        /*0068*/ 	.byte	0x03, 0x50
        /*006a*/ 	.short	0x0000


	//----- nvinfo : EIATTR_MAXREG_COUNT
	.align		4
        /*006c*/ 	.byte	0x03, 0x1b
        /*006e*/ 	.short	0x00ff


	//----- nvinfo : EIATTR_MERCURY_ISA_VERSION
	.align		4
        /*0070*/ 	.byte	0x03, 0x5f
        /*0072*/ 	.short	0x0101


	//----- nvinfo : EIATTR_VRC_CTA_INIT_COUNT
	.align		4
        /*0074*/ 	.byte	0x02, 0x4a
	.zero		1
	.zero		1


	//----- nvinfo : EIATTR_EXIT_INSTR_OFFSETS
	.align		4
        /*0078*/ 	.byte	0x04, 0x1c
        /*007a*/ 	.short	(.L_3599 - .L_3598)


	//   ....[0]....
.L_3598:
        /*007c*/ 	.word	0x00000090


	//   ....[1]....
        /*0080*/ 	.word	0x00005290


	//----- nvinfo : EIATTR_CRS_STACK_SIZE
	.align		4
.L_3599:
        /*0084*/ 	.byte	0x04, 0x1e
        /*0086*/ 	.short	(.L_3601 - .L_3600)
.L_3600:
        /*0088*/ 	.word	0x00000000


	//----- nvinfo : EIATTR_CBANK_PARAM_SIZE
	.align		4
.L_3601:
        /*008c*/ 	.byte	0x03, 0x19
        /*008e*/ 	.short	0x0030


	//----- nvinfo : EIATTR_PARAM_CBANK
	.align		4
        /*0090*/ 	.byte	0x04, 0x0a
        /*0092*/ 	.short	(.L_3603 - .L_3602)
	.align		4
.L_3602:
        /*0094*/ 	.word	index@(.nv.constant0.broadcast_add_strided_f32)
        /*0098*/ 	.short	0x0380
        /*009a*/ 	.short	0x0030


	//----- nvinfo : EIATTR_SW_WAR
	.align		4
.L_3603:
        /*009c*/ 	.byte	0x04, 0x36
        /*009e*/ 	.short	(.L_3605 - .L_3604)
.L_3604:
        /*00a0*/ 	.word	0x00000008
.L_3605:


//--------------------- .nv.info.broadcast_min_lhs_col_f16 --------------------------
	.section	.nv.info.broadcast_min_lhs_col_f16,"",@"SHT_CUDA_INFO"
	.sectionflags	@""
	.align	4


	//----- nvinfo : EIATTR_CUDA_API_VERSION
	.align		4
        /*0000*/ 	.byte	0x04, 0x37
        /*0002*/ 	.short	(.L_3607 - .L_3606)
.L_3606:
        /*0004*/ 	.word	0x00000082


	//----- nvinfo : EIATTR_KPARAM_INFO
	.align		4
.L_3607:
        /*0008*/ 	.byte	0x04, 0x17
        /*000a*/ 	.short	(.L_3609 - .L_3608)
.L_3608:
        /*000c*/ 	.word	0x00000000
        /*0010*/ 	.short	0x0004
        /*0012*/ 	.short	0x0020
        /*0014*/ 	.byte	0x00, 0xf5, 0x21, 0x00


	//----- nvinfo : EIATTR_KPARAM_INFO
	.align		4
.L_3609:
        /*0018*/ 	.byte	0x04, 0x17
        /*001a*/ 	.short	(.L_3611 - .L_3610)
.L_3610:
        /*001c*/ 	.word	0x00000000
        /*0020*/ 	.short	0x0003
        /*0022*/ 	.short	0x0018
        /*0024*/ 	.byte	0x00, 0xf5, 0x21, 0x00


	//----- nvinfo : EIATTR_KPARAM_INFO
	.align		4
.L_3611:
        /*0028*/ 	.byte	0x04, 0x17
        /*002a*/ 	.short	(.L_3613 - .L_3612)
.L_3612:
        /*002c*/ 	.word	0x00000000
        /*0030*/ 	.short	0x0002
        /*0032*/ 	.short	0x0010
        /*0034*/ 	.byte	0x00, 0xf5, 0x21, 0x00


	//----- nvinfo : EIATTR_KPARAM_INFO
	.align		4
.L_3613:
        /*0038*/ 	.byte	0x04, 0x17
        /*003a*/ 	.short	(.L_3615 - .L_3614)
.L_3614:
        /*003c*/ 	.word	0x00000000
        /*0040*/ 	.short	0x0001
        /*0042*/ 	.short	0x0008
        /*0044*/ 	.byte	0x00, 0xf0, 0x21, 0x00


	//----- nvinfo : EIATTR_KPARAM_INFO
	.align		4
.L_3615:
        /*0048*/ 	.byte	0x04, 0x17
        /*004a*/ 	.short	(.L_3617 - .L_3616)
.L_3616:
        /*004c*/ 	.word	0x00000000
        /*0050*/ 	.short	0x0000
        /*0052*/ 	.short	0x0000
        /*0054*/ 	.byte	0x00, 0xf0, 0x21, 0x00


	//----- nvinfo : EIATTR_SPARSE_MMA_MASK
	.align		4
.L_3617:
        /*0058*/ 	.byte	0x03, 0x50
        /*005a*/ 	.short	0x0000


	//----- nvinfo : EIATTR_MAXREG_COUNT
	.align		4
        /*005c*/ 	.byte	0x03, 0x1b
        /*005e*/ 	.short	0x00ff


	//----- nvinfo : EIATTR_MERCURY_ISA_VERSION
	.align		4
        /*0060*/ 	.byte	0x03, 0x5f
        /*0062*/ 	.short	0x0101


	//----- nvinfo : EIATTR_VRC_CTA_INIT_COUNT
	.align		4
        /*0064*/ 	.byte	0x02, 0x4a
	.zero		1
	.zero		1


	//----- nvinfo : EIATTR_EXIT_INSTR_OFFSETS
	.align		4
        /*0068*/ 	.byte	0x04, 0x1c
        /*006a*/ 	.short	(.L_3619 - .L_3618)


	//   ....[0]....
.L_3618:
        /*006c*/ 	.word	0x00000090


	//   ....[1]....
        /*0070*/ 	.word	0x000003d0


	//----- nvinfo : EIATTR_CRS_STACK_SIZE
	.align		4
.L_3619:
        /*0074*/ 	.byte	0x04, 0x1e
        /*0076*/ 	.short	(.L_3621 - .L_3620)
.L_3620:
        /*0078*/ 	.word	0x00000000


	//----- nvinfo : EIATTR_CBANK_PARAM_SIZE
	.align		4
.L_3621:
        /*007c*/ 	.byte	0x03, 0x19
        /*007e*/ 	.short	0x0028


	//----- nvinfo : EIATTR_PARAM_CBANK
	.align		4
        /*0080*/ 	.byte	0x04, 0x0a
        /*0082*/ 	.short	(.L_3623 - .L_3622)
	.align		4
.L_3622:
        /*0084*/ 	.word	index@(.nv.constant0.broadcast_min_lhs_col_f16)
        /*0088*/ 	.short	0x0380
        /*008a*/ 	.short	0x0028


	//----- nvinfo : EIATTR_SW_WAR
	.align		4
.L_3623:
        /*008c*/ 	.byte	0x04, 0x36
        /*008e*/ 	.short	(.L_3625 - .L_3624)
.L_3624:
        /*0090*/ 	.word	0x00000008
.L_3625:


//--------------------- .nv.info.broadcast_min_lhs_row_f16 --------------------------
	.section	.nv.info.broadcast_min_lhs_row_f16,"",@"SHT_CUDA_INFO"
	.sectionflags	@""
	.align	4


	//----- nvinfo : EIATTR_CUDA_API_VERSION
	.align		4
        /*0000*/ 	.byte	0x04, 0x37
        /*0002*/ 	.short	(.L_3627 - .L_3626)
.L_3626:
        /*0004*/ 	.word	0x00000082


	//----- nvinfo : EIATTR_KPARAM_INFO
	.align		4
.L_3627:
        /*0008*/ 	.byte	0x04, 0x17
        /*000a*/ 	.short	(.L_3629 - .L_3628)
.L_3628:
        /*000c*/ 	.word	0x00000000
        /*0010*/ 	.short	0x0004
        /*0012*/ 	.short	0x0020
        /*0014*/ 	.byte	0x00, 0xf5, 0x21, 0x00


	//----- nvinfo : EIATTR_KPARAM_INFO
	.align		4
.L_3629:
        /*0018*/ 	.byte	0x04, 0x17
        /*001a*/ 	.short	(.L_3631 - .L_3630)
.L_3630:
        /*001c*/ 	.word	0x00000000
        /*0020*/ 	.short	0x0003
        /*0022*/ 	.short	0x0018
        /*0024*/ 	.byte	0x00, 0xf5, 0x21, 0x00


	//----- nvinfo : EIATTR_KPARAM_INFO
	.align		4
.L_3631:
        /*0028*/ 	.byte	0x04, 0x17
        /*002a*/ 	.short	(.L_3633 - .L_3632)
.L_3632:
        /*002c*/ 	.word	0x00000000
        /*0030*/ 	.short	0x0002
        /*0032*/ 	.short	0x0010
        /*0034*/ 	.byte	0x00, 0xf5, 0x21, 0x00


	//----- nvinfo : EIATTR_KPARAM_INFO
	.align		4
.L_3633:
        /*0038*/ 	.byte	0x04, 0x17
        /*003a*/ 	.short	(.L_3635 - .L_3634)
.L_3634:
        /*003c*/ 	.word	0x00000000
        /*0040*/ 	.short	0x0001
        /*0042*/ 	.short	0x0008
        /*0044*/ 	.byte	0x00, 0xf0, 0x21, 0x00


	//----- nvinfo : EIATTR_KPARAM_INFO
	.align		4
.L_3635:
        /*0048*/ 	.byte	0x04, 0x17
        /*004a*/ 	.short	(.L_3637 - .L_3636)
.L_3636:
        /*004c*/ 	.word	0x00000000
        /*0050*/ 	.short	0x0000
        /*0052*/ 	.short	0x0000
        /*0054*/ 	.byte	0x00, 0xf0, 0x21, 0x00


	//----- nvinfo : EIATTR_SPARSE_MMA_MASK
	.align		4
.L_3637:
        /*0058*/ 	.byte	0x03, 0x50
        /*005a*/ 	.short	0x0000


	//----- nvinfo : EIATTR_MAXREG_COUNT
	.align		4
        /*005c*/ 	.byte	0x03, 0x1b
        /*005e*/ 	.short	0x00ff


	//----- nvinfo : EIATTR_MERCURY_ISA_VERSION
	.align		4
        /*0060*/ 	.byte	0x03, 0x5f
        /*0062*/ 	.short	0x0101


	//----- nvinfo : EIATTR_VRC_CTA_INIT_COUNT
	.align		4
        /*0064*/ 	.byte	0x02, 0x4a
	.zero		1
	.zero		1


	//----- nvinfo : EIATTR_EXIT_INSTR_OFFSETS
	.align		4
        /*0068*/ 	.byte	0x04, 0x1c
        /*006a*/ 	.short	(.L_3639 - .L_3638)


	//   ....[0]....
.L_3638:
        /*006c*/ 	.word	0x00000090


	//   ....[1]....
        /*0070*/ 	.word	0x000003d0


	//----- nvinfo : EIATTR_CRS_STACK_SIZE
	.align		4
.L_3639:
        /*0074*/ 	.byte	0x04, 0x1e
        /*0076*/ 	.short	(.L_3641 - .L_3640)
.L_3640:
        /*0078*/ 	.word	0x00000000


	//----- nvinfo : EIATTR_CBANK_PARAM_SIZE
	.align		4
.L_3641:
        /*007c*/ 	.byte	0x03, 0x19
        /*007e*/ 	.short	0x0028


	//----- nvinfo : EIATTR_PARAM_CBANK
	.align		4
        /*0080*/ 	.byte	0x04, 0x0a
        /*0082*/ 	.short	(.L_3643 - .L_3642)
	.align		4
.L_3642:
        /*0084*/ 	.word	index@(.nv.constant0.broadcast_min_lhs_row_f16)
        /*0088*/ 	.short	0x0380
        /*008a*/ 	.short	0x0028


	//----- nvinfo : EIATTR_SW_WAR
	.align		4
.L_3643:
        /*008c*/ 	.byte	0x04, 0x36
        /*008e*/ 	.short	(.L_3645 - .L_3644)
.L_3644:
        /*0090*/ 	.word	0x00000008
.L_3645:


//--------------------- .nv.info.broadcast_min_rhs_col_f16 --------------------------
	.section	.nv.info.broadcast_min_rhs_col_f16,"",@"SHT_CUDA_INFO"
	.sectionflags	@""
	.align	4


	//----- nvinfo : EIATTR_CUDA_API_VERSION
	.align		4
        /*0000*/ 	.byte	0x04, 0x37
        /*0002*/ 	.short	(.L_3647 - .L_3646)
.L_3646:
        /*0004*/ 	.word	0x00000082


	//----- nvinfo : EIATTR_KPARAM_INFO
	.align		4
.L_3647:
        /*0008*/ 	.byte	0x04, 0x17
        /*000a*/ 	.short	(.L_3649 - .L_3648)
.L_3648:
        /*000c*/ 	.word	0x00000000
        /*0010*/ 	.short	0x0004
        /*0012*/ 	.short	0x0020
        /*0014*/ 	.byte	0x00, 0xf5, 0x21, 0x00


	//----- nvinfo : EIATTR_KPARAM_INFO
	.align		4
.L_3649:
        /*0018*/ 	.byte	0x04, 0x17
        /*001a*/ 	.short	(.L_3651 - .L_3650)
.L_3650:
        /*001c*/ 	.word	0x00000000
        /*0020*/ 	.short	0x0003
        /*0022*/ 	.short	0x0018
        /*0024*/ 	.byte	0x00, 0xf5, 0x21, 0x00


	//----- nvinfo : EIATTR_KPARAM_INFO
	.align		4
.L_3651:
        /*0028*/ 	.byte	0x04, 0x17
        /*002a*/ 	.short	(.L_3653 - .L_3652)
.L_3652:
        /*002c*/ 	.word	0x00000000
        /*0030*/ 	.short	0x0002
        /*0032*/ 	.short	0x0010
        /*0034*/ 	.byte	0x00, 0xf5, 0x21, 0x00


	//----- nvinfo : EIATTR_KPARAM_INFO
	.align		4
.L_3653:
        /*0038*/ 	.byte	0x04, 0x17
        /*003a*/ 	.short	(.L_3655 - .L_3654)
.L_3654:
        /*003c*/ 	.word	0x00000000
        /*0040*/ 	.short	0x0001
        /*0042*/ 	.short	0x0008
        /*0044*/ 	.byte	0x00, 0xf0, 0x21, 0x00


	//----- nvinfo : EIATTR_KPARAM_INFO
	.align		4
.L_3655:
        /*0048*/ 	.byte	0x04, 0x17
        /*004a*/ 	.short	(.L_3657 - .L_3656)
.L_3656:
        /*004c*/ 	.word	0x00000000
        /*0050*/ 	.short	0x0000
        /*0052*/ 	.short	0x0000
        /*0054*/ 	.byte	0x00, 0xf0, 0x21, 0x00


	//----- nvinfo : EIATTR_SPARSE_MMA_MASK
	.align		4
.L_3657:
        /*0058*/ 	.byte	0x03, 0x50
        /*005a*/ 	.short	0x0000


	//----- nvinfo : EIATTR_MAXREG_COUNT
	.align		4
        /*005c*/ 	.byte	0x03, 0x1b
        /*005e*/ 	.short	0x00ff


	//----- nvinfo : EIATTR_MERCURY_ISA_VERSION
	.align		4
        /*0060*/ 	.byte	0x03, 0x5f
        /*0062*/ 	.short	0x0101


	//----- nvinfo : EIATTR_VRC_CTA_INIT_COUNT
	.align		4
        /*0064*/ 	.byte	0x02, 0x4a
	.zero		1
	.zero		1


	//----- nvinfo : EIATTR_EXIT_INSTR_OFFSETS
	.align		4
        /*0068*/ 	.byte	0x04, 0x1c
        /*006a*/ 	.short	(.L_3659 - .L_3658)


	//   ....[0]....
.L_3658:
        /*006c*/ 	.word	0x00000090


	//   ....[1]....
        /*0070*/ 	.word	0x000003d0


	//----- nvinfo : EIATTR_CRS_STACK_SIZE
	.align		4
.L_3659:
        /*0074*/ 	.byte	0x04, 0x1e
        /*0076*/ 	.short	(.L_3661 - .L_3660)
.L_3660:
        /*0078*/ 	.word	0x00000000


	//----- nvinfo : EIATTR_CBANK_PARAM_SIZE
	.align		4
.L_3661:
        /*007c*/ 	.byte	0x03, 0x19
        /*007e*/ 	.short	0x0028


	//----- nvinfo : EIATTR_PARAM_CBANK
	.align		4
        /*0080*/ 	.byte	0x04, 0x0a
        /*0082*/ 	.short	(.L_3663 - .L_3662)
	.align		4
.L_3662:
        /*0084*/ 	.word	index@(.nv.constant0.broadcast_min_rhs_col_f16)
        /*0088*/ 	.short	0x0380
        /*008a*/ 	.short	0x0028


	//----- nvinfo : EIATTR_SW_WAR
	.align		4
.L_3663:
        /*008c*/ 	.byte	0x04, 0x36
        /*008e*/ 	.short	(.L_3665 - .L_3664)
.L_3664:
        /*0090*/ 	.word	0x00000008
.L_3665:


//--------------------- .nv.info.broadcast_min_rhs_row_f16 --------------------------
	.section	.nv.info.broadcast_min_rhs_row_f16,"",@"SHT_CUDA_INFO"
	.sectionflags	@""
	.align	4


	//----- nvinfo : EIATTR_CUDA_API_VERSION
	.align		4
        /*0000*/ 	.byte	0x04, 0x37
        /*0002*/ 	.short	(.L_3667 - .L_3666)
.L_3666:
        /*0004*/ 	.word	0x00000082


	//----- nvinfo : EIATTR_KPARAM_INFO
	.align		4
.L_3667:
        /*0008*/ 	.byte	0x04, 0x17
        /*000a*/ 	.short	(.L_3669 - .L_3668)
.L_3668:
        /*000c*/ 	.word	0x00000000
        /*0010*/ 	.short	0x0004
        /*0012*/ 	.short	0x0020
        /*0014*/ 	.byte	0x00, 0xf5, 0x21, 0x00


	//----- nvinfo : EIATTR_KPARAM_INFO
	.align		4
.L_3669:
        /*0018*/ 	.byte	0x04, 0x17
        /*001a*/ 	.short	(.L_3671 - .L_3670)
.L_3670:
        /*001c*/ 	.word	0x00000000
        /*0020*/ 	.short	0x0003
        /*0022*/ 	.short	0x0018
        /*0024*/ 	.byte	0x00, 0xf5, 0x21, 0x00


	//----- nvinfo : EIATTR_KPARAM_INFO
	.align		4
.L_3671:
        /*0028*/ 	.byte	0x04, 0x17
        /*002a*/ 	.short	(.L_3673 - .L_3672)
.L_3672:
        /*002c*/ 	.word	0x00000000
        /*0030*/ 	.short	0x0002
        /*0032*/ 	.short	0x0010
        /*0034*/ 	.byte	0x00, 0xf5, 0x21, 0x00


	//----- nvinfo : EIATTR_KPARAM_INFO
	.align		4
.L_3673:
        /*0038*/ 	.byte	0x04, 0x17
        /*003a*/ 	.short	(.L_3675 - .L_3674)
.L_3674:
        /*003c*/ 	.word	0x00000000
        /*0040*/ 	.short	0x0001
        /*0042*/ 	.short	0x0008
        /*0044*/ 	.byte	0x00, 0xf0, 0x21, 0x00


	//----- nvinfo : EIATTR_KPARAM_INFO
	.align		4
.L_3675:
        /*0048*/ 	.byte	0x04, 0x17
        /*004a*/ 	.short	(.L_3677 - .L_3676)
.L_3676:
        /*004c*/ 	.word	0x00000000
        /*0050*/ 	.short	0x0000
        /*0052*/ 	.short	0x0000
        /*0054*/ 	.byte	0x00, 0xf0, 0x21, 0x00


	//----- nvinfo : EIATTR_SPARSE_MMA_MASK
	.align		4
.L_3677:
        /*0058*/ 	.byte	0x03, 0x50
        /*005a*/ 	.short	0x0000


	//----- nvinfo : EIATTR_MAXREG_COUNT
	.align		4
        /*005c*/ 	.byte	0x03, 0x1b
        /*005e*/ 	.short	0x00ff


	//----- nvinfo : EIATTR_MERCURY_ISA_VERSION
	.align		4
        /*0060*/ 	.byte	0x03, 0x5f
        /*0062*/ 	.short	0x0101


	//----- nvinfo : EIATTR_VRC_CTA_INIT_COUNT
	.align		4
        /*0064*/ 	.byte	0x02, 0x4a
	.zero		1
	.zero		1


	//----- nvinfo : EIATTR_EXIT_INSTR_OFFSETS
	.align		4
        /*0068*/ 	.byte	0x04, 0x1c
        /*006a*/ 	.short	(.L_3679 - .L_3678)


	//   ....[0]....
.L_3678:
        /*006c*/ 	.word	0x00000090


	//   ....[1]....
        /*0070*/ 	.word	0x000003d0


	//----- nvinfo : EIATTR_CRS_STACK_SIZE
	.align		4
.L_3679:
        /*0074*/ 	.byte	0x04, 0x1e
        /*0076*/ 	.short	(.L_3681 - .L_3680)
.L_3680:
        /*0078*/ 	.word	0x00000000


	//----- nvinfo : EIATTR_CBANK_PARAM_SIZE
	.align		4
.L_3681:
        /*007c*/ 	.byte	0x03, 0x19
        /*007e*/ 	.short	0x0028


	//----- nvinfo : EIATTR_PARAM_CBANK
	.align		4
        /*0080*/ 	.byte	0x04, 0x0a
        /*0082*/ 	.short	(.L_3683 - .L_3682)
	.align		4
.L_3682:
        /*0084*/ 	.word	index@(.nv.constant0.broadcast_min_rhs_row_f16)
        /*0088*/ 	.short	0x0380
        /*008a*/ 	.short	0x0028


	//----- nvinfo : EIATTR_SW_WAR
	.align		4
.L_3683:
        /*008c*/ 	.byte	0x04, 0x36
        /*008e*/ 	.short	(.L_3685 - .L_3684)
.L_3684:
        /*0090*/ 	.word	0x00000008
.L_3685:


//--------------------- .nv.info.broadcast_min_contiguous_f16 --------------------------
	.section	.nv.info.broadcast_min_contiguous_f16,"",@"SHT_CUDA_INFO"
	.sectionflags	@""
	.align	4


	//----- nvinfo : EIATTR_CUDA_API_VERSION
	.align		4
        /*0000*/ 	.byte	0x04, 0x37
        /*0002*/ 	.short	(.L_3687 - .L_3686)
.L_3686:
        /*0004*/ 	.word	0x00000082


	//----- nvinfo : EIATTR_KPARAM_INFO
	.align		4
.L_3687:
        /*0008*/ 	.byte	0x04, 0x17
        /*000a*/ 	.short	(.L_3689 - .L_3688)
.L_3688:
        /*000c*/ 	.word	0x00000000
        /*0010*/ 	.short	0x0003
        /*0012*/ 	.short	0x0018
        /*0014*/ 	.byte	0x00, 0xf5, 0x21, 0x00


	//----- nvinfo : EIATTR_KPARAM_INFO
	.align		4
.L_3689:
        /*0018*/ 	.byte	0x04, 0x17
        /*001a*/ 	.short	(.L_3691 - .L_3690)
.L_3690:
        /*001c*/ 	.word	0x00000000
        /*0020*/ 	.short	0x0002
        /*0022*/ 	.short	0x0010
        /*0024*/ 	.byte	0x00, 0xf5, 0x21, 0x00


	//----- nvinfo : EIATTR_KPARAM_INFO
	.align		4
.L_3691:
        /*0028*/ 	.byte	0x04, 0x17
        /*002a*/ 	.short	(.L_3693 - .L_3692)
.L_3692:
        /*002c*/ 	.word	0x00000000
        /*0030*/ 	.short	0x0001
        /*0032*/ 	.short	0x0008
        /*0034*/ 	.byte	0x00, 0xf5, 0x21, 0x00


	//----- nvinfo : EIATTR_KPARAM_INFO
	.align		4
.L_3693:
        /*0038*/ 	.byte	0x04, 0x17
        /*003a*/ 	.short	(.L_3695 - .L_3694)
.L_3694:
        /*003c*/ 	.word	0x00000000
        /*0040*/ 	.short	0x0000
        /*0042*/ 	.short	0x0000
        /*0044*/ 	.byte	0x00, 0xf0, 0x21, 0x00


	//----- nvinfo : EIATTR_SPARSE_MMA_MASK
	.align		4
.L_3695:
        /*0048*/ 	.byte	0x03, 0x50
        /*004a*/ 	.short	0x0000


	//----- nvinfo : EIATTR_MAXREG_COUNT
	.align		4
        /*004c*/ 	.byte	0x03, 0x1b
        /*004e*/ 	.short	0x00ff


	//----- nvinfo : EIATTR_MERCURY_ISA_VERSION
	.align		4
        /*0050*/ 	.byte	0x03, 0x5f
        /*0052*/ 	.short	0x0101


	//----- nvinfo : EIATTR_VRC_CTA_INIT_COUNT
	.align		4
        /*0054*/ 	.byte	0x02, 0x4a
	.zero		1
	.zero		1


	//----- nvinfo : EIATTR_EXIT_INSTR_OFFSETS
	.align		4
        /*0058*/ 	.byte	0x04, 0x1c
        /*005a*/ 	.short	(.L_3697 - .L_3696)


	//   ....[0]....
.L_3696:
        /*005c*/ 	.word	0x00000090


	//   ....[1]....
        /*0060*/ 	.word	0x000001a0


	//----- nvinfo : EIATTR_CBANK_PARAM_SIZE
	.align		4
.L_3697:
        /*0064*/ 	.byte	0x03, 0x19
        /*0066*/ 	.short	0x0020


	//----- nvinfo : EIATTR_PARAM_CBANK
	.align		4
        /*0068*/ 	.byte	0x04, 0x0a
        /*006a*/ 	.short	(.L_3699 - .L_3698)
	.align		4
.L_3698:
        /*006c*/ 	.word	index@(.nv.constant0.broadcast_min_contiguous_f16)
        /*0070*/ 	.short	0x0380
        /*0072*/ 	.short	0x0020


	//----- nvinfo : EIATTR_SW_WAR
	.align		4
.L_3699:
        /*0074*/ 	.byte	0x04, 0x36
        /*0076*/ 	.short	(.L_3701 - .L_3700)
.L_3700:
        /*0078*/ 	.word	0x00000008
.L_3701:


//--------------------- .nv.info.broadcast_min_strided_f16 --------------------------
	.section	.nv.info.broadcast_min_strided_f16,"",@"SHT_CUDA_INFO"
	.sectionflags	@""
	.align	4


	//----- nvinfo : EIATTR_CUDA_API_VERSION
	.align		4
        /*0000*/ 	.byte	0x04, 0x37
        /*0002*/ 	.short	(.L_3703 - .L_3702)
.L_3702:
        /*0004*/ 	.word	0x00000082


	//----- nvinfo : EIATTR_KPARAM_INFO
	.align		4
.L_3703:
        /*0008*/ 	.byte	0x04, 0x17
        /*000a*/ 	.short	(.L_3705 - .L_3704)
.L_3704:
        /*000c*/ 	.word	0x00000000
        /*0010*/ 	.short	0x0005
        /*0012*/ 	.short	0x0028
        /*0014*/ 	.byte	0x00, 0xf5, 0x21, 0x00


	//----- nvinfo : EIATTR_KPARAM_INFO
	.align		4
.L_3705:
        /*0018*/ 	.byte	0x04, 0x17
        /*001a*/ 	.short	(.L_3707 - .L_3706)
.L_3706:
        /*001c*/ 	.word	0x00000000
        /*0020*/ 	.short	0x0004
        /*0022*/ 	.short	0x0020
        /*0024*/ 	.byte	0x00, 0xf5, 0x21, 0x00


	//----- nvinfo : EIATTR_KPARAM_INFO
	.align		4
.L_3707:
        /*0028*/ 	.byte	0x04, 0x17
        /*002a*/ 	.short	(.L_3709 - .L_3708)
.L_3708:
        /*002c*/ 	.word	0x00000000
        /*0030*/ 	.short	0x0003
        /*0032*/ 	.short	0x0018
        /*0034*/ 	.byte	0x00, 0xf5, 0x21, 0x00


	//----- nvinfo : EIATTR_KPARAM_INFO
	.align		4
.L_3709:
        /*0038*/ 	.byte	0x04, 0x17
        /*003a*/ 	.short	(.L_3711 - .L_3710)
.L_3710:
        /*003c*/ 	.word	0x00000000
        /*0040*/ 	.short	0x0002
        /*0042*/ 	.short	0x0010
        /*0044*/ 	.byte	0x00, 0xf5, 0x21, 0x00


	//----- nvinfo : EIATTR_KPARAM_INFO
	.align		4
.L_3711:
        /*0048*/ 	.byte	0x04, 0x17
        /*004a*/ 	.short	(.L_3713 - .L_3712)
.L_3712:
        /*004c*/ 	.word	0x00000000
        /*0050*/ 	.short	0x0001
        /*0052*/ 	.short	0x0008
        /*0054*/ 	.byte	0x00, 0xf0, 0x11, 0x00


	//----- nvinfo : EIATTR_KPARAM_INFO
	.align		4
.L_3713:
        /*0058*/ 	.byte	0x04, 0x17
        /*005a*/ 	.short	(.L_3715 - .L_3714)
.L_3714:
        /*005c*/ 	.word	0x00000000
        /*0060*/ 	.short	0x0000
        /*0062*/ 	.short	0x0000
        /*0064*/ 	.byte	0x00, 0xf0, 0x21, 0x00


	//----- nvinfo : EIATTR_SPARSE_MMA_MASK
	.align		4
.L_3715:
        /*0068*/ 	.byte	0x03, 0x50
        /*006a*/ 	.short	0x0000


	//----- nvinfo : EIATTR_MAXREG_COUNT
	.align		4
        /*006c*/ 	.byte	0x03, 0x1b
        /*006e*/ 	.short	0x00ff


	//----- nvinfo : EIATTR_MERCURY_ISA_VERSION
	.align		4
        /*0070*/ 	.byte	0x03, 0x5f
        /*0072*/ 	.short	0x0101


	//----- nvinfo : EIATTR_VRC_CTA_INIT_COUNT
	.align		4
        /*0074*/ 	.byte	0x02, 0x4a
	.zero		1
	.zero		1


	//----- nvinfo : EIATTR_EXIT_INSTR_OFFSETS
	.align		4
        /*0078*/ 	.byte	0x04, 0x1c
        /*007a*/ 	.short	(.L_3717 - .L_3716)


	//   ....[0]....
.L_3716:
        /*007c*/ 	.word	0x00000090


	//   ....[1]....
        /*0080*/ 	.word	0x000052a0


	//----- nvinfo : EIATTR_CRS_STACK_SIZE
	.align		4
.L_3717:
        /*0084*/ 	.byte	0x04, 0x1e
        /*0086*/ 	.short	(.L_3719 - .L_3718)
.L_3718:
        /*0088*/ 	.word	0x00000000


	//----- nvinfo : EIATTR_CBANK_PARAM_SIZE
	.align		4
.L_3719:
        /*008c*/ 	.byte	0x03, 0x19
        /*008e*/ 	.short	0x0030


	//----- nvinfo : EIATTR_PARAM_CBANK
	.align		4
        /*0090*/ 	.byte	0x04, 0x0a
        /*0092*/ 	.short	(.L_3721 - .L_3720)
	.align		4
.L_3720:
        /*0094*/ 	.word	index@(.nv.constant0.broadcast_min_strided_f16)
        /*0098*/ 	.short	0x0380
        /*009a*/ 	.short	0x0030


	//----- nvinfo : EIATTR_SW_WAR
	.align		4
.L_3721:
        /*009c*/ 	.byte	0x04, 0x36
        /*009e*/ 	.short	(.L_3723 - .L_3722)
.L_3722:
        /*00a0*/ 	.word	0x00000008
.L_3723:


//--------------------- .nv.info.broadcast_max_lhs_col_f16 --------------------------
	.section	.nv.info.broadcast_max_lhs_col_f16,"",@"SHT_CUDA_INFO"
	.sectionflags	@""
	.align	4


	//----- nvinfo : EIATTR_CUDA_API_VERSION
	.align		4
        /*0000*/ 	.byte	0x04, 0x37
        /*0002*/ 	.short	(.L_3725 - .L_3724)
.L_3724:
        /*0004*/ 	.word	0x00000082


	//----- nvinfo : EIATTR_KPARAM_INFO
	.align		4
.L_3725:
        /*0008*/ 	.byte	0x04, 0x17
        /*000a*/ 	.short	(.L_3727 - .L_3726)
.L_3726:
        /*000c*/ 	.word	0x00000000
        /*0010*/ 	.short	0x0004
        /*0012*/ 	.short	0x0020
        /*0014*/ 	.byte	0x00, 0xf5, 0x21, 0x00


	//----- nvinfo : EIATTR_KPARAM_INFO
	.align		4
.L_3727:
        /*0018*/ 	.byte	0x04, 0x17
        /*001a*/ 	.short	(.L_3729 - .L_3728)
.L_3728:
        /*001c*/ 	.word	0x00000000
        /*0020*/ 	.short	0x0003
        /*0022*/ 	.short	0x0018
        /*0024*/ 	.byte	0x00, 0xf5, 0x21, 0x00


	//----- nvinfo : EIATTR_KPARAM_INFO
	.align		4
.L_3729:
        /*0028*/ 	.byte	0x04, 0x17
        /*002a*/ 	.short	(.L_3731 - .L_3730)
.L_3730:
        /*002c*/ 	.word	0x00000000
        /*0030*/ 	.short	0x0002
        /*0032*/ 	.short	0x0010
        /*0034*/ 	.byte	0x00, 0xf5, 0x21, 0x00


	//----- nvinfo : EIATTR_KPARAM_INFO
	.align		4
.L_3731:
        /*0038*/ 	.byte	0x04, 0x17
        /*003a*/ 	.short	(.L_3733 - .L_3732)
.L_3732:
        /*003c*/ 	.word	0x00000000
        /*0040*/ 	.short	0x0001
        /*0042*/ 	.short	0x0008
        /*0044*/ 	.byte	0x00, 0xf0, 0x21, 0x00


	//----- nvinfo : EIATTR_KPARAM_INFO
	.align		4
.L_3733:
        /*0048*/ 	.byte	0x04, 0x17
        /*004a*/ 	.short	(.L_3735 - .L_3734)
.L_3734:
        /*004c*/ 	.word	0x00000000
        /*0050*/ 	.short	0x0000
        /*0052*/ 	.short	0x0000
        /*0054*/ 	.byte	0x00, 0xf0, 0x21, 0x00


	//----- nvinfo : EIATTR_SPARSE_MMA_MASK
	.align		4
.L_3735:
        /*0058*/ 	.byte	0x03, 0x50
        /*005a*/ 	.short	0x0000


	//----- nvinfo : EIATTR_MAXREG_COUNT
	.align		4
        /*005c*/ 	.byte	0x03, 0x1b
        /*005e*/ 	.short	0x00ff


	//----- nvinfo : EIATTR_MERCURY_ISA_VERSION
	.align		4
        /*0060*/ 	.byte	0x03, 0x5f
        /*0062*/ 	.short	0x0101


	//----- nvinfo : EIATTR_VRC_CTA_INIT_COUNT
	.align		4
        /*0064*/ 	.byte	0x02, 0x4a
	.zero		1
	.zero		1


	//----- nvinfo : EIATTR_EXIT_INSTR_OFFSETS
	.align		4
        /*0068*/ 	.byte	0x04, 0x1c
        /*006a*/ 	.short	(.L_3737 - .L_3736)


	//   ....[0]....
.L_3736:
        /*006c*/ 	.word	0x00000090


	//   ....[1]....
        /*0070*/ 	.word	0x000003d0


	//----- nvinfo : EIATTR_CRS_STACK_SIZE
	.align		4
.L_3737:
        /*0074*/ 	.byte	0x04, 0x1e
        /*0076*/ 	.short	(.L_3739 - .L_3738)
.L_3738:
        /*0078*/ 	.word	0x00000000


	//----- nvinfo : EIATTR_CBANK_PARAM_SIZE
	.align		4
.L_3739:
        /*007c*/ 	.byte	0x03, 0x19
        /*007e*/ 	.short	0x0028


	//----- nvinfo : EIATTR_PARAM_CBANK
	.align		4
        /*0080*/ 	.byte	0x04, 0x0a
        /*0082*/ 	.short	(.L_3741 - .L_3740)
	.align		4
.L_3740:
        /*0084*/ 	.word	index@(.nv.constant0.broadcast_max_lhs_col_f16)
        /*0088*/ 	.short	0x0380
        /*008a*/ 	.short	0x0028


	//----- nvinfo : EIATTR_SW_WAR
	.align		4
.L_3741:
        /*008c*/ 	.byte	0x04, 0x36
        /*008e*/ 	.short	(.L_3743 - .L_3742)
.L_3742:
        /*0090*/ 	.word	0x00000008
.L_3743:


//--------------------- .nv.info.broadcast_max_lhs_row_f16 --------------------------
	.section	.nv.info.broadcast_max_lhs_row_f16,"",@"SHT_CUDA_INFO"
	.sectionflags	@""
	.align	4


	//----- nvinfo : EIATTR_CUDA_API_VERSION
	.align		4
        /*0000*/ 	.byte	0x04, 0x37
        /*0002*/ 	.short	(.L_3745 - .L_3744)
.L_3744:
        /*0004*/ 	.word	0x00000082


	//----- nvinfo : EIATTR_KPARAM_INFO
	.align		4
.L_3745:
        /*0008*/ 	.byte	0x04, 0x17
        /*000a*/ 	.short	(.L_3747 - .L_3746)
.L_3746:
        /*000c*/ 	.word	0x00000000
        /*0010*/ 	.short	0x0004
        /*0012*/ 	.short	0x0020
        /*0014*/ 	.byte	0x00, 0xf5, 0x21, 0x00


	//----- nvinfo : EIATTR_KPARAM_INFO
	.align		4
.L_3747:
        /*0018*/ 	.byte	0x04, 0x17
        /*001a*/ 	.short	(.L_3749 - .L_3748)
.L_3748:
        /*001c*/ 	.word	0x00000000
        /*0020*/ 	.short	0x0003
        /*0022*/ 	.short	0x0018
        /*0024*/ 	.byte	0x00, 0xf5, 0x21, 0x00


	//----- nvinfo : EIATTR_KPARAM_INFO
	.align		4
.L_3749:
        /*0028*/ 	.byte	0x04, 0x17
        /*002a*/ 	.short	(.L_3751 - .L_3750)
.L_3750:
        /*002c*/ 	.word	0x00000000
        /*0030*/ 	.short	0x0002
        /*0032*/ 	.short	0x0010
        /*0034*/ 	.byte	0x00, 0xf5, 0x21, 0x00


	//----- nvinfo : EIATTR_KPARAM_INFO
	.align		4
.L_3751:
        /*0038*/ 	.byte	0x04, 0x17
        /*003a*/ 	.short	(.L_3753 - .L_3752)
.L_3752:
        /*003c*/ 	.word	0x00000000
        /*0040*/ 	.short	0x0001
        /*0042*/ 	.short	0x0008
        /*0044*/ 	.byte	0x00, 0xf0, 0x21, 0x00


	//----- nvinfo : EIATTR_KPARAM_INFO
	.align		4
.L_3753:
        /*0048*/ 	.byte	0x04, 0x17
        /*004a*/ 	.short	(.L_3755 - .L_3754)
.L_3754:
        /*004c*/ 	.word	0x00000000
        /*0050*/ 	.short	0x0000
        /*0052*/ 	.short	0x0000
        /*0054*/ 	.byte	0x00, 0xf0, 0x21, 0x00


	//----- nvinfo : EIATTR_SPARSE_MMA_MASK
	.align		4
.L_3755:
        /*0058*/ 	.byte	0x03, 0x50
        /*005a*/ 	.short	0x0000


	//----- nvinfo : EIATTR_MAXREG_COUNT
	.align		4
        /*005c*/ 	.byte	0x03, 0x1b
        /*005e*/ 	.short	0x00ff


	//----- nvinfo : EIATTR_MERCURY_ISA_VERSION
	.align		4
        /*0060*/ 	.byte	0x03, 0x5f
        /*0062*/ 	.short	0x0101


	//----- nvinfo : EIATTR_VRC_CTA_INIT_COUNT
	.align		4
        /*0064*/ 	.byte	0x02, 0x4a
	.zero		1
	.zero		1


	//----- nvinfo : EIATTR_EXIT_INSTR_OFFSETS
	.align		4
        /*0068*/ 	.byte	0x04, 0x1c
        /*006a*/ 	.short	(.L_3757 - .L_3756)


	//   ....[0]....
.L_3756:
        /*006c*/ 	.word	0x00000090


	//   ....[1]....
        /*0070*/ 	.word	0x000003d0


	//----- nvinfo : EIATTR_CRS_STACK_SIZE
	.align		4
.L_3757:
        /*0074*/ 	.byte	0x04, 0x1e
        /*0076*/ 	.short	(.L_3759 - .L_3758)
.L_3758:
        /*0078*/ 	.word	0x00000000


	//----- nvinfo : EIATTR_CBANK_PARAM_SIZE
	.align		4
.L_3759:
        /*007c*/ 	.byte	0x03, 0x19
        /*007e*/ 	.short	0x0028


	//----- nvinfo : EIATTR_PARAM_CBANK
	.align		4
        /*0080*/ 	.byte	0x04, 0x0a
        /*0082*/ 	.short	(.L_3761 - .L_3760)
	.align		4
.L_3760:
        /*0084*/ 	.word	index@(.nv.constant0.broadcast_max_lhs_row_f16)
        /*0088*/ 	.short	0x0380
        /*008a*/ 	.short	0x0028


	//----- nvinfo : EIATTR_SW_WAR
	.align		4
.L_3761:
        /*008c*/ 	.byte	0x04, 0x36
        /*008e*/ 	.short	(.L_3763 - .L_3762)
.L_3762:
        /*0090*/ 	.word	0x00000008
.L_3763:


//--------------------- .nv.info.broadcast_max_rhs_col_f16 --------------------------
	.section	.nv.info.broadcast_max_rhs_col_f16,"",@"SHT_CUDA_INFO"
	.sectionflags	@""
	.align	4


	//----- nvinfo : EIATTR_CUDA_API_VERSION
	.align		4
        /*0000*/ 	.byte	0x04, 0x37
        /*0002*/ 	.short	(.L_3765 - .L_3764)
.L_3764:
        /*0004*/ 	.word	0x00000082


	//----- nvinfo : EIATTR_KPARAM_INFO
	.align		4
.L_3765:
        /*0008*/ 	.byte	0x04, 0x17
        /*000a*/ 	.short	(.L_3767 - .L_3766)
.L_3766:
        /*000c*/ 	.word	0x00000000
        /*0010*/ 	.short	0x0004
        /*0012*/ 	.short	0x0020
        /*0014*/ 	.byte	0x00, 0xf5, 0x21, 0x00


	//----- nvinfo : EIATTR_KPARAM_INFO
	.align		4
.L_3767:
        /*0018*/ 	.byte	0x04, 0x17
        /*001a*/ 	.short	(.L_3769 - .L_3768)
.L_3768:
        /*001c*/ 	.word	0x00000000
        /*0020*/ 	.short	0x0003
        /*0022*/ 	.short	0x0018
        /*0024*/ 	.byte	0x00, 0xf5, 0x21, 0x00


	//----- nvinfo : EIATTR_KPARAM_INFO
	.align		4
.L_3769:
        /*0028*/ 	.byte	0x04, 0x17
        /*002a*/ 	.short	(.L_3771 - .L_3770)
.L_3770:
        /*002c*/ 	.word	0x00000000
        /*0030*/ 	.short	0x0002
        /*0032*/ 	.short	0x0010
        /*0034*/ 	.byte	0x00, 0xf5, 0x21, 0x00


	//----- nvinfo : EIATTR_KPARAM_INFO
	.align		4
.L_3771:
        /*0038*/ 	.byte	0x04, 0x17
        /*003a*/ 	.short	(.L_3773 - .L_3772)
.L_3772:
        /*003c*/ 	.word	0x00000000
        /*0040*/ 	.short	0x0001
        /*0042*/ 	.short	0x0008
        /*0044*/ 	.byte	0x00, 0xf0, 0x21, 0x00


	//----- nvinfo : EIATTR_KPARAM_INFO
	.align		4
.L_3773:
        /*0048*/ 	.byte	0x04, 0x17
        /*004a*/ 	.short	(.L_3775 - .L_3774)
.L_3774:
        /*004c*/ 	.word	0x00000000
        /*0050*/ 	.short	0x0000
        /*0052*/ 	.short	0x0000
        /*0054*/ 	.byte	0x00, 0xf0, 0x21, 0x00


	//----- nvinfo : EIATTR_SPARSE_MMA_MASK
	.align		4
.L_3775:
        /*0058*/ 	.byte	0x03, 0x50
        /*005a*/ 	.short	0x0000


	//----- nvinfo : EIATTR_MAXREG_COUNT
	.align		4
        /*005c*/ 	.byte	0x03, 0x1b
        /*005e*/ 	.short	0x00ff


	//----- nvinfo : EIATTR_MERCURY_ISA_VERSION
	.align		4
        /*0060*/ 	.byte	0x03, 0x5f
        /*0062*/ 	.short	0x0101


	//----- nvinfo : EIATTR_VRC_CTA_INIT_COUNT
	.align		4
        /*0064*/ 	.byte	0x02, 0x4a
	.zero		1
	.zero		1


	//----- nvinfo : EIATTR_EXIT_INSTR_OFFSETS
	.align		4
        /*0068*/ 	.byte	0x04, 0x1c
        /*006a*/ 	.short	(.L_3777 - .L_3776)


	//   ....[0]....
.L_3776:
        /*006c*/ 	.word	0x00000090


	//   ....[1]....
        /*0070*/ 	.word	0x000003d0


	//----- nvinfo : EIATTR_CRS_STACK_SIZE
	.align		4
.L_3777:
        /*0074*/ 	.byte	0x04, 0x1e
        /*0076*/ 	.short	(.L_3779 - .L_3778)
.L_3778:
        /*0078*/ 	.word	0x00000000


	//----- nvinfo : EIATTR_CBANK_PARAM_SIZE
	.align		4
.L_3779:
        /*007c*/ 	.byte	0x03, 0x19
        /*007e*/ 	.short	0x0028


	//----- nvinfo : EIATTR_PARAM_CBANK
	.align		4
        /*0080*/ 	.byte	0x04, 0x0a
        /*0082*/ 	.short	(.L_3781 - .L_3780)
	.align		4
.L_3780:
        /*0084*/ 	.word	index@(.nv.constant0.broadcast_max_rhs_col_f16)
        /*0088*/ 	.short	0x0380
        /*008a*/ 	.short	0x0028


	//----- nvinfo : EIATTR_SW_WAR
	.align		4
.L_3781:
        /*008c*/ 	.byte	0x04, 0x36
        /*008e*/ 	.short	(.L_3783 - .L_3782)
.L_3782:
        /*0090*/ 	.word	0x00000008
.L_3783:


//--------------------- .nv.info.broadcast_max_rhs_row_f16 --------------------------
	.section	.nv.info.broadcast_max_rhs_row_f16,"",@"SHT_CUDA_INFO"
	.sectionflags	@""
	.align	4


	//----- nvinfo : EIATTR_CUDA_API_VERSION
	.align		4
        /*0000*/ 	.byte	0x04, 0x37
        /*0002*/ 	.short	(.L_3785 - .L_3784)
.L_3784:
        /*0004*/ 	.word	0x00000082


	//----- nvinfo : EIATTR_KPARAM_INFO
	.align		4
.L_3785:
        /*0008*/ 	.byte	0x04, 0x17
        /*000a*/ 	.short	(.L_3787 - .L_3786)
.L_3786:
        /*000c*/ 	.word	0x00000000
        /*0010*/ 	.short	0x0004
        /*0012*/ 	.short	0x0020
        /*0014*/ 	.byte	0x00, 0xf5, 0x21, 0x00


	//----- nvinfo : EIATTR_KPARAM_INFO
	.align		4
.L_3787:
        /*0018*/ 	.byte	0x04, 0x17
        /*001a*/ 	.short	(.L_3789 - .L_3788)
.L_3788:
        /*001c*/ 	.word	0x00000000
        /*0020*/ 	.short	0x0003
        /*0022*/ 	.short	0x0018
        /*0024*/ 	.byte	0x00, 0xf5, 0x21, 0x00


	//----- nvinfo : EIATTR_KPARAM_INFO
	.align		4
.L_3789:
        /*0028*/ 	.byte	0x04, 0x17
        /*002a*/ 	.short	(.L_3791 - .L_3790)
.L_3790:
        /*002c*/ 	.word	0x00000000
        /*0030*/ 	.short	0x0002
        /*0032*/ 	.short	0x0010
        /*0034*/ 	.byte	0x00, 0xf5, 0x21, 0x00


	//----- nvinfo : EIATTR_KPARAM_INFO
	.align		4
.L_3791:
        /*0038*/ 	.byte	0x04, 0x17
        /*003a*/ 	.short	(.L_3793 - .L_3792)
.L_3792:
        /*003c*/ 	.word	0x00000000
        /*0040*/ 	.short	0x0001
        /*0042*/ 	.short	0x0008
        /*0044*/ 	.byte	0x00, 0xf0, 0x21, 0x00


	//----- nvinfo : EIATTR_KPARAM_INFO
	.align		4
.L_3793:
        /*0048*/ 	.byte	0x04, 0x17
        /*004a*/ 	.short	(.L_3795 - .L_3794)
.L_3794:
        /*004c*/ 	.word	0x00000000
        /*0050*/ 	.short	0x0000
        /*0052*/ 	.short	0x0000
        /*0054*/ 	.byte	0x00, 0xf0, 0x21, 0x00


	//----- nvinfo : EIATTR_SPARSE_MMA_MASK
	.align		4
.L_3795:
        /*0058*/ 	.byte	0x03, 0x50
        /*005a*/ 	.short	0x0000


	//----- nvinfo : EIATTR_MAXREG_COUNT
	.align		4
        /*005c*/ 	.byte	0x03, 0x1b
        /*005e*/ 	.short	0x00ff


	//----- nvinfo : EIATTR_MERCURY_ISA_VERSION
	.align		4
        /*0060*/ 	.byte	0x03, 0x5f
        /*0062*/ 	.short	0x0101


	//----- nvinfo : EIATTR_VRC_CTA_INIT_COUNT
	.align		4
        /*0064*/ 	.byte	0x02, 0x4a
	.zero		1
	.zero		1


	//----- nvinfo : EIATTR_EXIT_INSTR_OFFSETS
	.align		4
        /*0068*/ 	.byte	0x04, 0x1c
        /*006a*/ 	.short	(.L_3797 - .L_3796)


	//   ....[0]....
.L_3796:
        /*006c*/ 	.word	0x00000090


	//   ....[1]....
        /*0070*/ 	.word	0x000003d0


	//----- nvinfo : EIATTR_CRS_STACK_SIZE
	.align		4
.L_3797:
        /*0074*/ 	.byte	0x04, 0x1e
        /*0076*/ 	.short	(.L_3799 - .L_3798)
.L_3798:
        /*0078*/ 	.word	0x00000000


	//----- nvinfo : EIATTR_CBANK_PARAM_SIZE
	.align		4
.L_3799:
        /*007c*/ 	.byte	0x03, 0x19
        /*007e*/ 	.short	0x0028


	//----- nvinfo : EIATTR_PARAM_CBANK
	.align		4
        /*0080*/ 	.byte	0x04, 0x0a
        /*0082*/ 	.short	(.L_3801 - .L_3800)
	.align		4
.L_3800:
        /*0084*/ 	.word	index@(.nv.constant0.broadcast_max_rhs_row_f16)
        /*0088*/ 	.short	0x0380
        /*008a*/ 	.short	0x0028


	//----- nvinfo : EIATTR_SW_WAR
	.align		4
.L_3801:
        /*008c*/ 	.byte	0x04, 0x36
        /*008e*/ 	.short	(.L_3803 - .L_3802)
.L_3802:
        /*0090*/ 	.word	0x00000008
.L_3803:


//--------------------- .nv.info.broadcast_max_contiguous_f16 --------------------------
	.section	.nv.info.broadcast_max_contiguous_f16,"",@"SHT_CUDA_INFO"
	.sectionflags	@""
	.align	4


	//----- nvinfo : EIATTR_CUDA_API_VERSION
	.align		4
        /*0000*/ 	.byte	0x04, 0x37
        /*0002*/ 	.short	(.L_3805 - .L_3804)
.L_3804:
        /*0004*/ 	.word	0x00000082


	//----- nvinfo : EIATTR_KPARAM_INFO
	.align		4
.L_3805:
        /*0008*/ 	.byte	0x04, 0x17
        /*000a*/ 	.short	(.L_3807 - .L_3806)
.L_3806:
        /*000c*/ 	.word	0x00000000
        /*0010*/ 	.short	0x0003
        /*0012*/ 	.short	0x0018
        /*0014*/ 	.byte	0x00, 0xf5, 0x21, 0x00


	//----- nvinfo : EIATTR_KPARAM_INFO
	.align		4
.L_3807:
        /*0018*/ 	.byte	0x04, 0x17
        /*001a*/ 	.short	(.L_3809 - .L_3808)
.L_3808:
        /*001c*/ 	.word	0x00000000
        /*0020*/ 	.short	0x0002
        /*0022*/ 	.short	0x0010
        /*0024*/ 	.byte	0x00, 0xf5, 0x21, 0x00


	//----- nvinfo : EIATTR_KPARAM_INFO
	.align		4
.L_3809:
        /*0028*/ 	.byte	0x04, 0x17
        /*002a*/ 	.short	(.L_3811 - .L_3810)
.L_3810:
        /*002c*/ 	.word	0x00000000
        /*0030*/ 	.short	0x0001
        /*0032*/ 	.short	0x0008
        /*0034*/ 	.byte	0x00, 0xf5, 0x21, 0x00


	//----- nvinfo : EIATTR_KPARAM_INFO
	.align		4
.L_3811:
        /*0038*/ 	.byte	0x04, 0x17
        /*003a*/ 	.short	(.L_3813 - .L_3812)
.L_3812:
        /*003c*/ 	.word	0x00000000
        /*0040*/ 	.short	0x0000
        /*0042*/ 	.short	0x0000
        /*0044*/ 	.byte	0x00, 0xf0, 0x21, 0x00


	//----- nvinfo : EIATTR_SPARSE_MMA_MASK
	.align		4
.L_3813:
        /*0048*/ 	.byte	0x03, 0x50
        /*004a*/ 	.short	0x0000


	//----- nvinfo : EIATTR_MAXREG_COUNT
	.align		4
        /*004c*/ 	.byte	0x03, 0x1b
        /*004e*/ 	.short	0x00ff


	//----- nvinfo : EIATTR_MERCURY_ISA_VERSION
	.align		4
        /*0050*/ 	.byte	0x03, 0x5f
        /*0052*/ 	.short	0x0101


	//----- nvinfo : EIATTR_VRC_CTA_INIT_COUNT
	.align		4
        /*0054*/ 	.byte	0x02, 0x4a
	.zero		1
	.zero		1


	//----- nvinfo : EIATTR_EXIT_INSTR_OFFSETS
	.align		4
        /*0058*/ 	.byte	0x04, 0x1c
        /*005a*/ 	.short	(.L_3815 - .L_3814)


	//   ....[0]....
.L_3814:
        /*005c*/ 	.word	0x00000090


	//   ....[1]....
        /*0060*/ 	.word	0x000001a0


	//----- nvinfo : EIATTR_CBANK_PARAM_SIZE
	.align		4
.L_3815:
        /*0064*/ 	.byte	0x03, 0x19
        /*0066*/ 	.short	0x0020


	//----- nvinfo : EIATTR_PARAM_CBANK
	.align		4
        /*0068*/ 	.byte	0x04, 0x0a
        /*006a*/ 	.short	(.L_3817 - .L_3816)
	.align		4
.L_3816:
        /*006c*/ 	.word	index@(.nv.constant0.broadcast_max_contiguous_f16)
        /*0070*/ 	.short	0x0380
        /*0072*/ 	.short	0x0020


	//----- nvinfo : EIATTR_SW_WAR
	.align		4
.L_3817:
        /*0074*/ 	.byte	0x04, 0x36
        /*0076*/ 	.short	(.L_3819 - .L_3818)
.L_3818:
        /*0078*/ 	.word	0x00000008
.L_3819:


//--------------------- .nv.info.broadcast_max_strided_f16 --------------------------
	.section	.nv.info.broadcast_max_strided_f16,"",@"SHT_CUDA_INFO"
	.sectionflags	@""
	.align	4


	//----- nvinfo : EIATTR_CUDA_API_VERSION
	.align		4
        /*0000*/ 	.byte	0x04, 0x37
        /*0002*/ 	.short	(.L_3821 - .L_3820)
.L_3820:
        /*0004*/ 	.word	0x00000082


	//----- nvinfo : EIATTR_KPARAM_INFO
	.align		4
.L_3821:
        /*0008*/ 	.byte	0x04, 0x17
        /*000a*/ 	.short	(.L_3823 - .L_3822)
.L_3822:
        /*000c*/ 	.word	0x00000000
        /*0010*/ 	.short	0x0005
        /*0012*/ 	.short	0x0028
        /*0014*/ 	.byte	0x00, 0xf5, 0x21, 0x00


	//----- nvinfo : EIATTR_KPARAM_INFO
	.align		4
.L_3823:
        /*0018*/ 	.byte	0x04, 0x17
        /*001a*/ 	.short	(.L_3825 - .L_3824)
.L_3824:
        /*001c*/ 	.word	0x00000000
        /*0020*/ 	.short	0x0004
        /*0022*/ 	.short	0x0020
        /*0024*/ 	.byte	0x00, 0xf5, 0x21, 0x00


	//----- nvinfo : EIATTR_KPARAM_INFO
	.align		4
.L_3825:
        /*0028*/ 	.byte	0x04, 0x17
        /*002a*/ 	.short	(.L_3827 - .L_3826)
.L_3826:
        /*002c*/ 	.word	0x00000000
        /*0030*/ 	.short	0x0003
        /*0032*/ 	.short	0x0018
        /*0034*/ 	.byte	0x00, 0xf5, 0x21, 0x00


	//----- nvinfo : EIATTR_KPARAM_INFO
	.align		4
.L_3827:
        /*0038*/ 	.byte	0x04, 0x17
        /*003a*/ 	.short	(.L_3829 - .L_3828)
.L_3828:
        /*003c*/ 	.word	0x00000000
        /*0040*/ 	.short	0x0002
        /*0042*/ 	.short	0x0010
        /*0044*/ 	.byte	0x00, 0xf5, 0x21, 0x00


	//----- nvinfo : EIATTR_KPARAM_INFO
	.align		4
.L_3829:
        /*0048*/ 	.byte	0x04, 0x17
        /*004a*/ 	.short	(.L_3831 - .L_3830)
.L_3830:
        /*004c*/ 	.word	0x00000000
        /*0050*/ 	.short	0x0001
        /*0052*/ 	.short	0x0008
        /*0054*/ 	.byte	0x00, 0xf0, 0x11, 0x00


	//----- nvinfo : EIATTR_KPARAM_INFO
	.align		4
.L_3831:
        /*0058*/ 	.byte	0x04, 0x17
        /*005a*/ 	.short	(.L_3833 - .L_3832)
.L_3832:
        /*005c*/ 	.word	0x00000000
        /*0060*/ 	.short	0x0000
        /*0062*/ 	.short	0x0000
        /*0064*/ 	.byte	0x00, 0xf0, 0x21, 0x00


	//----- nvinfo : EIATTR_SPARSE_MMA_MASK
	.align		4
.L_3833:
        /*0068*/ 	.byte	0x03, 0x50
        /*006a*/ 	.short	0x0000


	//----- nvinfo : EIATTR_MAXREG_COUNT
	.align		4
        /*006c*/ 	.byte	0x03, 0x1b
        /*006e*/ 	.short	0x00ff


	//----- nvinfo : EIATTR_MERCURY_ISA_VERSION
	.align		4
        /*0070*/ 	.byte	0x03, 0x5f
        /*0072*/ 	.short	0x0101


	//----- nvinfo : EIATTR_VRC_CTA_INIT_COUNT
	.align		4
        /*0074*/ 	.byte	0x02, 0x4a
	.zero		1
	.zero		1


	//----- nvinfo : EIATTR_EXIT_INSTR_OFFSETS
	.align		4
        /*0078*/ 	.byte	0x04, 0x1c
        /*007a*/ 	.short	(.L_3835 - .L_3834)


	//   ....[0]....
.L_3834:
        /*007c*/ 	.word	0x00000090


	//   ....[1]....
        /*0080*/ 	.word	0x000052a0


	//----- nvinfo : EIATTR_CRS_STACK_SIZE
	.align		4
.L_3835:
        /*0084*/ 	.byte	0x04, 0x1e
        /*0086*/ 	.short	(.L_3837 - .L_3836)
.L_3836:
        /*0088*/ 	.word	0x00000000


	//----- nvinfo : EIATTR_CBANK_PARAM_SIZE
	.align		4
.L_3837:
        /*008c*/ 	.byte	0x03, 0x19
        /*008e*/ 	.short	0x0030


	//----- nvinfo : EIATTR_PARAM_CBANK
	.align		4
        /*0090*/ 	.byte	0x04, 0x0a
        /*0092*/ 	.short	(.L_3839 - .L_3838)
	.align		4
.L_3838:
        /*0094*/ 	.word	index@(.nv.constant0.broadcast_max_strided_f16)
        /*0098*/ 	.short	0x0380
        /*009a*/ 	.short	0x0030


	//----- nvinfo : EIATTR_SW_WAR
	.align		4
.L_3839:
        /*009c*/ 	.byte	0x04, 0x36
        /*009e*/ 	.short	(.L_3841 - .L_3840)
.L_3840:
        /*00a0*/ 	.word	0x00000008
.L_3841:


//--------------------- .nv.info.broadcast_div_lhs_col_f16 --------------------------
	.section	.nv.info.broadcast_div_lhs_col_f16,"",@"SHT_CUDA_INFO"
	.sectionflags	@""
	.align	4


	//----- nvinfo : EIATTR_CUDA_API_VERSION
	.align		4
        /*0000*/ 	.byte	0x04, 0x37
        /*0002*/ 	.short	(.L_3843 - .L_3842)
.L_3842:
        /*0004*/ 	.word	0x00000082


	//----- nvinfo : EIATTR_KPARAM_INFO
	.align		4
.L_3843:
        /*0008*/ 	.byte	0x04, 0x17
        /*000a*/ 	.short	(.L_3845 - .L_3844)
.L_3844:
        /*000c*/ 	.word	0x00000000
        /*0010*/ 	.short	0x0004
        /*0012*/ 	.short	0x0020
        /*0014*/ 	.byte	0x00, 0xf5, 0x21, 0x00


	//----- nvinfo : EIATTR_KPARAM_INFO
	.align		4
.L_3845:
        /*0018*/ 	.byte	0x04, 0x17
        /*001a*/ 	.short	(.L_3847 - .L_3846)
.L_3846:
        /*001c*/ 	.word	0x00000000
        /*0020*/ 	.short	0x0003
        /*0022*/ 	.short	0x0018
        /*0024*/ 	.byte	0x00, 0xf5, 0x21, 0x00


	//----- nvinfo : EIATTR_KPARAM_INFO
	.align		4
.L_3847:
        /*0028*/ 	.byte	0x04, 0x17
        /*002a*/ 	.short	(.L_3849 - .L_3848)
.L_3848:
        /*002c*/ 	.word	0x00000000
        /*0030*/ 	.short	0x0002
        /*0032*/ 	.short	0x0010
        /*0034*/ 	.byte	0x00, 0xf5, 0x21, 0x00


	//----- nvinfo : EIATTR_KPARAM_INFO
	.align		4
.L_3849:
        /*0038*/ 	.byte	0x04, 0x17
        /*003a*/ 	.short	(.L_3851 - .L_3850)
.L_3850:
        /*003c*/ 	.word	0x00000000
        /*0040*/ 	.short	0x0001
        /*0042*/ 	.short	0x0008
        /*0044*/ 	.byte	0x00, 0xf0, 0x21, 0x00


	//----- nvinfo : EIATTR_KPARAM_INFO
	.align		4
.L_3851:
        /*0048*/ 	.byte	0x04, 0x17
        /*004a*/ 	.short	(.L_3853 - .L_3852)
.L_3852:
        /*004c*/ 	.word	0x00000000
        /*0050*/ 	.short	0x0000
        /*0052*/ 	.short	0x0000
        /*0054*/ 	.byte	0x00, 0xf0, 0x21, 0x00


	//----- nvinfo : EIATTR_SPARSE_MMA_MASK
	.align		4
.L_3853:
        /*0058*/ 	.byte	0x03, 0x50
        /*005a*/ 	.short	0x0000


	//----- nvinfo : EIATTR_MAXREG_COUNT
	.align		4
        /*005c*/ 	.byte	0x03, 0x1b
        /*005e*/ 	.short	0x00ff


	//----- nvinfo : EIATTR_MERCURY_ISA_VERSION
	.align		4
        /*0060*/ 	.byte	0x03, 0x5f
        /*0062*/ 	.short	0x0101


	//----- nvinfo : EIATTR_VRC_CTA_INIT_COUNT
	.align		4
        /*0064*/ 	.byte	0x02, 0x4a
	.zero		1
	.zero		1


	//----- nvinfo : EIATTR_EXIT_INSTR_OFFSETS
	.align		4
        /*0068*/ 	.byte	0x04, 0x1c
        /*006a*/ 	.short	(.L_3855 - .L_3854)


	//   ....[0]....
.L_3854:
        /*006c*/ 	.word	0x00000090


	//   ....[1]....
        /*0070*/ 	.word	0x00000470


	//----- nvinfo : EIATTR_CRS_STACK_SIZE
	.align		4
.L_3855:
        /*0074*/ 	.byte	0x04, 0x1e
        /*0076*/ 	.short	(.L_3857 - .L_3856)
.L_3856:
        /*0078*/ 	.word	0x00000000


	//----- nvinfo : EIATTR_CBANK_PARAM_SIZE
	.align		4
.L_3857:
        /*007c*/ 	.byte	0x03, 0x19
        /*007e*/ 	.short	0x0028


	//----- nvinfo : EIATTR_PARAM_CBANK
	.align		4
        /*0080*/ 	.byte	0x04, 0x0a
        /*0082*/ 	.short	(.L_3859 - .L_3858)
	.align		4
.L_3858:
        /*0084*/ 	.word	index@(.nv.constant0.broadcast_div_lhs_col_f16)
        /*0088*/ 	.short	0x0380
        /*008a*/ 	.short	0x0028


	//----- nvinfo : EIATTR_SW_WAR
	.align		4
.L_3859:
        /*008c*/ 	.byte	0x04, 0x36
        /*008e*/ 	.short	(.L_3861 - .L_3860)
.L_3860:
        /*0090*/ 	.word	0x00000008
.L_3861:


//--------------------- .nv.info.broadcast_div_lhs_row_f16 --------------------------
	.section	.nv.info.broadcast_div_lhs_row_f16,"",@"SHT_CUDA_INFO"
	.sectionflags	@""
	.align	4


	//----- nvinfo : EIATTR_CUDA_API_VERSION
	.align		4
        /*0000*/ 	.byte	0x04, 0x37
        /*0002*/ 	.short	(.L_3863 - .L_3862)
.L_3862:
        /*0004*/ 	.word	0x00000082


	//----- nvinfo : EIATTR_KPARAM_INFO
	.align		4
.L_3863:
        /*0008*/ 	.byte	0x04, 0x17
        /*000a*/ 	.short	(.L_3865 - .L_3864)
.L_3864:
        /*000c*/ 	.word	0x00000000
        /*0010*/ 	.short	0x0004
        /*0012*/ 	.short	0x0020
        /*0014*/ 	.byte	0x00, 0xf5, 0x21, 0x00


	//----- nvinfo : EIATTR_KPARAM_INFO
	.align		4
.L_3865:
        /*0018*/ 	.byte	0x04, 0x17
        /*001a*/ 	.short	(.L_3867 - .L_3866)
.L_3866:
        /*001c*/ 	.word	0x00000000
        /*0020*/ 	.short	0x0003
        /*0022*/ 	.short	0x0018
        /*0024*/ 	.byte	0x00, 0xf5, 0x21, 0x00


	//----- nvinfo : EIATTR_KPARAM_INFO
	.align		4
.L_3867:
        /*0028*/ 	.byte	0x04, 0x17
        /*002a*/ 	.short	(.L_3869 - .L_3868)
.L_3868:
        /*002c*/ 	.word	0x00000000
        /*0030*/ 	.short	0x0002
        /*0032*/ 	.short	0x0010
        /*0034*/ 	.byte	0x00, 0xf5, 0x21, 0x00


	//----- nvinfo : EIATTR_KPARAM_INFO
	.align		4
.L_3869:
        /*0038*/ 	.byte	0x04, 0x17
        /*003a*/ 	.short	(.L_3871 - .L_3870)
.L_3870:
        /*003c*/ 	.word	0x00000000
        /*0040*/ 	.short	0x0001
        /*0042*/ 	.short	0x0008
        /*0044*/ 	.byte	0x00, 0xf0, 0x21, 0x00


	//----- nvinfo : EIATTR_KPARAM_INFO
	.align		4
.L_3871:
        /*0048*/ 	.byte	0x04, 0x17
        /*004a*/ 	.short	(.L_3873 - .L_3872)
.L_3872:
        /*004c*/ 	.word	0x00000000
        /*0050*/ 	.short	0x0000
        /*0052*/ 	.short	0x0000
        /*0054*/ 	.byte	0x00, 0xf0, 0x21, 0x00


	//----- nvinfo : EIATTR_SPARSE_MMA_MASK
	.align		4
.L_3873:
        /*0058*/ 	.byte	0x03, 0x50
        /*005a*/ 	.short	0x0000


	//----- nvinfo : EIATTR_MAXREG_COUNT
	.align		4
        /*005c*/ 	.byte	0x03, 0x1b
        /*005e*/ 	.short	0x00ff


	//----- nvinfo : EIATTR_MERCURY_ISA_VERSION
	.align		4
        /*0060*/ 	.byte	0x03, 0x5f
        /*0062*/ 	.short	0x0101


	//----- nvinfo : EIATTR_VRC_CTA_INIT_COUNT
	.align		4
        /*0064*/ 	.byte	0x02, 0x4a
	.zero		1
	.zero		1


	//----- nvinfo : EIATTR_EXIT_INSTR_OFFSETS
	.align		4
        /*0068*/ 	.byte	0x04, 0x1c
        /*006a*/ 	.short	(.L_3875 - .L_3874)


	//   ....[0]....
.L_3874:
        /*006c*/ 	.word	0x00000090


	//   ....[1]....
        /*0070*/ 	.word	0x00000470


	//----- nvinfo : EIATTR_CRS_STACK_SIZE
	.align		4
.L_3875:
        /*0074*/ 	.byte	0x04, 0x1e
        /*0076*/ 	.short	(.L_3877 - .L_3876)
.L_3876:
        /*0078*/ 	.word	0x00000000


	//----- nvinfo : EIATTR_CBANK_PARAM_SIZE
	.align		4
.L_3877:
        /*007c*/ 	.byte	0x03, 0x19
        /*007e*/ 	.short	0x0028


	//----- nvinfo : EIATTR_PARAM_CBANK
	.align		4
        /*0080*/ 	.byte	0x04, 0x0a
        /*0082*/ 	.short	(.L_3879 - .L_3878)
	.align		4
.L_3878:
        /*0084*/ 	.word	index@(.nv.constant0.broadcast_div_lhs_row_f16)
        /*0088*/ 	.short	0x0380
        /*008a*/ 	.short	0x0028


	//----- nvinfo : EIATTR_SW_WAR
	.align		4
.L_3879:
        /*008c*/ 	.byte	0x04, 0x36
        /*008e*/ 	.short	(.L_3881 - .L_3880)
.L_3880:
        /*0090*/ 	.word	0x00000008
.L_3881:


//--------------------- .nv.info.broadcast_div_rhs_col_f16 --------------------------
	.section	.nv.info.broadcast_div_rhs_col_f16,"",@"SHT_CUDA_INFO"
	.sectionflags	@""
	.align	4


	//----- nvinfo : EIATTR_CUDA_API_VERSION
	.align		4
        /*0000*/ 	.byte	0x04, 0x37
        /*0002*/ 	.short	(.L_3883 - .L_3882)
.L_3882:
        /*0004*/ 	.word	0x00000082


	//----- nvinfo : EIATTR_KPARAM_INFO
	.align		4
.L_3883:
        /*0008*/ 	.byte	0x04, 0x17
        /*000a*/ 	.short	(.L_3885 - .L_3884)
.L_3884:
        /*000c*/ 	.word	0x00000000
        /*0010*/ 	.short	0x0004
        /*0012*/ 	.short	0x0020
        /*0014*/ 	.byte	0x00, 0xf5, 0x21, 0x00


	//----- nvinfo : EIATTR_KPARAM_INFO
	.align		4
.L_3885:
        /*0018*/ 	.byte	0x04, 0x17
        /*001a*/ 	.short	(.L_3887 - .L_3886)
.L_3886:
        /*001c*/ 	.word	0x00000000
        /*0020*/ 	.short	0x0003
        /*0022*/ 	.short	0x0018
        /*0024*/ 	.byte	0x00, 0xf5, 0x21, 0x00


	//----- nvinfo : EIATTR_KPARAM_INFO
	.align		4
.L_3887:
        /*0028*/ 	.byte	0x04, 0x17
        /*002a*/ 	.short	(.L_3889 - .L_3888)
.L_3888:
        /*002c*/ 	.word	0x00000000
        /*0030*/ 	.short	0x0002
        /*0032*/ 	.short	0x0010
        /*0034*/ 	.byte	0x00, 0xf5, 0x21, 0x00


	//----- nvinfo : EIATTR_KPARAM_INFO
	.align		4
.L_3889:
        /*0038*/ 	.byte	0x04, 0x17
        /*003a*/ 	.short	(.L_3891 - .L_3890)
.L_3890:
        /*003c*/ 	.word	0x00000000
        /*0040*/ 	.short	0x0001
        /*0042*/ 	.short	0x0008
        /*0044*/ 	.byte	0x00, 0xf0, 0x21, 0x00


	//----- nvinfo : EIATTR_KPARAM_INFO
	.align		4
.L_3891:
        /*0048*/ 	.byte	0x04, 0x17
        /*004a*/ 	.short	(.L_3893 - .L_3892)
.L_3892:
        /*004c*/ 	.word	0x00000000
        /*0050*/ 	.short	0x0000
        /*0052*/ 	.short	0x0000
        /*0054*/ 	.byte	0x00, 0xf0, 0x21, 0x00


	//----- nvinfo : EIATTR_SPARSE_MMA_MASK
	.align		4
.L_3893:
        /*0058*/ 	.byte	0x03, 0x50
        /*005a*/ 	.short	0x0000


	//----- nvinfo : EIATTR_MAXREG_COUNT
	.align		4
        /*005c*/ 	.byte	0x03, 0x1b
        /*005e*/ 	.short	0x00ff


	//----- nvinfo : EIATTR_MERCURY_ISA_VERSION
	.align		4
        /*0060*/ 	.byte	0x03, 0x5f
        /*0062*/ 	.short	0x0101


	//----- nvinfo : EIATTR_VRC_CTA_INIT_COUNT
	.align		4
        /*0064*/ 	.byte	0x02, 0x4a
	.zero		1
	.zero		1


	//----- nvinfo : EIATTR_EXIT_INSTR_OFFSETS
	.align		4
        /*0068*/ 	.byte	0x04, 0x1c
        /*006a*/ 	.short	(.L_3895 - .L_3894)


	//   ....[0]....
.L_3894:
        /*006c*/ 	.word	0x00000090


	//   ....[1]....
        /*0070*/ 	.word	0x00000470


	//----- nvinfo : EIATTR_CRS_STACK_SIZE
	.align		4
.L_3895:
        /*0074*/ 	.byte	0x04, 0x1e
        /*0076*/ 	.short	(.L_3897 - .L_3896)
.L_3896:
        /*0078*/ 	.word	0x00000000


	//----- nvinfo : EIATTR_CBANK_PARAM_SIZE
	.align		4
.L_3897:
        /*007c*/ 	.byte	0x03, 0x19
        /*007e*/ 	.short	0x0028


	//----- nvinfo : EIATTR_PARAM_CBANK
	.align		4
        /*0080*/ 	.byte	0x04, 0x0a
        /*0082*/ 	.short	(.L_3899 - .L_3898)
	.align		4
.L_3898:
        /*0084*/ 	.word	index@(.nv.constant0.broadcast_div_rhs_col_f16)
        /*0088*/ 	.short	0x0380
        /*008a*/ 	.short	0x0028


	//----- nvinfo : EIATTR_SW_WAR
	.align		4
.L_3899:
        /*008c*/ 	.byte	0x04, 0x36
        /*008e*/ 	.short	(.L_3901 - .L_3900)
.L_3900:
        /*0090*/ 	.word	0x00000008
.L_3901:


//--------------------- .nv.info.broadcast_div_rhs_row_f16 --------------------------
	.section	.nv.info.broadcast_div_rhs_row_f16,"",@"SHT_CUDA_INFO"
	.sectionflags	@""
	.align	4


	//----- nvinfo : EIATTR_CUDA_API_VERSION
	.align		4
        /*0000*/ 	.byte	0x04, 0x37
        /*0002*/ 	.short	(.L_3903 - .L_3902)
.L_3902:
        /*0004*/ 	.word	0x00000082


	//----- nvinfo : EIATTR_KPARAM_INFO
	.align		4
.L_3903:
        /*0008*/ 	.byte	0x04, 0x17
        /*000a*/ 	.short	(.L_3905 - .L_3904)
.L_3904:
        /*000c*/ 	.word	0x00000000
        /*0010*/ 	.short	0x0004
        /*0012*/ 	.short	0x0020
        /*0014*/ 	.byte	0x00, 0xf5, 0x21, 0x00


	//----- nvinfo : EIATTR_KPARAM_INFO
	.align		4
.L_3905:
        /*0018*/ 	.byte	0x04, 0x17
        /*001a*/ 	.short	(.L_3907 - .L_3906)
.L_3906:
        /*001c*/ 	.word	0x00000000
        /*0020*/ 	.short	0x0003
        /*0022*/ 	.short	0x0018
        /*0024*/ 	.byte	0x00, 0xf5, 0x21, 0x00


	//----- nvinfo : EIATTR_KPARAM_INFO
	.align		4
.L_3907:
        /*0028*/ 	.byte	0x04, 0x17
        /*002a*/ 	.short	(.L_3909 - .L_3908)
.L_3908:
        /*002c*/ 	.word	0x00000000
        /*0030*/ 	.short	0x0002
        /*0032*/ 	.short	0x0010
        /*0034*/ 	.byte	0x00, 0xf5, 0x21, 0x00


	//----- nvinfo : EIATTR_KPARAM_INFO
	.align		4
.L_3909:
        /*0038*/ 	.byte	0x04, 0x17
        /*003a*/ 	.short	(.L_3911 - .L_3910)
.L_3910:
        /*003c*/ 	.word	0x00000000
        /*0040*/ 	.short	0x0001
        /*0042*/ 	.short	0x0008
        /*0044*/ 	.byte	0x00, 0xf0, 0x21, 0x00


	//----- nvinfo : EIATTR_KPARAM_INFO
	.align		4
.L_3911:
        /*0048*/ 	.byte	0x04, 0x17
        /*004a*/ 	.short	(.L_3913 - .L_3912)
.L_3912:
        /*004c*/ 	.word	0x00000000
        /*0050*/ 	.short	0x0000
        /*0052*/ 	.short	0x0000
        /*0054*/ 	.byte	0x00, 0xf0, 0x21, 0x00


	//----- nvinfo : EIATTR_SPARSE_MMA_MASK
	.align		4
.L_3913:
        /*0058*/ 	.byte	0x03, 0x50
        /*005a*/ 	.short	0x0000


	//----- nvinfo : EIATTR_MAXREG_COUNT
	.align		4
        /*005c*/ 	.byte	0x03, 0x1b
        /*005e*/ 	.short	0x00ff


	//----- nvinfo : EIATTR_MERCURY_ISA_VERSION
	.align		4
        /*0060*/ 	.byte	0x03, 0x5f
        /*0062*/ 	.short	0x0101


	//----- nvinfo : EIATTR_VRC_CTA_INIT_COUNT
	.align		4
        /*0064*/ 	.byte	0x02, 0x4a
	.zero		1
	.zero		1


	//----- nvinfo : EIATTR_EXIT_INSTR_OFFSETS
	.align		4
        /*0068*/ 	.byte	0x04, 0x1c
        /*006a*/ 	.short	(.L_3915 - .L_3914)


	//   ....[0]....
.L_3914:
        /*006c*/ 	.word	0x00000090


	//   ....[1]....
        /*0070*/ 	.word	0x00000470


	//----- nvinfo : EIATTR_CRS_STACK_SIZE
	.align		4
.L_3915:
        /*0074*/ 	.byte	0x04, 0x1e
        /*0076*/ 	.short	(.L_3917 - .L_3916)
.L_3916:
        /*0078*/ 	.word	0x00000000


	//----- nvinfo : EIATTR_CBANK_PARAM_SIZE
	.align		4
.L_3917:
        /*007c*/ 	.byte	0x03, 0x19
        /*007e*/ 	.short	0x0028


	//----- nvinfo : EIATTR_PARAM_CBANK
	.align		4
        /*0080*/ 	.byte	0x04, 0x0a
        /*0082*/ 	.short	(.L_3919 - .L_3918)
	.align		4
.L_3918:
        /*0084*/ 	.word	index@(.nv.constant0.broadcast_div_rhs_row_f16)
        /*0088*/ 	.short	0x0380
        /*008a*/ 	.short	0x0028


	//----- nvinfo : EIATTR_SW_WAR
	.align		4
.L_3919:
        /*008c*/ 	.byte	0x04, 0x36
        /*008e*/ 	.short	(.L_3921 - .L_3920)
.L_3920:
        /*0090*/ 	.word	0x00000008
.L_3921:


//--------------------- .nv.info.broadcast_div_contiguous_f16 --------------------------
	.section	.nv.info.broadcast_div_contiguous_f16,"",@"SHT_CUDA_INFO"
	.sectionflags	@""
	.align	4


	//----- nvinfo : EIATTR_CUDA_API_VERSION
	.align		4
        /*0000*/ 	.byte	0x04, 0x37
        /*0002*/ 	.short	(.L_3923 - .L_3922)
.L_3922:
        /*0004*/ 	.word	0x00000082


	//----- nvinfo : EIATTR_KPARAM_INFO
	.align		4
.L_3923:
        /*0008*/ 	.byte	0x04, 0x17
        /*000a*/ 	.short	(.L_3925 - .L_3924)
.L_3924:
        /*000c*/ 	.word	0x00000000
        /*0010*/ 	.short	0x0003
        /*0012*/ 	.short	0x0018
        /*0014*/ 	.byte	0x00, 0xf5, 0x21, 0x00


	//----- nvinfo : EIATTR_KPARAM_INFO
	.align		4
.L_3925:
        /*0018*/ 	.byte	0x04, 0x17
        /*001a*/ 	.short	(.L_3927 - .L_3926)
.L_3926:
        /*001c*/ 	.word	0x00000000
        /*0020*/ 	.short	0x0002
        /*0022*/ 	.short	0x0010
        /*0024*/ 	.byte	0x00, 0xf5, 0x21, 0x00


	//----- nvinfo : EIATTR_KPARAM_INFO
	.align		4
.L_3927:
        /*0028*/ 	.byte	0x04, 0x17
        /*002a*/ 	.short	(.L_3929 - .L_3928)
.L_3928:
        /*002c*/ 	.word	0x00000000
        /*0030*/ 	.short	0x0001
        /*0032*/ 	.short	0x0008
        /*0034*/ 	.byte	0x00, 0xf5, 0x21, 0x00


	//----- nvinfo : EIATTR_KPARAM_INFO
	.align		4
.L_3929:
        /*0038*/ 	.byte	0x04, 0x17
        /*003a*/ 	.short	(.L_3931 - .L_3930)
.L_3930:
        /*003c*/ 	.word	0x00000000
        /*0040*/ 	.short	0x0000
        /*0042*/ 	.short	0x0000
        /*0044*/ 	.byte	0x00, 0xf0, 0x21, 0x00


	//----- nvinfo : EIATTR_SPARSE_MMA_MASK
	.align		4
.L_3931:
        /*0048*/ 	.byte	0x03, 0x50
        /*004a*/ 	.short	0x0000


	//----- nvinfo : EIATTR_MAXREG_COUNT
	.align		4
        /*004c*/ 	.byte	0x03, 0x1b
        /*004e*/ 	.short	0x00ff


	//----- nvinfo : EIATTR_MERCURY_ISA_VERSION
	.align		4
        /*0050*/ 	.byte	0x03, 0x5f
        /*0052*/ 	.short	0x0101


	//----- nvinfo : EIATTR_VRC_CTA_INIT_COUNT
	.align		4
        /*0054*/ 	.byte	0x02, 0x4a
	.zero		1
	.zero		1


	//----- nvinfo : EIATTR_EXIT_INSTR_OFFSETS
	.align		4
        /*0058*/ 	.byte	0x04, 0x1c
        /*005a*/ 	.short	(.L_3933 - .L_3932)


	//   ....[0]....
.L_3932:
        /*005c*/ 	.word	0x00000090


	//   ....[1]....
        /*0060*/ 	.word	0x00000250


	//----- nvinfo : EIATTR_CBANK_PARAM_SIZE
	.align		4
.L_3933:
        /*0064*/ 	.byte	0x03, 0x19
        /*0066*/ 	.short	0x0020


	//----- nvinfo : EIATTR_PARAM_CBANK
	.align		4
        /*0068*/ 	.byte	0x04, 0x0a
        /*006a*/ 	.short	(.L_3935 - .L_3934)
	.align		4
.L_3934:
        /*006c*/ 	.word	index@(.nv.constant0.broadcast_div_contiguous_f16)
        /*0070*/ 	.short	0x0380
        /*0072*/ 	.short	0x0020


	//----- nvinfo : EIATTR_SW_WAR
	.align		4
.L_3935:
        /*0074*/ 	.byte	0x04, 0x36
        /*0076*/ 	.short	(.L_3937 - .L_3936)
.L_3936:
        /*0078*/ 	.word	0x00000008
.L_3937:


//--------------------- .nv.info.broadcast_div_strided_f16 --------------------------
	.section	.nv.info.broadcast_div_strided_f16,"",@"SHT_CUDA_INFO"
	.sectionflags	@""
	.align	4


	//----- nvinfo : EIATTR_CUDA_API_VERSION
	.align		4
        /*0000*/ 	.byte	0x04, 0x37
        /*0002*/ 	.short	(.L_3939 - .L_3938)
.L_3938:
        /*0004*/ 	.word	0x00000082


	//----- nvinfo : EIATTR_KPARAM_INFO
	.align		4
.L_3939:
        /*0008*/ 	.byte	0x04, 0x17
        /*000a*/ 	.short	(.L_3941 - .L_3940)
.L_3940:
        /*000c*/ 	.word	0x00000000
        /*0010*/ 	.short	0x0005
        /*0012*/ 	.short	0x0028
        /*0014*/ 	.byte	0x00, 0xf5, 0x21, 0x00


	//----- nvinfo : EIATTR_KPARAM_INFO
	.align		4
.L_3941:
        /*0018*/ 	.byte	0x04, 0x17
        /*001a*/ 	.short	(.L_3943 - .L_3942)
.L_3942:
        /*001c*/ 	.word	0x00000000
        /*0020*/ 	.short	0x0004
        /*0022*/ 	.short	0x0020
        /*0024*/ 	.byte	0x00, 0xf5, 0x21, 0x00


	//----- nvinfo : EIATTR_KPARAM_INFO
	.align		4
.L_3943:
        /*0028*/ 	.byte	0x04, 0x17
        /*002a*/ 	.short	(.L_3945 - .L_3944)
.L_3944:
        /*002c*/ 	.word	0x00000000
        /*0030*/ 	.short	0x0003
        /*0032*/ 	.short	0x0018
        /*0034*/ 	.byte	0x00, 0xf5, 0x21, 0x00


	//----- nvinfo : EIATTR_KPARAM_INFO
	.align		4
.L_3945:
        /*0038*/ 	.byte	0x04, 0x17
        /*003a*/ 	.short	(.L_3947 - .L_3946)
.L_3946:
        /*003c*/ 	.word	0x00000000
        /*0040*/ 	.short	0x0002
        /*0042*/ 	.short	0x0010
        /*0044*/ 	.byte	0x00, 0xf5, 0x21, 0x00


	//----- nvinfo : EIATTR_KPARAM_INFO
	.align		4
.L_3947:
        /*0048*/ 	.byte	0x04, 0x17
        /*004a*/ 	.short	(.L_3949 - .L_3948)
.L_3948:
        /*004c*/ 	.word	0x00000000
        /*0050*/ 	.short	0x0001
        /*0052*/ 	.short	0x0008
        /*0054*/ 	.byte	0x00, 0xf0, 0x11, 0x00


	//----- nvinfo : EIATTR_KPARAM_INFO
	.align		4
.L_3949:
        /*0058*/ 	.byte	0x04, 0x17
        /*005a*/ 	.short	(.L_3951 - .L_3950)
.L_3950:
        /*005c*/ 	.word	0x00000000
        /*0060*/ 	.short	0x0000
        /*0062*/ 	.short	0x0000
        /*0064*/ 	.byte	0x00, 0xf0, 0x21, 0x00


	//----- nvinfo : EIATTR_SPARSE_MMA_MASK
	.align		4
.L_3951:
        /*0068*/ 	.byte	0x03, 0x50
        /*006a*/ 	.short	0x0000


	//----- nvinfo : EIATTR_MAXREG_COUNT
	.align		4
        /*006c*/ 	.byte	0x03, 0x1b
        /*006e*/ 	.short	0x00ff


	//----- nvinfo : EIATTR_MERCURY_ISA_VERSION
	.align		4
        /*0070*/ 	.byte	0x03, 0x5f
        /*0072*/ 	.short	0x0101


	//----- nvinfo : EIATTR_VRC_CTA_INIT_COUNT
	.align		4
        /*0074*/ 	.byte	0x02, 0x4a
	.zero		1
	.zero		1


	//----- nvinfo : EIATTR_EXIT_INSTR_OFFSETS
	.align		4
        /*0078*/ 	.byte	0x04, 0x1c
        /*007a*/ 	.short	(.L_3953 - .L_3952)


	//   ....[0]....
.L_3952:
        /*007c*/ 	.word	0x00000090


	//   ....[1]....
        /*0080*/ 	.word	0x00005340


	//----- nvinfo : EIATTR_CRS_STACK_SIZE
	.align		4
.L_3953:
        /*0084*/ 	.byte	0x04, 0x1e
        /*0086*/ 	.short	(.L_3955 - .L_3954)
.L_3954:
        /*0088*/ 	.word	0x00000000


	//----- nvinfo : EIATTR_CBANK_PARAM_SIZE
	.align		4
.L_3955:
        /*008c*/ 	.byte	0x03, 0x19
        /*008e*/ 	.short	0x0030


	//----- nvinfo : EIATTR_PARAM_CBANK
	.align		4
        /*0090*/ 	.byte	0x04, 0x0a
        /*0092*/ 	.short	(.L_3957 - .L_3956)
	.align		4
.L_3956:
        /*0094*/ 	.word	index@(.nv.constant0.broadcast_div_strided_f16)
        /*0098*/ 	.short	0x0380
        /*009a*/ 	.short	0x0030


	//----- nvinfo : EIATTR_SW_WAR
	.align		4
.L_3957:
        /*009c*/ 	.byte	0x04, 0x36
        /*009e*/ 	.short	(.L_3959 - .L_3958)
.L_3958:
        /*00a0*/ 	.word	0x00000008
.L_3959:


//--------------------- .nv.info.broadcast_mul_lhs_col_f16 --------------------------
	.section	.nv.info.broadcast_mul_lhs_col_f16,"",@"SHT_CUDA_INFO"
	.sectionflags	@""
	.align	4


	//----- nvinfo : EIATTR_CUDA_API_VERSION
	.align		4
        /*0000*/ 	.byte	0x04, 0x37
        /*0002*/ 	.short	(.L_3961 - .L_3960)
.L_3960:
        /*0004*/ 	.word	0x00000082


	//----- nvinfo : EIATTR_KPARAM_INFO
	.align		4
.L_3961:
        /*0008*/ 	.byte	0x04, 0x17
        /*000a*/ 	.short	(.L_3963 - .L_3962)
.L_3962:
        /*000c*/ 	.word	0x00000000
        /*0010*/ 	.short	0x0004
        /*0012*/ 	.short	0x0020
        /*0014*/ 	.byte	0x00, 0xf5, 0x21, 0x00


	//----- nvinfo : EIATTR_KPARAM_INFO
	.align		4
.L_3963:
        /*0018*/ 	.byte	0x04, 0x17
        /*001a*/ 	.short	(.L_3965 - .L_3964)
.L_3964:
        /*001c*/ 	.word	0x00000000
        /*0020*/ 	.short	0x0003
        /*0022*/ 	.short	0x0018
        /*0024*/ 	.byte	0x00, 0xf5, 0x21, 0x00


	//----- nvinfo : EIATTR_KPARAM_INFO
	.align		4
.L_3965:
        /*0028*/ 	.byte	0x04, 0x17
        /*002a*/ 	.short	(.L_3967 - .L_3966)
.L_3966:
        /*002c*/ 	.word	0x00000000
        /*0030*/ 	.short	0x0002
        /*0032*/ 	.short	0x0010
        /*0034*/ 	.byte	0x00, 0xf5, 0x21, 0x00


	//----- nvinfo : EIATTR_KPARAM_INFO
	.align		4
.L_3967:
        /*0038*/ 	.byte	0x04, 0x17
        /*003a*/ 	.short	(.L_3969 - .L_3968)
.L_3968:
        /*003c*/ 	.word	0x00000000
        /*0040*/ 	.short	0x0001
        /*0042*/ 	.short	0x0008
        /*0044*/ 	.byte	0x00, 0xf0, 0x21, 0x00


	//----- nvinfo : EIATTR_KPARAM_INFO
	.align		4
.L_3969:
        /*0048*/ 	.byte	0x04, 0x17
        /*004a*/ 	.short	(.L_3971 - .L_3970)
.L_3970:
        /*004c*/ 	.word	0x00000000
        /*0050*/ 	.short	0x0000
        /*0052*/ 	.short	0x0000
        /*0054*/ 	.byte	0x00, 0xf0, 0x21, 0x00


	//----- nvinfo : EIATTR_SPARSE_MMA_MASK
	.align		4
.L_3971:
        /*0058*/ 	.byte	0x03, 0x50
        /*005a*/ 	.short	0x0000


	//----- nvinfo : EIATTR_MAXREG_COUNT
	.align		4
        /*005c*/ 	.byte	0x03, 0x1b
        /*005e*/ 	.short	0x00ff


	//----- nvinfo : EIATTR_MERCURY_ISA_VERSION
	.align		4
        /*0060*/ 	.byte	0x03, 0x5f
        /*0062*/ 	.short	0x0101


	//----- nvinfo : EIATTR_VRC_CTA_INIT_COUNT
	.align		4
        /*0064*/ 	.byte	0x02, 0x4a
	.zero		1
	.zero		1


	//----- nvinfo : EIATTR_EXIT_INSTR_OFFSETS
	.align		4
        /*0068*/ 	.byte	0x04, 0x1c
        /*006a*/ 	.short	(.L_3973 - .L_3972)


	//   ....[0]....
.L_3972:
        /*006c*/ 	.word	0x00000090


	//   ....[1]....
        /*0070*/ 	.word	0x000003c0


	//----- nvinfo : EIATTR_CRS_STACK_SIZE
	.align		4
.L_3973:
        /*0074*/ 	.byte	0x04, 0x1e
        /*0076*/ 	.short	(.L_3975 - .L_3974)
.L_3974:
        /*0078*/ 	.word	0x00000000


	//----- nvinfo : EIATTR_CBANK_PARAM_SIZE
	.align		4
.L_3975:
        /*007c*/ 	.byte	0x03, 0x19
        /*007e*/ 	.short	0x0028


	//----- nvinfo : EIATTR_PARAM_CBANK
	.align		4
        /*0080*/ 	.byte	0x04, 0x0a
        /*0082*/ 	.short	(.L_3977 - .L_3976)
	.align		4
.L_3976:
        /*0084*/ 	.word	index@(.nv.constant0.broadcast_mul_lhs_col_f16)
        /*0088*/ 	.short	0x0380
        /*008a*/ 	.short	0x0028


	//----- nvinfo : EIATTR_SW_WAR
	.align		4
.L_3977:
        /*008c*/ 	.byte	0x04, 0x36
        /*008e*/ 	.short	(.L_3979 - .L_3978)
.L_3978:
        /*0090*/ 	.word	0x00000008
.L_3979:


//--------------------- .nv.info.broadcast_mul_lhs_row_f16 --------------------------
	.section	.nv.info.broadcast_mul_lhs_row_f16,"",@"SHT_CUDA_INFO"
	.sectionflags	@""
	.align	4


	//----- nvinfo : EIATTR_CUDA_API_VERSION
	.align		4
        /*0000*/ 	.byte	0x04, 0x37
        /*0002*/ 	.short	(.L_3981 - .L_3980)
.L_3980:
        /*0004*/ 	.word	0x00000082


	//----- nvinfo : EIATTR_KPARAM_INFO
	.align		4
.L_3981:
        /*0008*/ 	.byte	0x04, 0x17
        /*000a*/ 	.short	(.L_3983 - .L_3982)
.L_3982:
        /*000c*/ 	.word	0x00000000
        /*0010*/ 	.short	0x0004
        /*0012*/ 	.short	0x0020
        /*0014*/ 	.byte	0x00, 0xf5, 0x21, 0x00


	//----- nvinfo : EIATTR_KPARAM_INFO
	.align		4
.L_3983:
        /*0018*/ 	.byte	0x04, 0x17
        /*001a*/ 	.short	(.L_3985 - .L_3984)
.L_3984:
        /*001c*/ 	.word	0x00000000
        /*0020*/ 	.short	0x0003
        /*0022*/ 	.short	0x0018
        /*0024*/ 	.byte	0x00, 0xf5, 0x21, 0x00


	//----- nvinfo : EIATTR_KPARAM_INFO
	.align		4
.L_3985:
        /*0028*/ 	.byte	0x04, 0x17
        /*002a*/ 	.short	(.L_3987 - .L_3986)
.L_3986:
        /*002c*/ 	.word	0x00000000
        /*0030*/ 	.short	0x0002
        /*0032*/ 	.short	0x0010
        /*0034*/ 	.byte	0x00, 0xf5, 0x21, 0x00


	//----- nvinfo : EIATTR_KPARAM_INFO
	.align		4
.L_3987:
        /*0038*/ 	.byte	0x04, 0x17
        /*003a*/ 	.short	(.L_3989 - .L_3988)
.L_3988:
        /*003c*/ 	.word	0x00000000
        /*0040*/ 	.short	0x0001
        /*0042*/ 	.short	0x0008
        /*0044*/ 	.byte	0x00, 0xf0, 0x21, 0x00


	//----- nvinfo : EIATTR_KPARAM_INFO
	.align		4
.L_3989:
        /*0048*/ 	.byte	0x04, 0x17
        /*004a*/ 	.short	(.L_3991 - .L_3990)
.L_3990:
        /*004c*/ 	.word	0x00000000
        /*0050*/ 	.short	0x0000
        /*0052*/ 	.short	0x0000
        /*0054*/ 	.byte	0x00, 0xf0, 0x21, 0x00


	//----- nvinfo : EIATTR_SPARSE_MMA_MASK
	.align		4
.L_3991:
        /*0058*/ 	.byte	0x03, 0x50
        /*005a*/ 	.short	0x0000


	//----- nvinfo : EIATTR_MAXREG_COUNT
	.align		4
        /*005c*/ 	.byte	0x03, 0x1b
        /*005e*/ 	.short	0x00ff


	//----- nvinfo : EIATTR_MERCURY_ISA_VERSION
	.align		4
        /*0060*/ 	.byte	0x03, 0x5f
        /*0062*/ 	.short	0x0101


	//----- nvinfo : EIATTR_VRC_CTA_INIT_COUNT
	.align		4
        /*0064*/ 	.byte	0x02, 0x4a
	.zero		1
	.zero		1


	//----- nvinfo : EIATTR_EXIT_INSTR_OFFSETS
	.align		4
        /*0068*/ 	.byte	0x04, 0x1c
        /*006a*/ 	.short	(.L_3993 - .L_3992)


	//   ....[0]....
.L_3992:
        /*006c*/ 	.word	0x00000090


	//   ....[1]....
        /*0070*/ 	.word	0x000003c0


	//----- nvinfo : EIATTR_CRS_STACK_SIZE
	.align		4
.L_3993:
        /*0074*/ 	.byte	0x04, 0x1e
        /*0076*/ 	.short	(.L_3995 - .L_3994)
.L_3994:
        /*0078*/ 	.word	0x00000000


	//----- nvinfo : EIATTR_CBANK_PARAM_SIZE
	.align		4
.L_3995:
        /*007c*/ 	.byte	0x03, 0x19
        /*007e*/ 	.short	0x0028


	//----- nvinfo : EIATTR_PARAM_CBANK
	.align		4
        /*0080*/ 	.byte	0x04, 0x0a
        /*0082*/ 	.short	(.L_3997 - .L_3996)
	.align		4
.L_3996:
        /*0084*/ 	.word	index@(.nv.constant0.broadcast_mul_lhs_row_f16)
        /*0088*/ 	.short	0x0380
        /*008a*/ 	.short	0x0028


	//----- nvinfo : EIATTR_SW_WAR
	.align		4
.L_3997:
        /*008c*/ 	.byte	0x04, 0x36
        /*008e*/ 	.short	(.L_3999 - .L_3998)
.L_3998:
        /*0090*/ 	.word	0x00000008
.L_3999:


//--------------------- .nv.info.broadcast_mul_rhs_col_f16 --------------------------
	.section	.nv.info.broadcast_mul_rhs_col_f16,"",@"SHT_CUDA_INFO"
	.sectionflags	@""
	.align	4


	//----- nvinfo : EIATTR_CUDA_API_VERSION
	.align		4
        /*0000*/ 	.byte	0x04, 0x37
        /*0002*/ 	.short	(.L_4001 - .L_4000)
.L_4000:
        /*0004*/ 	.word	0x00000082


	//----- nvinfo : EIATTR_KPARAM_INFO
	.align		4
.L_4001:
        /*0008*/ 	.byte	0x04, 0x17
        /*000a*/ 	.short	(.L_4003 - .L_4002)
.L_4002:
        /*000c*/ 	.word	0x00000000
        /*0010*/ 	.short	0x0004
        /*0012*/ 	.short	0x0020
        /*0014*/ 	.byte	0x00, 0xf5, 0x21, 0x00


	//----- nvinfo : EIATTR_KPARAM_INFO
	.align		4
.L_4003:
        /*0018*/ 	.byte	0x04, 0x17
        /*001a*/ 	.short	(.L_4005 - .L_4004)
.L_4004:
        /*001c*/ 	.word	0x00000000
        /*0020*/ 	.short	0x0003
        /*0022*/ 	.short	0x0018
        /*0024*/ 	.byte	0x00, 0xf5, 0x21, 0x00


	//----- nvinfo : EIATTR_KPARAM_INFO
	.align		4
.L_4005:
        /*0028*/ 	.byte	0x04, 0x17
        /*002a*/ 	.short	(.L_4007 - .L_4006)
.L_4006:
        /*002c*/ 	.word	0x00000000
        /*0030*/ 	.short	0x0002
        /*0032*/ 	.short	0x0010
        /*0034*/ 	.byte	0x00, 0xf5, 0x21, 0x00


	//----- nvinfo : EIATTR_KPARAM_INFO
	.align		4
.L_4007:
        /*0038*/ 	.byte	0x04, 0x17
        /*003a*/ 	.short	(.L_4009 - .L_4008)
.L_4008:
        /*003c*/ 	.word	0x00000000
        /*0040*/ 	.short	0x0001
        /*0042*/ 	.short	0x0008
        /*0044*/ 	.byte	0x00, 0xf0, 0x21, 0x00


	//----- nvinfo : EIATTR_KPARAM_INFO
	.align		4
.L_4009:
        /*0048*/ 	.byte	0x04, 0x17
        /*004a*/ 	.short	(.L_4011 - .L_4010)
.L_4010:
        /*004c*/ 	.word	0x00000000
        /*0050*/ 	.short	0x0000
        /*0052*/ 	.short	0x0000
        /*0054*/ 	.byte	0x00, 0xf0, 0x21, 0x00


	//----- nvinfo : EIATTR_SPARSE_MMA_MASK
	.align		4
.L_4011:
        /*0058*/ 	.byte	0x03, 0x50
        /*005a*/ 	.short	0x0000


	//----- nvinfo : EIATTR_MAXREG_COUNT
	.align		4
        /*005c*/ 	.byte	0x03, 0x1b
        /*005e*/ 	.short	0x00ff


	//----- nvinfo : EIATTR_MERCURY_ISA_VERSION
	.align		4
        /*0060*/ 	.byte	0x03, 0x5f
        /*0062*/ 	.short	0x0101


	//----- nvinfo : EIATTR_VRC_CTA_INIT_COUNT
	.align		4
        /*0064*/ 	.byte	0x02, 0x4a
	.zero		1
	.zero		1


	//----- nvinfo : EIATTR_EXIT_INSTR_OFFSETS
	.align		4
        /*0068*/ 	.byte	0x04, 0x1c
        /*006a*/ 	.short	(.L_4013 - .L_4012)


	//   ....[0]....
.L_4012:
        /*006c*/ 	.word	0x00000090


	//   ....[1]....
        /*0070*/ 	.word	0x000003c0


	//----- nvinfo : EIATTR_CRS_STACK_SIZE
	.align		4
.L_4013:
        /*0074*/ 	.byte	0x04, 0x1e
        /*0076*/ 	.short	(.L_4015 - .L_4014)
.L_4014:
        /*0078*/ 	.word	0x00000000


	//----- nvinfo : EIATTR_CBANK_PARAM_SIZE
	.align		4
.L_4015:
        /*007c*/ 	.byte	0x03, 0x19
        /*007e*/ 	.short	0x0028


	//----- nvinfo : EIATTR_PARAM_CBANK
	.align		4
        /*0080*/ 	.byte	0x04, 0x0a
        /*0082*/ 	.short	(.L_4017 - .L_4016)
	.align		4
.L_4016:
        /*0084*/ 	.word	index@(.nv.constant0.broadcast_mul_rhs_col_f16)
        /*0088*/ 	.short	0x0380
        /*008a*/ 	.short	0x0028


	//----- nvinfo : EIATTR_SW_WAR
	.align		4
.L_4017:
        /*008c*/ 	.byte	0x04, 0x36
        /*008e*/ 	.short	(.L_4019 - .L_4018)
.L_4018:
        /*0090*/ 	.word	0x00000008
.L_4019:


//--------------------- .nv.info.broadcast_mul_rhs_row_f16 --------------------------
	.section	.nv.info.broadcast_mul_rhs_row_f16,"",@"SHT_CUDA_INFO"
	.sectionflags	@""
	.align	4


	//----- nvinfo : EIATTR_CUDA_API_VERSION
	.align		4
        /*0000*/ 	.byte	0x04, 0x37
        /*0002*/ 	.short	(.L_4021 - .L_4020)
.L_4020:
        /*0004*/ 	.word	0x00000082


	//----- nvinfo : EIATTR_KPARAM_INFO
	.align		4
.L_4021:
        /*0008*/ 	.byte	0x04, 0x17
        /*000a*/ 	.short	(.L_4023 - .L_4022)
.L_4022:
        /*000c*/ 	.word	0x00000000
        /*0010*/ 	.short	0x0004
        /*0012*/ 	.short	0x0020
        /*0014*/ 	.byte	0x00, 0xf5, 0x21, 0x00


	//----- nvinfo : EIATTR_KPARAM_INFO
	.align		4
.L_4023:
        /*0018*/ 	.byte	0x04, 0x17
        /*001a*/ 	.short	(.L_4025 - .L_4024)
.L_4024:
        /*001c*/ 	.word	0x00000000
        /*0020*/ 	.short	0x0003
        /*0022*/ 	.short	0x0018
        /*0024*/ 	.byte	0x00, 0xf5, 0x21, 0x00


	//----- nvinfo : EIATTR_KPARAM_INFO
	.align		4
.L_4025:
        /*0028*/ 	.byte	0x04, 0x17
        /*002a*/ 	.short	(.L_4027 - .L_4026)
.L_4026:
        /*002c*/ 	.word	0x00000000
        /*0030*/ 	.short	0x0002
        /*0032*/ 	.short	0x0010
        /*0034*/ 	.byte	0x00, 0xf5, 0x21, 0x00


	//----- nvinfo : EIATTR_KPARAM_INFO
	.align		4
.L_4027:
        /*0038*/ 	.byte	0x04, 0x17
        /*003a*/ 	.short	(.L_4029 - .L_4028)
.L_4028:
        /*003c*/ 	.word	0x00000000
        /*0040*/ 	.short	0x0001
        /*0042*/ 	.short	0x0008
        /*0044*/ 	.byte	0x00, 0xf0, 0x21, 0x00


	//----- nvinfo : EIATTR_KPARAM_INFO
	.align		4
.L_4029:
        /*0048*/ 	.byte	0x04, 0x17
        /*004a*/ 	.short	(.L_4031 - .L_4030)
.L_4030:
        /*004c*/ 	.word	0x00000000
        /*0050*/ 	.short	0x0000
        /*0052*/ 	.short	0x0000
        /*0054*/ 	.byte	0x00, 0xf0, 0x21, 0x00


	//----- nvinfo : EIATTR_SPARSE_MMA_MASK
	.align		4
.L_4031:
        /*0058*/ 	.byte	0x03, 0x50
        /*005a*/ 	.short	0x0000


	//----- nvinfo : EIATTR_MAXREG_COUNT
	.align		4
        /*005c*/ 	.byte	0x03, 0x1b
        /*005e*/ 	.short	0x00ff


	//----- nvinfo : EIATTR_MERCURY_ISA_VERSION
	.align		4
        /*0060*/ 	.byte	0x03, 0x5f
        /*0062*/ 	.short	0x0101


	//----- nvinfo : EIATTR_VRC_CTA_INIT_COUNT
	.align		4
        /*0064*/ 	.byte	0x02, 0x4a
	.zero		1
	.zero		1


	//----- nvinfo : EIATTR_EXIT_INSTR_OFFSETS
	.align		4
        /*0068*/ 	.byte	0x04, 0x1c
        /*006a*/ 	.short	(.L_4033 - .L_4032)


	//   ....[0]....
.L_4032:
        /*006c*/ 	.word	0x00000090


	//   ....[1]....
        /*0070*/ 	.word	0x000003c0


	//----- nvinfo : EIATTR_CRS_STACK_SIZE
	.align		4
.L_4033:
        /*0074*/ 	.byte	0x04, 0x1e
        /*0076*/ 	.short	(.L_4035 - .L_4034)
.L_4034:
        /*0078*/ 	.word	0x00000000


	//----- nvinfo : EIATTR_CBANK_PARAM_SIZE
	.align		4
.L_4035:
        /*007c*/ 	.byte	0x03, 0x19
        /*007e*/ 	.short	0x0028


	//----- nvinfo : EIATTR_PARAM_CBANK
	.align		4
        /*0080*/ 	.byte	0x04, 0x0a
        /*0082*/ 	.short	(.L_4037 - .L_4036)
	.align		4
.L_4036:
        /*0084*/ 	.word	index@(.nv.constant0.broadcast_mul_rhs_row_f16)
        /*0088*/ 	.short	0x0380
        /*008a*/ 	.short	0x0028


	//----- nvinfo : EIATTR_SW_WAR
	.align		4
.L_4037:
        /*008c*/ 	.byte	0x04, 0x36
        /*008e*/ 	.short	(.L_4039 - .L_4038)
.L_4038:
        /*0090*/ 	.word	0x00000008
.L_4039:


//--------------------- .nv.info.broadcast_mul_contiguous_f16 --------------------------
	.section	.nv.info.broadcast_mul_contiguous_f16,"",@"SHT_CUDA_INFO"
	.sectionflags	@""
	.align	4


	//----- nvinfo : EIATTR_CUDA_API_VERSION
	.align		4
        /*0000*/ 	.byte	0x04, 0x37
        /*0002*/ 	.short	(.L_4041 - .L_4040)
.L_4040:
        /*0004*/ 	.word	0x00000082


	//----- nvinfo : EIATTR_KPARAM_INFO
	.align		4
.L_4041:
        /*0008*/ 	.byte	0x04, 0x17
        /*000a*/ 	.short	(.L_4043 - .L_4042)
.L_4042:
        /*000c*/ 	.word	0x00000000
        /*0010*/ 	.short	0x0003
        /*0012*/ 	.short	0x0018
        /*0014*/ 	.byte	0x00, 0xf5, 0x21, 0x00


	//----- nvinfo : EIATTR_KPARAM_INFO
	.align		4
.L_4043:
        /*0018*/ 	.byte	0x04, 0x17
        /*001a*/ 	.short	(.L_4045 - .L_4044)
.L_4044:
        /*001c*/ 	.word	0x00000000
        /*0020*/ 	.short	0x0002
        /*0022*/ 	.short	0x0010
        /*0024*/ 	.byte	0x00, 0xf5, 0x21, 0x00


	//----- nvinfo : EIATTR_KPARAM_INFO
	.align		4
.L_4045:
        /*0028*/ 	.byte	0x04, 0x17
        /*002a*/ 	.short	(.L_4047 - .L_4046)
.L_4046:
        /*002c*/ 	.word	0x00000000
        /*0030*/ 	.short	0x0001
        /*0032*/ 	.short	0x0008
        /*0034*/ 	.byte	0x00, 0xf5, 0x21, 0x00


	//----- nvinfo : EIATTR_KPARAM_INFO
	.align		4
.L_4047:
        /*0038*/ 	.byte	0x04, 0x17
        /*003a*/ 	.short	(.L_4049 - .L_4048)
.L_4048:
        /*003c*/ 	.word	0x00000000
        /*0040*/ 	.short	0x0000
        /*0042*/ 	.short	0x0000
        /*0044*/ 	.byte	0x00, 0xf0, 0x21, 0x00


	//----- nvinfo : EIATTR_SPARSE_MMA_MASK
	.align		4
.L_4049:
        /*0048*/ 	.byte	0x03, 0x50
        /*004a*/ 	.short	0x0000


	//----- nvinfo : EIATTR_MAXREG_COUNT
	.align		4
        /*004c*/ 	.byte	0x03, 0x1b
        /*004e*/ 	.short	0x00ff


	//----- nvinfo : EIATTR_MERCURY_ISA_VERSION
	.align		4
        /*0050*/ 	.byte	0x03, 0x5f
        /*0052*/ 	.short	0x0101


	//----- nvinfo : EIATTR_VRC_CTA_INIT_COUNT
	.align		4
        /*0054*/ 	.byte	0x02, 0x4a
	.zero		1
	.zero		1


	//----- nvinfo : EIATTR_EXIT_INSTR_OFFSETS
	.align		4
        /*0058*/ 	.byte	0x04, 0x1c
        /*005a*/ 	.short	(.L_4051 - .L_4050)


	//   ....[0]....
.L_4050:
        /*005c*/ 	.word	0x00000090


	//   ....[1]....
        /*0060*/ 	.word	0x00000190


	//----- nvinfo : EIATTR_CBANK_PARAM_SIZE
	.align		4
.L_4051:
        /*0064*/ 	.byte	0x03, 0x19
        /*0066*/ 	.short	0x0020


	//----- nvinfo : EIATTR_PARAM_CBANK
	.align		4
        /*0068*/ 	.byte	0x04, 0x0a
        /*006a*/ 	.short	(.L_4053 - .L_4052)
	.align		4
.L_4052:
        /*006c*/ 	.word	index@(.nv.constant0.broadcast_mul_contiguous_f16)
        /*0070*/ 	.short	0x0380
        /*0072*/ 	.short	0x0020


	//----- nvinfo : EIATTR_SW_WAR
	.align		4
.L_4053:
        /*0074*/ 	.byte	0x04, 0x36
        /*0076*/ 	.short	(.L_4055 - .L_4054)
.L_4054:
        /*0078*/ 	.word	0x00000008
.L_4055:


//--------------------- .nv.info.broadcast_mul_strided_f16 --------------------------
	.section	.nv.info.broadcast_mul_strided_f16,"",@"SHT_CUDA_INFO"
	.sectionflags	@""
	.align	4


	//----- nvinfo : EIATTR_CUDA_API_VERSION
	.align		4
        /*0000*/ 	.byte	0x04, 0x37
        /*0002*/ 	.short	(.L_4057 - .L_4056)
.L_4056:
        /*0004*/ 	.word	0x00000082


	//----- nvinfo : EIATTR_KPARAM_INFO
	.align		4
.L_4057:
        /*0008*/ 	.byte	0x04, 0x17
        /*000a*/ 	.short	(.L_4059 - .L_4058)
.L_4058:
        /*000c*/ 	.word	0x00000000
        /*0010*/ 	.short	0x0005
        /*0012*/ 	.short	0x0028
        /*0014*/ 	.byte	0x00, 0xf5, 0x21, 0x00


	//----- nvinfo : EIATTR_KPARAM_INFO
	.align		4
.L_4059:
        /*0018*/ 	.byte	0x04, 0x17
        /*001a*/ 	.short	(.L_4061 - .L_4060)
.L_4060:
        /*001c*/ 	.word	0x00000000
        /*0020*/ 	.short	0x0004
        /*0022*/ 	.short	0x0020
        /*0024*/ 	.byte	0x00, 0xf5, 0x21, 0x00


	//----- nvinfo : EIATTR_KPARAM_INFO
	.align		4
.L_4061:
        /*0028*/ 	.byte	0x04, 0x17
        /*002a*/ 	.short	(.L_4063 - .L_4062)
.L_4062:
        /*002c*/ 	.word	0x00000000
        /*0030*/ 	.short	0x0003
        /*0032*/ 	.short	0x0018
        /*0034*/ 	.byte	0x00, 0xf5, 0x21, 0x00


	//----- nvinfo : EIATTR_KPARAM_INFO
	.align		4
.L_4063:
        /*0038*/ 	.byte	0x04, 0x17
        /*003a*/ 	.short	(.L_4065 - .L_4064)
.L_4064:
        /*003c*/ 	.word	0x00000000
        /*0040*/ 	.short	0x0002
        /*0042*/ 	.short	0x0010
        /*0044*/ 	.byte	0x00, 0xf5, 0x21, 0x00


	//----- nvinfo : EIATTR_KPARAM_INFO
	.align		4
.L_4065:
        /*0048*/ 	.byte	0x04, 0x17
        /*004a*/ 	.short	(.L_4067 - .L_4066)
.L_4066:
        /*004c*/ 	.word	0x00000000
        /*0050*/ 	.short	0x0001
        /*0052*/ 	.short	0x0008
        /*0054*/ 	.byte	0x00, 0xf0, 0x11, 0x00


	//----- nvinfo : EIATTR_KPARAM_INFO
	.align		4
.L_4067:
        /*0058*/ 	.byte	0x04, 0x17
        /*005a*/ 	.short	(.L_4069 - .L_4068)
.L_4068:
        /*005c*/ 	.word	0x00000000
        /*0060*/ 	.short	0x0000
        /*0062*/ 	.short	0x0000
        /*0064*/ 	.byte	0x00, 0xf0, 0x21, 0x00


	//----- nvinfo : EIATTR_SPARSE_MMA_MASK
	.align		4
.L_4069:
        /*0068*/ 	.byte	0x03, 0x50
        /*006a*/ 	.short	0x0000


	//----- nvinfo : EIATTR_MAXREG_COUNT
	.align		4
        /*006c*/ 	.byte	0x03, 0x1b
        /*006e*/ 	.short	0x00ff


	//----- nvinfo : EIATTR_MERCURY_ISA_VERSION
	.align		4
        /*0070*/ 	.byte	0x03, 0x5f
        /*0072*/ 	.short	0x0101


	//----- nvinfo : EIATTR_VRC_CTA_INIT_COUNT
	.align		4
        /*0074*/ 	.byte	0x02, 0x4a
	.zero		1
	.zero		1


	//----- nvinfo : EIATTR_EXIT_INSTR_OFFSETS
	.align		4
        /*0078*/ 	.byte	0x04, 0x1c
        /*007a*/ 	.short	(.L_4071 - .L_4070)


	//   ....[0]....
.L_4070:
        /*007c*/ 	.word	0x00000090


	//   ....[1]....
        /*0080*/ 	.word	0x00005290


	//----- nvinfo : EIATTR_CRS_STACK_SIZE
	.align		4
.L_4071:
        /*0084*/ 	.byte	0x04, 0x1e
        /*0086*/ 	.short	(.L_4073 - .L_4072)
.L_4072:
        /*0088*/ 	.word	0x00000000


	//----- nvinfo : EIATTR_CBANK_PARAM_SIZE
	.align		4
.L_4073:
        /*008c*/ 	.byte	0x03, 0x19
        /*008e*/ 	.short	0x0030


	//----- nvinfo : EIATTR_PARAM_CBANK
	.align		4
        /*0090*/ 	.byte	0x04, 0x0a
        /*0092*/ 	.short	(.L_4075 - .L_4074)
	.align		4
.L_4074:
        /*0094*/ 	.word	index@(.nv.constant0.broadcast_mul_strided_f16)
        /*0098*/ 	.short	0x0380
        /*009a*/ 	.short	0x0030


	//----- nvinfo : EIATTR_SW_WAR
	.align		4
.L_4075:
        /*009c*/ 	.byte	0x04, 0x36
        /*009e*/ 	.short	(.L_4077 - .L_4076)
.L_4076:
        /*00a0*/ 	.word	0x00000008
.L_4077:


//--------------------- .nv.info.broadcast_sub_lhs_col_f16 --------------------------
	.section	.nv.info.broadcast_sub_lhs_col_f16,"",@"SHT_CUDA_INFO"
	.sectionflags	@""
	.align	4


	//----- nvinfo : EIATTR_CUDA_API_VERSION
	.align		4
        /*0000*/ 	.byte	0x04, 0x37
        /*0002*/ 	.short	(.L_4079 - .L_4078)
.L_4078:
        /*0004*/ 	.word	0x00000082


	//----- nvinfo : EIATTR_KPARAM_INFO
	.align		4
.L_4079:
        /*0008*/ 	.byte	0x04, 0x17
        /*000a*/ 	.short	(.L_4081 - .L_4080)
.L_4080:
        /*000c*/ 	.word	0x00000000
        /*0010*/ 	.short	0x0004
        /*0012*/ 	.short	0x0020
        /*0014*/ 	.byte	0x00, 0xf5, 0x21, 0x00


	//----- nvinfo : EIATTR_KPARAM_INFO
	.align		4
.L_4081:
        /*0018*/ 	.byte	0x04, 0x17
        /*001a*/ 	.short	(.L_4083 - .L_4082)
.L_4082:
        /*001c*/ 	.word	0x00000000
        /*0020*/ 	.short	0x0003
        /*0022*/ 	.short	0x0018
        /*0024*/ 	.byte	0x00, 0xf5, 0x21, 0x00


	//----- nvinfo : EIATTR_KPARAM_INFO
	.align		4
.L_4083:
        /*0028*/ 	.byte	0x04, 0x17
        /*002a*/ 	.short	(.L_4085 - .L_4084)
.L_4084:
        /*002c*/ 	.word	0x00000000
        /*0030*/ 	.short	0x0002
        /*0032*/ 	.short	0x0010
        /*0034*/ 	.byte	0x00, 0xf5, 0x21, 0x00


	//----- nvinfo : EIATTR_KPARAM_INFO
	.align		4
.L_4085:
        /*0038*/ 	.byte	0x04, 0x17
        /*003a*/ 	.short	(.L_4087 - .L_4086)
.L_4086:
        /*003c*/ 	.word	0x00000000
        /*0040*/ 	.short	0x0001
        /*0042*/ 	.short	0x0008
        /*0044*/ 	.byte	0x00, 0xf0, 0x21, 0x00


	//----- nvinfo : EIATTR_KPARAM_INFO
	.align		4
.L_4087:
        /*0048*/ 	.byte	0x04, 0x17
        /*004a*/ 	.short	(.L_4089 - .L_4088)
.L_4088:
        /*004c*/ 	.word	0x00000000
        /*0050*/ 	.short	0x0000
        /*0052*/ 	.short	0x0000
        /*0054*/ 	.byte	0x00, 0xf0, 0x21, 0x00


	//----- nvinfo : EIATTR_SPARSE_MMA_MASK
	.align		4
.L_4089:
        /*0058*/ 	.byte	0x03, 0x50
        /*005a*/ 	.short	0x0000


	//----- nvinfo : EIATTR_MAXREG_COUNT
	.align		4
        /*005c*/ 	.byte	0x03, 0x1b
        /*005e*/ 	.short	0x00ff


	//----- nvinfo : EIATTR_MERCURY_ISA_VERSION
	.align		4
        /*0060*/ 	.byte	0x03, 0x5f
        /*0062*/ 	.short	0x0101


	//----- nvinfo : EIATTR_VRC_CTA_INIT_COUNT
	.align		4
        /*0064*/ 	.byte	0x02, 0x4a
	.zero		1
	.zero		1


	//----- nvinfo : EIATTR_EXIT_INSTR_OFFSETS
	.align		4
        /*0068*/ 	.byte	0x04, 0x1c
        /*006a*/ 	.short	(.L_4091 - .L_4090)


	//   ....[0]....
.L_4090:
        /*006c*/ 	.word	0x00000090


	//   ....[1]....
        /*0070*/ 	.word	0x000003c0


	//----- nvinfo : EIATTR_CRS_STACK_SIZE
	.align		4
.L_4091:
        /*0074*/ 	.byte	0x04, 0x1e
        /*0076*/ 	.short	(.L_4093 - .L_4092)
.L_4092:
        /*0078*/ 	.word	0x00000000


	//----- nvinfo : EIATTR_CBANK_PARAM_SIZE
	.align		4
.L_4093:
        /*007c*/ 	.byte	0x03, 0x19
        /*007e*/ 	.short	0x0028


	//----- nvinfo : EIATTR_PARAM_CBANK
	.align		4
        /*0080*/ 	.byte	0x04, 0x0a
        /*0082*/ 	.short	(.L_4095 - .L_4094)
	.align		4
.L_4094:
        /*0084*/ 	.word	index@(.nv.constant0.broadcast_sub_lhs_col_f16)
        /*0088*/ 	.short	0x0380
        /*008a*/ 	.short	0x0028


	//----- nvinfo : EIATTR_SW_WAR
	.align		4
.L_4095:
        /*008c*/ 	.byte	0x04, 0x36
        /*008e*/ 	.short	(.L_4097 - .L_4096)
.L_4096:
        /*0090*/ 	.word	0x00000008
.L_4097:


//--------------------- .nv.info.broadcast_sub_lhs_row_f16 --------------------------
	.section	.nv.info.broadcast_sub_lhs_row_f16,"",@"SHT_CUDA_INFO"
	.sectionflags	@""
	.align	4


	//----- nvinfo : EIATTR_CUDA_API_VERSION
	.align		4
        /*0000*/ 	.byte	0x04, 0x37
        /*0002*/ 	.short	(.L_4099 - .L_4098)
.L_4098:
        /*0004*/ 	.word	0x00000082


	//----- nvinfo : EIATTR_KPARAM_INFO
	.align		4
.L_4099:
        /*0008*/ 	.byte	0x04, 0x17
        /*000a*/ 	.short	(.L_4101 - .L_4100)
.L_4100:
        /*000c*/ 	.word	0x00000000
        /*0010*/ 	.short	0x0004
        /*0012*/ 	.short	0x0020
        /*0014*/ 	.byte	0x00, 0xf5, 0x21, 0x00


	//----- nvinfo : EIATTR_KPARAM_INFO
	.align		4
.L_4101:
        /*0018*/ 	.byte	0x04, 0x17
        /*001a*/ 	.short	(.L_4103 - .L_4102)
.L_4102:
        /*001c*/ 	.word	0x00000000
        /*0020*/ 	.short	0x0003
        /*0022*/ 	.short	0x0018
        /*0024*/ 	.byte	0x00, 0xf5, 0x21, 0x00


	//----- nvinfo : EIATTR_KPARAM_INFO
	.align		4
.L_4103:
        /*0028*/ 	.byte	0x04, 0x17
        /*002a*/ 	.short	(.L_4105 - .L_4104)
.L_4104:
        /*002c*/ 	.word	0x00000000
        /*0030*/ 	.short	0x0002
        /*0032*/ 	.short	0x0010
        /*0034*/ 	.byte	0x00, 0xf5, 0x21, 0x00


	//----- nvinfo : EIATTR_KPARAM_INFO
	.align		4
.L_4105:
        /*0038*/ 	.byte	0x04, 0x17
        /*003a*/ 	.short	(.L_4107 - .L_4106)
.L_4106:
        /*003c*/ 	.word	0x00000000
        /*0040*/ 	.short	0x0001
        /*0042*/ 	.short	0x0008
        /*0044*/ 	.byte	0x00, 0xf0, 0x21, 0x00


	//----- nvinfo : EIATTR_KPARAM_INFO
	.align		4
.L_4107:
        /*0048*/ 	.byte	0x04, 0x17
        /*004a*/ 	.short	(.L_4109 - .L_4108)
.L_4108:
        /*004c*/ 	.word	0x00000000
        /*0050*/ 	.short	0x0000
        /*0052*/ 	.short	0x0000
        /*0054*/ 	.byte	0x00, 0xf0, 0x21, 0x00


	//----- nvinfo : EIATTR_SPARSE_MMA_MASK
	.align		4
.L_4109:
        /*0058*/ 	.byte	0x03, 0x50
        /*005a*/ 	.short	0x0000


	//----- nvinfo : EIATTR_MAXREG_COUNT
	.align		4
        /*005c*/ 	.byte	0x03, 0x1b
        /*005e*/ 	.short	0x00ff


	//----- nvinfo : EIATTR_MERCURY_ISA_VERSION
	.align		4
        /*0060*/ 	.byte	0x03, 0x5f
        /*0062*/ 	.short	0x0101


	//----- nvinfo : EIATTR_VRC_CTA_INIT_COUNT
	.align		4
        /*0064*/ 	.byte	0x02, 0x4a
	.zero		1
	.zero		1


	//----- nvinfo : EIATTR_EXIT_INSTR_OFFSETS
	.align		4
        /*0068*/ 	.byte	0x04, 0x1c
        /*006a*/ 	.short	(.L_4111 - .L_4110)


	//   ....[0]....
.L_4110:
        /*006c*/ 	.word	0x00000090


	//   ....[1]....
        /*0070*/ 	.word	0x000003c0


	//----- nvinfo : EIATTR_CRS_STACK_SIZE
	.align		4
.L_4111:
        /*0074*/ 	.byte	0x04, 0x1e
        /*0076*/ 	.short	(.L_4113 - .L_4112)
.L_4112:
        /*0078*/ 	.word	0x00000000


	//----- nvinfo : EIATTR_CBANK_PARAM_SIZE
	.align		4
.L_4113:
        /*007c*/ 	.byte	0x03, 0x19
        /*007e*/ 	.short	0x0028


	//----- nvinfo : EIATTR_PARAM_CBANK
	.align		4
        /*0080*/ 	.byte	0x04, 0x0a
        /*0082*/ 	.short	(.L_4115 - .L_4114)
	.align		4
.L_4114:
        /*0084*/ 	.word	index@(.nv.constant0.broadcast_sub_lhs_row_f16)
        /*0088*/ 	.short	0x0380
        /*008a*/ 	.short	0x0028


	//----- nvinfo : EIATTR_SW_WAR
	.align		4
.L_4115:
        /*008c*/ 	.byte	0x04, 0x36
        /*008e*/ 	.short	(.L_4117 - .L_4116)
.L_4116:
        /*0090*/ 	.word	0x00000008
.L_4117:


//--------------------- .nv.info.broadcast_sub_rhs_col_f16 --------------------------
	.section	.nv.info.broadcast_sub_rhs_col_f16,"",@"SHT_CUDA_INFO"
	.sectionflags	@""
	.align	4


	//----- nvinfo : EIATTR_CUDA_API_VERSION
	.align		4
        /*0000*/ 	.byte	0x04, 0x37
        /*0002*/ 	.short	(.L_4119 - .L_4118)
.L_4118:
        /*0004*/ 	.word	0x00000082


	//----- nvinfo : EIATTR_KPARAM_INFO
	.align		4
.L_4119:
        /*0008*/ 	.byte	0x04, 0x17
        /*000a*/ 	.short	(.L_4121 - .L_4120)
.L_4120:
        /*000c*/ 	.word	0x00000000
        /*0010*/ 	.short	0x0004
        /*0012*/ 	.short	0x0020
        /*0014*/ 	.byte	0x00, 0xf5, 0x21, 0x00


	//----- nvinfo : EIATTR_KPARAM_INFO
	.align		4
.L_4121:
        /*0018*/ 	.byte	0x04, 0x17
        /*001a*/ 	.short	(.L_4123 - .L_4122)
.L_4122:
        /*001c*/ 	.word	0x00000000
        /*0020*/ 	.short	0x0003
        /*0022*/ 	.short	0x0018
        /*0024*/ 	.byte	0x00, 0xf5, 0x21, 0x00


	//----- nvinfo : EIATTR_KPARAM_INFO
	.align		4
.L_4123:
        /*0028*/ 	.byte	0x04, 0x17
        /*002a*/ 	.short	(.L_4125 - .L_4124)
.L_4124:
        /*002c*/ 	.word	0x00000000
        /*0030*/ 	.short	0x0002
        /*0032*/ 	.short	0x0010
        /*0034*/ 	.byte	0x00, 0xf5, 0x21, 0x00


	//----- nvinfo : EIATTR_KPARAM_INFO
	.align		4
.L_4125:
        /*0038*/ 	.byte	0x04, 0x17
        /*003a*/ 	.short	(.L_4127 - .L_4126)
.L_4126:
        /*003c*/ 	.word	0x00000000
        /*0040*/ 	.short	0x0001
        /*0042*/ 	.short	0x0008
        /*0044*/ 	.byte	0x00, 0xf0, 0x21, 0x00


	//----- nvinfo : EIATTR_KPARAM_INFO
	.align		4
.L_4127:
        /*0048*/ 	.byte	0x04, 0x17
        /*004a*/ 	.short	(.L_4129 - .L_4128)
.L_4128:
        /*004c*/ 	.word	0x00000000
        /*0050*/ 	.short	0x0000
        /*0052*/ 	.short	0x0000
        /*0054*/ 	.byte	0x00, 0xf0, 0x21, 0x00


	//----- nvinfo : EIATTR_SPARSE_MMA_MASK
	.align		4
.L_4129:
        /*0058*/ 	.byte	0x03, 0x50
        /*005a*/ 	.short	0x0000


	//----- nvinfo : EIATTR_MAXREG_COUNT
	.align		4
        /*005c*/ 	.byte	0x03, 0x1b
        /*005e*/ 	.short	0x00ff


	//----- nvinfo : EIATTR_MERCURY_ISA_VERSION
	.align		4
        /*0060*/ 	.byte	0x03, 0x5f
        /*0062*/ 	.short	0x0101


	//----- nvinfo : EIATTR_VRC_CTA_INIT_COUNT
	.align		4
        /*0064*/ 	.byte	0x02, 0x4a
	.zero		1
	.zero		1


	//----- nvinfo : EIATTR_EXIT_INSTR_OFFSETS
	.align		4
        /*0068*/ 	.byte	0x04, 0x1c
        /*006a*/ 	.short	(.L_4131 - .L_4130)


	//   ....[0]....
.L_4130:
        /*006c*/ 	.word	0x00000090


	//   ....[1]....
        /*0070*/ 	.word	0x000003c0


	//----- nvinfo : EIATTR_CRS_STACK_SIZE
	.align		4
.L_4131:
        /*0074*/ 	.byte	0x04, 0x1e
        /*0076*/ 	.short	(.L_4133 - .L_4132)
.L_4132:
        /*0078*/ 	.word	0x00000000


	//----- nvinfo : EIATTR_CBANK_PARAM_SIZE
	.align		4
.L_4133:
        /*007c*/ 	.byte	0x03, 0x19
        /*007e*/ 	.short	0x0028


	//----- nvinfo : EIATTR_PARAM_CBANK
	.align		4
        /*0080*/ 	.byte	0x04, 0x0a
        /*0082*/ 	.short	(.L_4135 - .L_4134)
	.align		4
.L_4134:
        /*0084*/ 	.word	index@(.nv.constant0.broadcast_sub_rhs_col_f16)
        /*0088*/ 	.short	0x0380
        /*008a*/ 	.short	0x0028


	//----- nvinfo : EIATTR_SW_WAR
	.align		4
.L_4135:
        /*008c*/ 	.byte	0x04, 0x36
        /*008e*/ 	.short	(.L_4137 - .L_4136)
.L_4136:
        /*0090*/ 	.word	0x00000008
.L_4137:


//--------------------- .nv.info.broadcast_sub_rhs_row_f16 --------------------------
	.section	.nv.info.broadcast_sub_rhs_row_f16,"",@"SHT_CUDA_INFO"
	.sectionflags	@""
	.align	4


	//----- nvinfo : EIATTR_CUDA_API_VERSION
	.align		4
        /*0000*/ 	.byte	0x04, 0x37
        /*0002*/ 	.short	(.L_4139 - .L_4138)
.L_4138:
        /*0004*/ 	.word	0x00000082


	//----- nvinfo : EIATTR_KPARAM_INFO
	.align		4
.L_4139:
        /*0008*/ 	.byte	0x04, 0x17
        /*000a*/ 	.short	(.L_4141 - .L_4140)
.L_4140:
        /*000c*/ 	.word	0x00000000
        /*0010*/ 	.short	0x0004
        /*0012*/ 	.short	0x0020
        /*0014*/ 	.byte	0x00, 0xf5, 0x21, 0x00


	//----- nvinfo : EIATTR_KPARAM_INFO
	.align		4
.L_4141:
        /*0018*/ 	.byte	0x04, 0x17
        /*001a*/ 	.short	(.L_4143 - .L_4142)
.L_4142:
        /*001c*/ 	.word	0x00000000
        /*0020*/ 	.short	0x0003
        /*0022*/ 	.short	0x0018
        /*0024*/ 	.byte	0x00, 0xf5, 0x21, 0x00


	//----- nvinfo : EIATTR_KPARAM_INFO
	.align		4
.L_4143:
        /*0028*/ 	.byte	0x04, 0x17
        /*002a*/ 	.short	(.L_4145 - .L_4144)
.L_4144:
        /*002c*/ 	.word	0x00000000
        /*0030*/ 	.short	0x0002
        /*0032*/ 	.short	0x0010
        /*0034*/ 	.byte	0x00, 0xf5, 0x21, 0x00


	//----- nvinfo : EIATTR_KPARAM_INFO
	.align		4
.L_4145:
        /*0038*/ 	.byte	0x04, 0x17
        /*003a*/ 	.short	(.L_4147 - .L_4146)
.L_4146:
        /*003c*/ 	.word	0x00000000
        /*0040*/ 	.short	0x0001
        /*0042*/ 	.short	0x0008
        /*0044*/ 	.byte	0x00, 0xf0, 0x21, 0x00


	//----- nvinfo : EIATTR_KPARAM_INFO
	.align		4
.L_4147:
        /*0048*/ 	.byte	0x04, 0x17
        /*004a*/ 	.short	(.L_4149 - .L_4148)
.L_4148:
        /*004c*/ 	.word	0x00000000
        /*0050*/ 	.short	0x0000
        /*0052*/ 	.short	0x0000
        /*0054*/ 	.byte	0x00, 0xf0, 0x21, 0x00


	//----- nvinfo : EIATTR_SPARSE_MMA_MASK
	.align		4
.L_4149:
        /*0058*/ 	.byte	0x03, 0x50
        /*005a*/ 	.short	0x0000


	//----- nvinfo : EIATTR_MAXREG_COUNT
	.align		4
        /*005c*/ 	.byte	0x03, 0x1b
        /*005e*/ 	.short	0x00ff


	//----- nvinfo : EIATTR_MERCURY_ISA_VERSION
	.align		4
        /*0060*/ 	.byte	0x03, 0x5f
        /*0062*/ 	.short	0x0101


	//----- nvinfo : EIATTR_VRC_CTA_INIT_COUNT
	.align		4
        /*0064*/ 	.byte	0x02, 0x4a
	.zero		1
	.zero		1


	//----- nvinfo : EIATTR_EXIT_INSTR_OFFSETS
	.align		4
        /*0068*/ 	.byte	0x04, 0x1c
        /*006a*/ 	.short	(.L_4151 - .L_4150)


	//   ....[0]....
.L_4150:
        /*006c*/ 	.word	0x00000090


	//   ....[1]....
        /*0070*/ 	.word	0x000003c0


	//----- nvinfo : EIATTR_CRS_STACK_SIZE
	.align		4
.L_4151:
        /*0074*/ 	.byte	0x04, 0x1e
        /*0076*/ 	.short	(.L_4153 - .L_4152)
.L_4152:
        /*0078*/ 	.word	0x00000000


	//----- nvinfo : EIATTR_CBANK_PARAM_SIZE
	.align		4
.L_4153:
        /*007c*/ 	.byte	0x03, 0x19
        /*007e*/ 	.short	0x0028


	//----- nvinfo : EIATTR_PARAM_CBANK
	.align		4
        /*0080*/ 	.byte	0x04, 0x0a
        /*0082*/ 	.short	(.L_4155 - .L_4154)
	.align		4
.L_4154:
        /*0084*/ 	.word	index@(.nv.constant0.broadcast_sub_rhs_row_f16)
        /*0088*/ 	.short	0x0380
        /*008a*/ 	.short	0x0028


	//----- nvinfo : EIATTR_SW_WAR
	.align		4
.L_4155:
        /*008c*/ 	.byte	0x04, 0x36
        /*008e*/ 	.short	(.L_4157 - .L_4156)
.L_4156:
        /*0090*/ 	.word	0x00000008
.L_4157:


//--------------------- .nv.info.broadcast_sub_contiguous_f16 --------------------------
	.section	.nv.info.broadcast_sub_contiguous_f16,"",@"SHT_CUDA_INFO"
	.sectionflags	@""
	.align	4


	//----- nvinfo : EIATTR_CUDA_API_VERSION
	.align		4
        /*0000*/ 	.byte	0x04, 0x37
        /*0002*/ 	.short	(.L_4159 - .L_4158)
.L_4158:
        /*0004*/ 	.word	0x00000082


	//----- nvinfo : EIATTR_KPARAM_INFO
	.align		4
.L_4159:
        /*0008*/ 	.byte	0x04, 0x17
        /*000a*/ 	.short	(.L_4161 - .L_4160)
.L_4160:
        /*000c*/ 	.word	0x00000000
        /*0010*/ 	.short	0x0003
        /*0012*/ 	.short	0x0018
        /*0014*/ 	.byte	0x00, 0xf5, 0x21, 0x00


	//----- nvinfo : EIATTR_KPARAM_INFO
	.align		4
.L_4161:
        /*0018*/ 	.byte	0x04, 0x17
        /*001a*/ 	.short	(.L_4163 - .L_4162)
.L_4162:
        /*001c*/ 	.word	0x00000000
        /*0020*/ 	.short	0x0002
        /*0022*/ 	.short	0x0010
        /*0024*/ 	.byte	0x00, 0xf5, 0x21, 0x00


	//----- nvinfo : EIATTR_KPARAM_INFO
	.align		4
.L_4163:
        /*0028*/ 	.byte	0x04, 0x17
        /*002a*/ 	.short	(.L_4165 - .L_4164)
.L_4164:
        /*002c*/ 	.word	0x00000000
        /*0030*/ 	.short	0x0001
        /*0032*/ 	.short	0x0008
        /*0034*/ 	.byte	0x00, 0xf5, 0x21, 0x00


	//----- nvinfo : EIATTR_KPARAM_INFO
	.align		4
.L_4165:
        /*0038*/ 	.byte	0x04, 0x17
        /*003a*/ 	.short	(.L_4167 - .L_4166)
.L_4166:
        /*003c*/ 	.word	0x00000000
        /*0040*/ 	.short	0x0000
        /*0042*/ 	.short	0x0000
        /*0044*/ 	.byte	0x00, 0xf0, 0x21, 0x00


	//----- nvinfo : EIATTR_SPARSE_MMA_MASK
	.align		4
.L_4167:
        /*0048*/ 	.byte	0x03, 0x50
        /*004a*/ 	.short	0x0000


	//----- nvinfo : EIATTR_MAXREG_COUNT
	.align		4
        /*004c*/ 	.byte	0x03, 0x1b
        /*004e*/ 	.short	0x00ff


	//----- nvinfo : EIATTR_MERCURY_ISA_VERSION
	.align		4
        /*0050*/ 	.byte	0x03, 0x5f
        /*0052*/ 	.short	0x0101


	//----- nvinfo : EIATTR_VRC_CTA_INIT_COUNT
	.align		4
        /*0054*/ 	.byte	0x02, 0x4a
	.zero		1
	.zero		1


	//----- nvinfo : EIATTR_EXIT_INSTR_OFFSETS
	.align		4
        /*0058*/ 	.byte	0x04, 0x1c
        /*005a*/ 	.short	(.L_4169 - .L_4168)


	//   ....[0]....
.L_4168:
        /*005c*/ 	.word	0x00000090


	//   ....[1]....
        /*0060*/ 	.word	0x00000190


	//----- nvinfo : EIATTR_CBANK_PARAM_SIZE
	.align		4
.L_4169:
        /*0064*/ 	.byte	0x03, 0x19
        /*0066*/ 	.short	0x0020


	//----- nvinfo : EIATTR_PARAM_CBANK
	.align		4
        /*0068*/ 	.byte	0x04, 0x0a
        /*006a*/ 	.short	(.L_4171 - .L_4170)
	.align		4
.L_4170:
        /*006c*/ 	.word	index@(.nv.constant0.broadcast_sub_contiguous_f16)
        /*0070*/ 	.short	0x0380
        /*0072*/ 	.short	0x0020


	//----- nvinfo : EIATTR_SW_WAR
	.align		4
.L_4171:
        /*0074*/ 	.byte	0x04, 0x36
        /*0076*/ 	.short	(.L_4173 - .L_4172)
.L_4172:
        /*0078*/ 	.word	0x00000008
.L_4173:


//--------------------- .nv.info.broadcast_sub_strided_f16 --------------------------
	.section	.nv.info.broadcast_sub_strided_f16,"",@"SHT_CUDA_INFO"
	.sectionflags	@""
	.align	4


	//----- nvinfo : EIATTR_CUDA_API_VERSION
	.align		4
        /*0000*/ 	.byte	0x04, 0x37
        /*0002*/ 	.short	(.L_4175 - .L_4174)
.L_4174:
        /*0004*/ 	.word	0x00000082


	//----- nvinfo : EIATTR_KPARAM_INFO
	.align		4
.L_4175:
        /*0008*/ 	.byte	0x04, 0x17
        /*000a*/ 	.short	(.L_4177 - .L_4176)
.L_4176:
        /*000c*/ 	.word	0x00000000
        /*0010*/ 	.short	0x0005
        /*0012*/ 	.short	0x0028
        /*0014*/ 	.byte	0x00, 0xf5, 0x21, 0x00


	//----- nvinfo : EIATTR_KPARAM_INFO
	.align		4
.L_4177:
        /*0018*/ 	.byte	0x04, 0x17
        /*001a*/ 	.short	(.L_4179 - .L_4178)
.L_4178:
        /*001c*/ 	.word	0x00000000
        /*0020*/ 	.short	0x0004
        /*0022*/ 	.short	0x0020
        /*0024*/ 	.byte	0x00, 0xf5, 0x21, 0x00


	//----- nvinfo : EIATTR_KPARAM_INFO
	.align		4
.L_4179:
        /*0028*/ 	.byte	0x04, 0x17
        /*002a*/ 	.short	(.L_4181 - .L_4180)
.L_4180:
        /*002c*/ 	.word	0x00000000
        /*0030*/ 	.short	0x0003
        /*0032*/ 	.short	0x0018
        /*0034*/ 	.byte	0x00, 0xf5, 0x21, 0x00


	//----- nvinfo : EIATTR_KPARAM_INFO
	.align		4
.L_4181:
        /*0038*/ 	.byte	0x04, 0x17
        /*003a*/ 	.short	(.L_4183 - .L_4182)
.L_4182:
        /*003c*/ 	.word	0x00000000
        /*0040*/ 	.short	0x0002
        /*0042*/ 	.short	0x0010
        /*0044*/ 	.byte	0x00, 0xf5, 0x21, 0x00


	//----- nvinfo : EIATTR_KPARAM_INFO
	.align		4
.L_4183:
        /*0048*/ 	.byte	0x04, 0x17
        /*004a*/ 	.short	(.L_4185 - .L_4184)
.L_4184:
        /*004c*/ 	.word	0x00000000
        /*0050*/ 	.short	0x0001
        /*0052*/ 	.short	0x0008
        /*0054*/ 	.byte	0x00, 0xf0, 0x11, 0x00


	//----- nvinfo : EIATTR_KPARAM_INFO
	.align		4
.L_4185:
        /*0058*/ 	.byte	0x04, 0x17
        /*005a*/ 	.short	(.L_4187 - .L_4186)
.L_4186:
        /*005c*/ 	.word	0x00000000
        /*0060*/ 	.short	0x0000
        /*0062*/ 	.short	0x0000
        /*0064*/ 	.byte	0x00, 0xf0, 0x21, 0x00


	//----- nvinfo : EIATTR_SPARSE_MMA_MASK
	.align		4
.L_4187:
        /*0068*/ 	.byte	0x03, 0x50
        /*006a*/ 	.short	0x0000


	//----- nvinfo : EIATTR_MAXREG_COUNT
	.align		4
        /*006c*/ 	.byte	0x03, 0x1b
        /*006e*/ 	.short	0x00ff


	//----- nvinfo : EIATTR_MERCURY_ISA_VERSION
	.align		4
        /*0070*/ 	.byte	0x03, 0x5f
        /*0072*/ 	.short	0x0101


	//----- nvinfo : EIATTR_VRC_CTA_INIT_COUNT
	.align		4
        /*0074*/ 	.byte	0x02, 0x4a
	.zero		1
	.zero		1


	//----- nvinfo : EIATTR_EXIT_INSTR_OFFSETS
	.align		4
        /*0078*/ 	.byte	0x04, 0x1c
        /*007a*/ 	.short	(.L_4189 - .L_4188)


	//   ....[0]....
.L_4188:
        /*007c*/ 	.word	0x00000090


	//   ....[1]....
        /*0080*/ 	.word	0x00005290


	//----- nvinfo : EIATTR_CRS_STACK_SIZE
	.align		4
.L_4189:
        /*0084*/ 	.byte	0x04, 0x1e
        /*0086*/ 	.short	(.L_4191 - .L_4190)
.L_4190:
        /*0088*/ 	.word	0x00000000


	//----- nvinfo : EIATTR_CBANK_PARAM_SIZE
	.align		4
.L_4191:
        /*008c*/ 	.byte	0x03, 0x19
        /*008e*/ 	.short	0x0030


	//----- nvinfo : EIATTR_PARAM_CBANK
	.align		4
        /*0090*/ 	.byte	0x04, 0x0a
        /*0092*/ 	.short	(.L_4193 - .L_4192)
	.align		4
.L_4192:
        /*0094*/ 	.word	index@(.nv.constant0.broadcast_sub_strided_f16)
        /*0098*/ 	.short	0x0380
        /*009a*/ 	.short	0x0030


	//----- nvinfo : EIATTR_SW_WAR
	.align		4
.L_4193:
        /*009c*/ 	.byte	0x04, 0x36
        /*009e*/ 	.short	(.L_4195 - .L_4194)
.L_4194:
        /*00a0*/ 	.word	0x00000008
.L_4195:


//--------------------- .nv.info.broadcast_add_lhs_col_f16 --------------------------
	.section	.nv.info.broadcast_add_lhs_col_f16,"",@"SHT_CUDA_INFO"
	.sectionflags	@""
	.align	4


	//----- nvinfo : EIATTR_CUDA_API_VERSION
	.align		4
        /*0000*/ 	.byte	0x04, 0x37
        /*0002*/ 	.short	(.L_4197 - .L_4196)
.L_4196:
        /*0004*/ 	.word	0x00000082


	//----- nvinfo : EIATTR_KPARAM_INFO
	.align		4
.L_4197:
        /*0008*/ 	.byte	0x04, 0x17
        /*000a*/ 	.short	(.L_4199 - .L_4198)
.L_4198:
        /*000c*/ 	.word	0x00000000
        /*0010*/ 	.short	0x0004
        /*0012*/ 	.short	0x0020
        /*0014*/ 	.byte	0x00, 0xf5, 0x21, 0x00


	//----- nvinfo : EIATTR_KPARAM_INFO
	.align		4
.L_4199:
        /*0018*/ 	.byte	0x04, 0x17
        /*001a*/ 	.short	(.L_4201 - .L_4200)
.L_4200:
        /*001c*/ 	.word	0x00000000
        /*0020*/ 	.short	0x0003
        /*0022*/ 	.short	0x0018
        /*0024*/ 	.byte	0x00, 0xf5, 0x21, 0x00


	//----- nvinfo : EIATTR_KPARAM_INFO
	.align		4
.L_4201:
        /*0028*/ 	.byte	0x04, 0x17
        /*002a*/ 	.short	(.L_4203 - .L_4202)
.L_4202:
        /*002c*/ 	.word	0x00000000
        /*0030*/ 	.short	0x0002
        /*0032*/ 	.short	0x0010
        /*0034*/ 	.byte	0x00, 0xf5, 0x21, 0x00


	//----- nvinfo : EIATTR_KPARAM_INFO
	.align		4
.L_4203:
        /*0038*/ 	.byte	0x04, 0x17
        /*003a*/ 	.short	(.L_4205 - .L_4204)
.L_4204:
        /*003c*/ 	.word	0x00000000
        /*0040*/ 	.short	0x0001
        /*0042*/ 	.short	0x0008
        /*0044*/ 	.byte	0x00, 0xf0, 0x21, 0x00


	//----- nvinfo : EIATTR_KPARAM_INFO
	.align		4
.L_4205:
        /*0048*/ 	.byte	0x04, 0x17
        /*004a*/ 	.short	(.L_4207 - .L_4206)
.L_4206:
        /*004c*/ 	.word	0x00000000
        /*0050*/ 	.short	0x0000
        /*0052*/ 	.short	0x0000
        /*0054*/ 	.byte	0x00, 0xf0, 0x21, 0x00


	//----- nvinfo : EIATTR_SPARSE_MMA_MASK
	.align		4
.L_4207:
        /*0058*/ 	.byte	0x03, 0x50
        /*005a*/ 	.short	0x0000


	//----- nvinfo : EIATTR_MAXREG_COUNT
	.align		4
        /*005c*/ 	.byte	0x03, 0x1b
        /*005e*/ 	.short	0x00ff


	//----- nvinfo : EIATTR_MERCURY_ISA_VERSION
	.align		4
        /*0060*/ 	.byte	0x03, 0x5f
        /*0062*/ 	.short	0x0101


	//----- nvinfo : EIATTR_VRC_CTA_INIT_COUNT
	.align		4
        /*0064*/ 	.byte	0x02, 0x4a
	.zero		1
	.zero		1


	//----- nvinfo : EIATTR_EXIT_INSTR_OFFSETS
	.align		4
        /*0068*/ 	.byte	0x04, 0x1c
        /*006a*/ 	.short	(.L_4209 - .L_4208)


	//   ....[0]....
.L_4208:
        /*006c*/ 	.word	0x00000090


	//   ....[1]....
        /*0070*/ 	.word	0x000003c0


	//----- nvinfo : EIATTR_CRS_STACK_SIZE
	.align		4
.L_4209:
        /*0074*/ 	.byte	0x04, 0x1e
        /*0076*/ 	.short	(.L_4211 - .L_4210)
.L_4210:
        /*0078*/ 	.word	0x00000000


	//----- nvinfo : EIATTR_CBANK_PARAM_SIZE
	.align		4
.L_4211:
        /*007c*/ 	.byte	0x03, 0x19
        /*007e*/ 	.short	0x0028


	//----- nvinfo : EIATTR_PARAM_CBANK
	.align		4
        /*0080*/ 	.byte	0x04, 0x0a
        /*0082*/ 	.short	(.L_4213 - .L_4212)
	.align		4
.L_4212:
        /*0084*/ 	.word	index@(.nv.constant0.broadcast_add_lhs_col_f16)
        /*0088*/ 	.short	0x0380
        /*008a*/ 	.short	0x0028


	//----- nvinfo : EIATTR_SW_WAR
	.align		4
.L_4213:
        /*008c*/ 	.byte	0x04, 0x36
        /*008e*/ 	.short	(.L_4215 - .L_4214)
.L_4214:
        /*0090*/ 	.word	0x00000008
.L_4215:


//--------------------- .nv.info.broadcast_add_lhs_row_f16 --------------------------
	.section	.nv.info.broadcast_add_lhs_row_f16,"",@"SHT_CUDA_INFO"
	.sectionflags	@""
	.align	4


	//----- nvinfo : EIATTR_CUDA_API_VERSION
	.align		4
        /*0000*/ 	.byte	0x04, 0x37
        /*0002*/ 	.short	(.L_4217 - .L_4216)
.L_4216:
        /*0004*/ 	.word	0x00000082


	//----- nvinfo : EIATTR_KPARAM_INFO
	.align		4
.L_4217:
        /*0008*/ 	.byte	0x04, 0x17
        /*000a*/ 	.short	(.L_4219 - .L_4218)
.L_4218:
        /*000c*/ 	.word	0x00000000
        /*0010*/ 	.short	0x0004
        /*0012*/ 	.short	0x0020
        /*0014*/ 	.byte	0x00, 0xf5, 0x21, 0x00


	//----- nvinfo : EIATTR_KPARAM_INFO
	.align		4
.L_4219:
        /*0018*/ 	.byte	0x04, 0x17
        /*001a*/ 	.short	(.L_4221 - .L_4220)
.L_4220:
        /*001c*/ 	.word	0x00000000
        /*0020*/ 	.short	0x0003
        /*0022*/ 	.short	0x0018
        /*0024*/ 	.byte	0x00, 0xf5, 0x21, 0x00


	//----- nvinfo : EIATTR_KPARAM_INFO
	.align		4
.L_4221:
        /*0028*/ 	.byte	0x04, 0x17
        /*002a*/ 	.short	(.L_4223 - .L_4222)
.L_4222:
        /*002c*/ 	.word	0x00000000
        /*0030*/ 	.short	0x0002
        /*0032*/ 	.short	0x0010
        /*0034*/ 	.byte	0x00, 0xf5, 0x21, 0x00


	//----- nvinfo : EIATTR_KPARAM_INFO
	.align		4
.L_4223:
        /*0038*/ 	.byte	0x04, 0x17
        /*003a*/ 	.short	(.L_4225 - .L_4224)
.L_4224:
        /*003c*/ 	.word	0x00000000
        /*0040*/ 	.short	0x0001
        /*0042*/ 	.short	0x0008
        /*0044*/ 	.byte	0x00, 0xf0, 0x21, 0x00


	//----- nvinfo : EIATTR_KPARAM_INFO
	.align		4
.L_4225:
        /*0048*/ 	.byte	0x04, 0x17
        /*004a*/ 	.short	(.L_4227 - .L_4226)
.L_4226:
        /*004c*/ 	.word	0x00000000
        /*0050*/ 	.short	0x0000
        /*0052*/ 	.short	0x0000
        /*0054*/ 	.byte	0x00, 0xf0, 0x21, 0x00


	//----- nvinfo : EIATTR_SPARSE_MMA_MASK
	.align		4
.L_4227:
        /*0058*/ 	.byte	0x03, 0x50
        /*005a*/ 	.short	0x0000


	//----- nvinfo : EIATTR_MAXREG_COUNT
	.align		4
        /*005c*/ 	.byte	0x03, 0x1b
        /*005e*/ 	.short	0x00ff


	//----- nvinfo : EIATTR_MERCURY_ISA_VERSION
	.align		4
        /*0060*/ 	.byte	0x03, 0x5f
        /*0062*/ 	.short	0x0101


	//----- nvinfo : EIATTR_VRC_CTA_INIT_COUNT
	.align		4
        /*0064*/ 	.byte	0x02, 0x4a
	.zero		1
	.zero		1


	//----- nvinfo : EIATTR_EXIT_INSTR_OFFSETS
	.align		4
        /*0068*/ 	.byte	0x04, 0x1c
        /*006a*/ 	.short	(.L_4229 - .L_4228)


	//   ....[0]....
.L_4228:
        /*006c*/ 	.word	0x00000090


	//   ....[1]....
        /*0070*/ 	.word	0x000003c0


	//----- nvinfo : EIATTR_CRS_STACK_SIZE
	.align		4
.L_4229:
        /*0074*/ 	.byte	0x04, 0x1e
        /*0076*/ 	.short	(.L_4231 - .L_4230)
.L_4230:
        /*0078*/ 	.word	0x00000000


	//----- nvinfo : EIATTR_CBANK_PARAM_SIZE
	.align		4
.L_4231:
        /*007c*/ 	.byte	0x03, 0x19
        /*007e*/ 	.short	0x0028


	//----- nvinfo : EIATTR_PARAM_CBANK
	.align		4
        /*0080*/ 	.byte	0x04, 0x0a
        /*0082*/ 	.short	(.L_4233 - .L_4232)
	.align		4
.L_4232:
        /*0084*/ 	.word	index@(.nv.constant0.broadcast_add_lhs_row_f16)
        /*0088*/ 	.short	0x0380
        /*008a*/ 	.short	0x0028


	//----- nvinfo : EIATTR_SW_WAR
	.align		4
.L_4233:
        /*008c*/ 	.byte	0x04, 0x36
        /*008e*/ 	.short	(.L_4235 - .L_4234)
.L_4234:
        /*0090*/ 	.word	0x00000008
.L_4235:


//--------------------- .nv.info.broadcast_add_rhs_col_f16 --------------------------
	.section	.nv.info.broadcast_add_rhs_col_f16,"",@"SHT_CUDA_INFO"
	.sectionflags	@""
	.align	4


	//----- nvinfo : EIATTR_CUDA_API_VERSION
	.align		4
        /*0000*/ 	.byte	0x04, 0x37
        /*0002*/ 	.short	(.L_4237 - .L_4236)
.L_4236:
        /*0004*/ 	.word	0x00000082


	//----- nvinfo : EIATTR_KPARAM_INFO
	.align		4
.L_4237:
        /*0008*/ 	.byte	0x04, 0x17
        /*000a*/ 	.short	(.L_4239 - .L_4238)
.L_4238:
        /*000c*/ 	.word	0x00000000
        /*0010*/ 	.short	0x0004
        /*0012*/ 	.short	0x0020
        /*0014*/ 	.byte	0x00, 0xf5, 0x21, 0x00


	//----- nvinfo : EIATTR_KPARAM_INFO
	.align		4
.L_4239:
        /*0018*/ 	.byte	0x04, 0x17
        /*001a*/ 	.short	(.L_4241 - .L_4240)
.L_4240:
        /*001c*/ 	.word	0x00000000
        /*0020*/ 	.short	0x0003
        /*0022*/ 	.short	0x0018
        /*0024*/ 	.byte	0x00, 0xf5, 0x21, 0x00


	//----- nvinfo : EIATTR_KPARAM_INFO
	.align		4
.L_4241:
        /*0028*/ 	.byte	0x04, 0x17
        /*002a*/ 	.short	(.L_4243 - .L_4242)
.L_4242:
        /*002c*/ 	.word	0x00000000
        /*0030*/ 	.short	0x0002
        /*0032*/ 	.short	0x0010
        /*0034*/ 	.byte	0x00, 0xf5, 0x21, 0x00


	//----- nvinfo : EIATTR_KPARAM_INFO
	.align		4
.L_4243:
        /*0038*/ 	.byte	0x04, 0x17
        /*003a*/ 	.short	(.L_4245 - .L_4244)
.L_4244:
        /*003c*/ 	.word	0x00000000
        /*0040*/ 	.short	0x0001
        /*0042*/ 	.short	0x0008
        /*0044*/ 	.byte	0x00, 0xf0, 0x21, 0x00


	//----- nvinfo : EIATTR_KPARAM_INFO
	.align		4
.L_4245:
        /*0048*/ 	.byte	0x04, 0x17
        /*004a*/ 	.short	(.L_4247 - .L_4246)
.L_4246:
        /*004c*/ 	.word	0x00000000
        /*0050*/ 	.short	0x0000
        /*0052*/ 	.short	0x0000
        /*0054*/ 	.byte	0x00, 0xf0, 0x21, 0x00


	//----- nvinfo : EIATTR_SPARSE_MMA_MASK
	.align		4
.L_4247:
        /*0058*/ 	.byte	0x03, 0x50
        /*005a*/ 	.short	0x0000


	//----- nvinfo : EIATTR_MAXREG_COUNT
	.align		4
        /*005c*/ 	.byte	0x03, 0x1b
        /*005e*/ 	.short	0x00ff


	//----- nvinfo : EIATTR_MERCURY_ISA_VERSION
	.align		4
        /*0060*/ 	.byte	0x03, 0x5f
        /*0062*/ 	.short	0x0101


	//----- nvinfo : EIATTR_VRC_CTA_INIT_COUNT
	.align		4
        /*0064*/ 	.byte	0x02, 0x4a
	.zero		1
	.zero		1


	//----- nvinfo : EIATTR_EXIT_INSTR_OFFSETS
	.align		4
        /*0068*/ 	.byte	0x04, 0x1c
        /*006a*/ 	.short	(.L_4249 - .L_4248)


	//   ....[0]....
.L_4248:
        /*006c*/ 	.word	0x00000090


	//   ....[1]....
        /*0070*/ 	.word	0x000003c0


	//----- nvinfo : EIATTR_CRS_STACK_SIZE
	.align		4
.L_4249:
        /*0074*/ 	.byte	0x04, 0x1e
        /*0076*/ 	.short	(.L_4251 - .L_4250)
.L_4250:
        /*0078*/ 	.word	0x00000000


	//----- nvinfo : EIATTR_CBANK_PARAM_SIZE
	.align		4
.L_4251:
        /*007c*/ 	.byte	0x03, 0x19
        /*007e*/ 	.short	0x0028


	//----- nvinfo : EIATTR_PARAM_CBANK
	.align		4
        /*0080*/ 	.byte	0x04, 0x0a
        /*0082*/ 	.short	(.L_4253 - .L_4252)
	.align		4
.L_4252:
        /*0084*/ 	.word	index@(.nv.constant0.broadcast_add_rhs_col_f16)
        /*0088*/ 	.short	0x0380
        /*008a*/ 	.short	0x0028


	//----- nvinfo : EIATTR_SW_WAR
	.align		4
.L_4253:
        /*008c*/ 	.byte	0x04, 0x36
        /*008e*/ 	.short	(.L_4255 - .L_4254)
.L_4254:
        /*0090*/ 	.word	0x00000008
.L_4255:


//--------------------- .nv.info.broadcast_add_rhs_row_f16 --------------------------
	.section	.nv.info.broadcast_add_rhs_row_f16,"",@"SHT_CUDA_INFO"
	.sectionflags	@""
	.align	4


	//----- nvinfo : EIATTR_CUDA_API_VERSION
	.align		4
        /*0000*/ 	.byte	0x04, 0x37
        /*0002*/ 	.short	(.L_4257 - .L_4256)
.L_4256:
        /*0004*/ 	.word	0x00000082


	//----- nvinfo : EIATTR_KPARAM_INFO
	.align		4
.L_4257:
        /*0008*/ 	.byte	0x04, 0x17
        /*000a*/ 	.short	(.L_4259 - .L_4258)
.L_4258:
        /*000c*/ 	.word	0x00000000
        /*0010*/ 	.short	0x0004
        /*0012*/ 	.short	0x0020
        /*0014*/ 	.byte	0x00, 0xf5, 0x21, 0x00


	//----- nvinfo : EIATTR_KPARAM_INFO
	.align		4
.L_4259:
        /*0018*/ 	.byte	0x04, 0x17
        /*001a*/ 	.short	(.L_4261 - .L_4260)
.L_4260:
        /*001c*/ 	.word	0x00000000
        /*0020*/ 	.short	0x0003
        /*0022*/ 	.short	0x0018
        /*0024*/ 	.byte	0x00, 0xf5, 0x21, 0x00


	//----- nvinfo : EIATTR_KPARAM_INFO
	.align		4
.L_4261:
        /*0028*/ 	.byte	0x04, 0x17
        /*002a*/ 	.short	(.L_4263 - .L_4262)
.L_4262:
        /*002c*/ 	.word	0x00000000
        /*0030*/ 	.short	0x0002
        /*0032*/ 	.short	0x0010
        /*0034*/ 	.byte	0x00, 0xf5, 0x21, 0x00


	//----- nvinfo : EIATTR_KPARAM_INFO
	.align		4
.L_4263:
        /*0038*/ 	.byte	0x04, 0x17
        /*003a*/ 	.short	(.L_4265 - .L_4264)
.L_4264:
        /*003c*/ 	.word	0x00000000
        /*0040*/ 	.short	0x0001
        /*0042*/ 	.short	0x0008
        /*0044*/ 	.byte	0x00, 0xf0, 0x21, 0x00


	//----- nvinfo : EIATTR_KPARAM_INFO
	.align		4
.L_4265:
        /*0048*/ 	.byte	0x04, 0x17
        /*004a*/ 	.short	(.L_4267 - .L_4266)
.L_4266:
        /*004c*/ 	.word	0x00000000
        /*0050*/ 	.short	0x0000
        /*0052*/ 	.short	0x0000
        /*0054*/ 	.byte	0x00, 0xf0, 0x21, 0x00


	//----- nvinfo : EIATTR_SPARSE_MMA_MASK
	.align		4
.L_4267:
        /*0058*/ 	.byte	0x03, 0x50
        /*005a*/ 	.short	0x0000


	//----- nvinfo : EIATTR_MAXREG_COUNT
	.align		4
        /*005c*/ 	.byte	0x03, 0x1b
        /*005e*/ 	.short	0x00ff


	//----- nvinfo : EIATTR_MERCURY_ISA_VERSION
	.align		4
        /*0060*/ 	.byte	0x03, 0x5f
        /*0062*/ 	.short	0x0101


	//----- nvinfo : EIATTR_VRC_CTA_INIT_COUNT
	.align		4
        /*0064*/ 	.byte	0x02, 0x4a
	.zero		1
	.zero		1


	//----- nvinfo : EIATTR_EXIT_INSTR_OFFSETS
	.align		4
        /*0068*/ 	.byte	0x04, 0x1c
        /*006a*/ 	.short	(.L_4269 - .L_4268)


	//   ....[0]....
.L_4268:
        /*006c*/ 	.word	0x00000090


	//   ....[1]....
        /*0070*/ 	.word	0x000003c0


	//----- nvinfo : EIATTR_CRS_STACK_SIZE
	.align		4
.L_4269:
        /*0074*/ 	.byte	0x04, 0x1e
        /*0076*/ 	.short	(.L_4271 - .L_4270)
.L_4270:
        /*0078*/ 	.word	0x00000000


	//----- nvinfo : EIATTR_CBANK_PARAM_SIZE
	.align		4
.L_4271:
        /*007c*/ 	.byte	0x03, 0x19
        /*007e*/ 	.short	0x0028


	//----- nvinfo : EIATTR_PARAM_CBANK
	.align		4
        /*0080*/ 	.byte	0x04, 0x0a
        /*0082*/ 	.short	(.L_4273 - .L_4272)
	.align		4
.L_4272:
        /*0084*/ 	.word	index@(.nv.constant0.broadcast_add_rhs_row_f16)
        /*0088*/ 	.short	0x0380
        /*008a*/ 	.short	0x0028


	//----- nvinfo : EIATTR_SW_WAR
	.align		4
.L_4273:
        /*008c*/ 	.byte	0x04, 0x36
        /*008e*/ 	.short	(.L_4275 - .L_4274)
.L_4274:
        /*0090*/ 	.word	0x00000008
.L_4275:


//--------------------- .nv.info.broadcast_add_contiguous_f16 --------------------------
	.section	.nv.info.broadcast_add_contiguous_f16,"",@"SHT_CUDA_INFO"
	.sectionflags	@""
	.align	4


	//----- nvinfo : EIATTR_CUDA_API_VERSION
	.align		4
        /*0000*/ 	.byte	0x04, 0x37
        /*0002*/ 	.short	(.L_4277 - .L_4276)
.L_4276:
        /*0004*/ 	.word	0x00000082


	//----- nvinfo : EIATTR_KPARAM_INFO
	.align		4
.L_4277:
        /*0008*/ 	.byte	0x04, 0x17
        /*000a*/ 	.short	(.L_4279 - .L_4278)
.L_4278:
        /*000c*/ 	.word	0x00000000
        /*0010*/ 	.short	0x0003
        /*0012*/ 	.short	0x0018
        /*0014*/ 	.byte	0x00, 0xf5, 0x21, 0x00


	//----- nvinfo : EIATTR_KPARAM_INFO
	.align		4
.L_4279:
        /*0018*/ 	.byte	0x04, 0x17
        /*001a*/ 	.short	(.L_4281 - .L_4280)
.L_4280:
        /*001c*/ 	.word	0x00000000
        /*0020*/ 	.short	0x0002
        /*0022*/ 	.short	0x0010
        /*0024*/ 	.byte	0x00, 0xf5, 0x21, 0x00


	//----- nvinfo : EIATTR_KPARAM_INFO
	.align		4
.L_4281:
        /*0028*/ 	.byte	0x04, 0x17
        /*002a*/ 	.short	(.L_4283 - .L_4282)
.L_4282:
        /*002c*/ 	.word	0x00000000
        /*0030*/ 	.short	0x0001
        /*0032*/ 	.short	0x0008
        /*0034*/ 	.byte	0x00, 0xf5, 0x21, 0x00


	//----- nvinfo : EIATTR_KPARAM_INFO
	.align		4
.L_4283:
        /*0038*/ 	.byte	0x04, 0x17
        /*003a*/ 	.short	(.L_4285 - .L_4284)
.L_4284:
        /*003c*/ 	.word	0x00000000
        /*0040*/ 	.short	0x0000
        /*0042*/ 	.short	0x0000
        /*0044*/ 	.byte	0x00, 0xf0, 0x21, 0x00


	//----- nvinfo : EIATTR_SPARSE_MMA_MASK
	.align		4
.L_4285:
        /*0048*/ 	.byte	0x03, 0x50
        /*004a*/ 	.short	0x0000


	//----- nvinfo : EIATTR_MAXREG_COUNT
	.align		4
        /*004c*/ 	.byte	0x03, 0x1b
        /*004e*/ 	.short	0x00ff


	//----- nvinfo : EIATTR_MERCURY_ISA_VERSION
	.align		4
        /*0050*/ 	.byte	0x03, 0x5f
        /*0052*/ 	.short	0x0101


	//----- nvinfo : EIATTR_VRC_CTA_INIT_COUNT
	.align		4
        /*0054*/ 	.byte	0x02, 0x4a
	.zero		1
	.zero		1


	//----- nvinfo : EIATTR_EXIT_INSTR_OFFSETS
	.align		4
        /*0058*/ 	.byte	0x04, 0x1c
        /*005a*/ 	.short	(.L_4287 - .L_4286)


	//   ....[0]....
.L_4286:
        /*005c*/ 	.word	0x00000090


	//   ....[1]....
        /*0060*/ 	.word	0x00000190


	//----- nvinfo : EIATTR_CBANK_PARAM_SIZE
	.align		4
.L_4287:
        /*0064*/ 	.byte	0x03, 0x19
        /*0066*/ 	.short	0x0020


	//----- nvinfo : EIATTR_PARAM_CBANK
	.align		4
        /*0068*/ 	.byte	0x04, 0x0a
        /*006a*/ 	.short	(.L_4289 - .L_4288)
	.align		4
.L_4288:
        /*006c*/ 	.word	index@(.nv.constant0.broadcast_add_contiguous_f16)
        /*0070*/ 	.short	0x0380
        /*0072*/ 	.short	0x0020


	//----- nvinfo : EIATTR_SW_WAR
	.align		4
.L_4289:
        /*0074*/ 	.byte	0x04, 0x36
        /*0076*/ 	.short	(.L_4291 - .L_4290)
.L_4290:
        /*0078*/ 	.word	0x00000008
.L_4291:


//--------------------- .nv.info.broadcast_add_strided_f16 --------------------------
	.section	.nv.info.broadcast_add_strided_f16,"",@"SHT_CUDA_INFO"
	.sectionflags	@""
	.align	4


	//----- nvinfo : EIATTR_CUDA_API_VERSION
	.align		4
        /*0000*/ 	.byte	0x04, 0x37
        /*0002*/ 	.short	(.L_4293 - .L_4292)
.L_4292:
        /*0004*/ 	.word	0x00000082


	//----- nvinfo : EIATTR_KPARAM_INFO
	.align		4
.L_4293:
        /*0008*/ 	.byte	0x04, 0x17
        /*000a*/ 	.short	(.L_4295 - .L_4294)
.L_4294:
        /*000c*/ 	.word	0x00000000
        /*0010*/ 	.short	0x0005
        /*0012*/ 	.short	0x0028
        /*0014*/ 	.byte	0x00, 0xf5, 0x21, 0x00


	//----- nvinfo : EIATTR_KPARAM_INFO
	.align		4
.L_4295:
        /*0018*/ 	.byte	0x04, 0x17
        /*001a*/ 	.short	(.L_4297 - .L_4296)
.L_4296:
        /*001c*/ 	.word	0x00000000
        /*0020*/ 	.short	0x0004
        /*0022*/ 	.short	0x0020
        /*0024*/ 	.byte	0x00, 0xf5, 0x21, 0x00


	//----- nvinfo : EIATTR_KPARAM_INFO
	.align		4
.L_4297:
        /*0028*/ 	.byte	0x04, 0x17
        /*002a*/ 	.short	(.L_4299 - .L_4298)
.L_4298:
        /*002c*/ 	.word	0x00000000
        /*0030*/ 	.short	0x0003
        /*0032*/ 	.short	0x0018
        /*0034*/ 	.byte	0x00, 0xf5, 0x21, 0x00


	//----- nvinfo : EIATTR_KPARAM_INFO
	.align		4
.L_4299:
        /*0038*/ 	.byte	0x04, 0x17
        /*003a*/ 	.short	(.L_4301 - .L_4300)
.L_4300:
        /*003c*/ 	.word	0x00000000
        /*0040*/ 	.short	0x0002
        /*0042*/ 	.short	0x0010
        /*0044*/ 	.byte	0x00, 0xf5, 0x21, 0x00


	//----- nvinfo : EIATTR_KPARAM_INFO
	.align		4
.L_4301:
        /*0048*/ 	.byte	0x04, 0x17
        /*004a*/ 	.short	(.L_4303 - .L_4302)
.L_4302:
        /*004c*/ 	.word	0x00000000
        /*0050*/ 	.short	0x0001
        /*0052*/ 	.short	0x0008
        /*0054*/ 	.byte	0x00, 0xf0, 0x11, 0x00


	//----- nvinfo : EIATTR_KPARAM_INFO
	.align		4
.L_4303:
        /*0058*/ 	.byte	0x04, 0x17
        /*005a*/ 	.short	(.L_4305 - .L_4304)
.L_4304:
        /*005c*/ 	.word	0x00000000
        /*0060*/ 	.short	0x0000
        /*0062*/ 	.short	0x0000
        /*0064*/ 	.byte	0x00, 0xf0, 0x21, 0x00


	//----- nvinfo : EIATTR_SPARSE_MMA_MASK
	.align		4
.L_4305:
        /*0068*/ 	.byte	0x03, 0x50
        /*006a*/ 	.short	0x0000


	//----- nvinfo : EIATTR_MAXREG_COUNT
	.align		4
        /*006c*/ 	.byte	0x03, 0x1b
        /*006e*/ 	.short	0x00ff


	//----- nvinfo : EIATTR_MERCURY_ISA_VERSION
	.align		4
        /*0070*/ 	.byte	0x03, 0x5f
        /*0072*/ 	.short	0x0101


	//----- nvinfo : EIATTR_VRC_CTA_INIT_COUNT
	.align		4
        /*0074*/ 	.byte	0x02, 0x4a
	.zero		1
	.zero		1


	//----- nvinfo : EIATTR_EXIT_INSTR_OFFSETS
	.align		4
        /*0078*/ 	.byte	0x04, 0x1c
        /*007a*/ 	.short	(.L_4307 - .L_4306)


	//   ....[0]....
.L_4306:
        /*007c*/ 	.word	0x00000090


	//   ....[1]....
        /*0080*/ 	.word	0x00005290


	//----- nvinfo : EIATTR_CRS_STACK_SIZE
	.align		4
.L_4307:
        /*0084*/ 	.byte	0x04, 0x1e
        /*0086*/ 	.short	(.L_4309 - .L_4308)
.L_4308:
        /*0088*/ 	.word	0x00000000


	//----- nvinfo : EIATTR_CBANK_PARAM_SIZE
	.align		4
.L_4309:
        /*008c*/ 	.byte	0x03, 0x19
        /*008e*/ 	.short	0x0030


	//----- nvinfo : EIATTR_PARAM_CBANK
	.align		4
        /*0090*/ 	.byte	0x04, 0x0a
        /*0092*/ 	.short	(.L_4311 - .L_4310)
	.align		4
.L_4310:
        /*0094*/ 	.word	index@(.nv.constant0.broadcast_add_strided_f16)
        /*0098*/ 	.short	0x0380
        /*009a*/ 	.short	0x0030


	//----- nvinfo : EIATTR_SW_WAR
	.align		4
.L_4311:
        /*009c*/ 	.byte	0x04, 0x36
        /*009e*/ 	.short	(.L_4313 - .L_4312)
.L_4312:
        /*00a0*/ 	.word	0x00000008
.L_4313:


//--------------------- .nv.info.broadcast_min_lhs_col_bf16 --------------------------
	.section	.nv.info.broadcast_min_lhs_col_bf16,"",@"SHT_CUDA_INFO"
	.sectionflags	@""
	.align	4


	//----- nvinfo : EIATTR_CUDA_API_VERSION
	.align		4
        /*0000*/ 	.byte	0x04, 0x37
        /*0002*/ 	.short	(.L_4315 - .L_4314)
.L_4314:
        /*0004*/ 	.word	0x00000082


	//----- nvinfo : EIATTR_KPARAM_INFO
	.align		4
.L_4315:
        /*0008*/ 	.byte	0x04, 0x17
        /*000a*/ 	.short	(.L_4317 - .L_4316)
.L_4316:
        /*000c*/ 	.word	0x00000000
        /*0010*/ 	.short	0x0004
        /*0012*/ 	.short	0x0020
        /*0014*/ 	.byte	0x00, 0xf5, 0x21, 0x00


	//----- nvinfo : EIATTR_KPARAM_INFO
	.align		4
.L_4317:
        /*0018*/ 	.byte	0x04, 0x17
        /*001a*/ 	.short	(.L_4319 - .L_4318)
.L_4318:
        /*001c*/ 	.word	0x00000000
        /*0020*/ 	.short	0x0003
        /*0022*/ 	.short	0x0018
        /*0024*/ 	.byte	0x00, 0xf5, 0x21, 0x00


	//----- nvinfo : EIATTR_KPARAM_INFO
	.align		4
.L_4319:
        /*0028*/ 	.byte	0x04, 0x17
        /*002a*/ 	.short	(.L_4321 - .L_4320)
.L_4320:
        /*002c*/ 	.word	0x00000000
        /*0030*/ 	.short	0x0002
        /*0032*/ 	.short	0x0010
        /*0034*/ 	.byte	0x00, 0xf5, 0x21, 0x00


	//----- nvinfo : EIATTR_KPARAM_INFO
	.align		4
.L_4321:
        /*0038*/ 	.byte	0x04, 0x17
        /*003a*/ 	.short	(.L_4323 - .L_4322)
.L_4322:
        /*003c*/ 	.word	0x00000000
        /*0040*/ 	.short	0x0001
        /*0042*/ 	.short	0x0008
        /*0044*/ 	.byte	0x00, 0xf0, 0x21, 0x00


	//----- nvinfo : EIATTR_KPARAM_INFO
	.align		4
.L_4323:
        /*0048*/ 	.byte	0x04, 0x17
        /*004a*/ 	.short	(.L_4325 - .L_4324)
.L_4324:
        /*004c*/ 	.word	0x00000000
        /*0050*/ 	.short	0x0000
        /*0052*/ 	.short	0x0000
        /*0054*/ 	.byte	0x00, 0xf0, 0x21, 0x00


	//----- nvinfo : EIATTR_SPARSE_MMA_MASK
	.align		4
.L_4325:
        /*0058*/ 	.byte	0x03, 0x50
        /*005a*/ 	.short	0x0000


	//----- nvinfo : EIATTR_MAXREG_COUNT
	.align		4
        /*005c*/ 	.byte	0x03, 0x1b
        /*005e*/ 	.short	0x00ff


	//----- nvinfo : EIATTR_MERCURY_ISA_VERSION
	.align		4
        /*0060*/ 	.byte	0x03, 0x5f
        /*0062*/ 	.short	0x0101


	//----- nvinfo : EIATTR_VRC_CTA_INIT_COUNT
	.align		4
        /*0064*/ 	.byte	0x02, 0x4a
	.zero		1
	.zero		1


	//----- nvinfo : EIATTR_EXIT_INSTR_OFFSETS
	.align		4
        /*0068*/ 	.byte	0x04, 0x1c
        /*006a*/ 	.short	(.L_4327 - .L_4326)


	//   ....[0]....
.L_4326:
        /*006c*/ 	.word	0x00000090


	//   ....[1]....
        /*0070*/ 	.word	0x000003d0


	//----- nvinfo : EIATTR_CRS_STACK_SIZE
	.align		4
.L_4327:
        /*0074*/ 	.byte	0x04, 0x1e
        /*0076*/ 	.short	(.L_4329 - .L_4328)
.L_4328:
        /*0078*/ 	.word	0x00000000


	//----- nvinfo : EIATTR_CBANK_PARAM_SIZE
	.align		4
.L_4329:
        /*007c*/ 	.byte	0x03, 0x19
        /*007e*/ 	.short	0x0028


	//----- nvinfo : EIATTR_PARAM_CBANK
	.align		4
        /*0080*/ 	.byte	0x04, 0x0a
        /*0082*/ 	.short	(.L_4331 - .L_4330)
	.align		4
.L_4330:
        /*0084*/ 	.word	index@(.nv.constant0.broadcast_min_lhs_col_bf16)
        /*0088*/ 	.short	0x0380
        /*008a*/ 	.short	0x0028


	//----- nvinfo : EIATTR_SW_WAR
	.align		4
.L_4331:
        /*008c*/ 	.byte	0x04, 0x36
        /*008e*/ 	.short	(.L_4333 - .L_4332)
.L_4332:
        /*0090*/ 	.word	0x00000008
.L_4333:


//--------------------- .nv.info.broadcast_min_lhs_row_bf16 --------------------------
	.section	.nv.info.broadcast_min_lhs_row_bf16,"",@"SHT_CUDA_INFO"
	.sectionflags	@""
	.align	4


	//----- nvinfo : EIATTR_CUDA_API_VERSION
	.align		4
        /*0000*/ 	.byte	0x04, 0x37
        /*0002*/ 	.short	(.L_4335 - .L_4334)
.L_4334:
        /*0004*/ 	.word	0x00000082


	//----- nvinfo : EIATTR_KPARAM_INFO
	.align		4
.L_4335:
        /*0008*/ 	.byte	0x04, 0x17
        /*000a*/ 	.short	(.L_4337 - .L_4336)
.L_4336:
        /*000c*/ 	.word	0x00000000
        /*0010*/ 	.short	0x0004
        /*0012*/ 	.short	0x0020
        /*0014*/ 	.byte	0x00, 0xf5, 0x21, 0x00


	//----- nvinfo : EIATTR_KPARAM_INFO
	.align		4
.L_4337:
        /*0018*/ 	.byte	0x04, 0x17
        /*001a*/ 	.short	(.L_4339 - .L_4338)
.L_4338:
        /*001c*/ 	.word	0x00000000
        /*0020*/ 	.short	0x0003
        /*0022*/ 	.short	0x0018
        /*0024*/ 	.byte	0x00, 0xf5, 0x21, 0x00


	//----- nvinfo : EIATTR_KPARAM_INFO
	.align		4
.L_4339:
        /*0028*/ 	.byte	0x04, 0x17
        /*002a*/ 	.short	(.L_4341 - .L_4340)
.L_4340:
        /*002c*/ 	.word	0x00000000
        /*0030*/ 	.short	0x0002
        /*0032*/ 	.short	0x0010
        /*0034*/ 	.byte	0x00, 0xf5, 0x21, 0x00


	//----- nvinfo : EIATTR_KPARAM_INFO
	.align		4
.L_4341:
        /*0038*/ 	.byte	0x04, 0x17
        /*003a*/ 	.short	(.L_4343 - .L_4342)
.L_4342:
        /*003c*/ 	.word	0x00000000
        /*0040*/ 	.short	0x0001
        /*0042*/ 	.short	0x0008
        /*0044*/ 	.byte	0x00, 0xf0, 0x21, 0x00


	//----- nvinfo : EIATTR_KPARAM_INFO
	.align		4
.L_4343:
        /*0048*/ 	.byte	0x04, 0x17
        /*004a*/ 	.short	(.L_4345 - .L_4344)
.L_4344:
        /*004c*/ 	.word	0x00000000
        /*0050*/ 	.short	0x0000
        /*0052*/ 	.short	0x0000
        /*0054*/ 	.byte	0x00, 0xf0, 0x21, 0x00


	//----- nvinfo : EIATTR_SPARSE_MMA_MASK
	.align		4
.L_4345:
        /*0058*/ 	.byte	0x03, 0x50
        /*005a*/ 	.short	0x0000


	//----- nvinfo : EIATTR_MAXREG_COUNT
	.align		4
        /*005c*/ 	.byte	0x03, 0x1b
        /*005e*/ 	.short	0x00ff


	//----- nvinfo : EIATTR_MERCURY_ISA_VERSION
	.align		4
        /*0060*/ 	.byte	0x03, 0x5f
        /*0062*/ 	.short	0x0101


	//----- nvinfo : EIATTR_VRC_CTA_INIT_COUNT
	.align		4
        /*0064*/ 	.byte	0x02, 0x4a
	.zero		1
	.zero		1


	//----- nvinfo : EIATTR_EXIT_INSTR_OFFSETS
	.align		4
        /*0068*/ 	.byte	0x04, 0x1c
        /*006a*/ 	.short	(.L_4347 - .L_4346)


	//   ....[0]....
.L_4346:
        /*006c*/ 	.word	0x00000090


	//   ....[1]....
        /*0070*/ 	.word	0x000003d0


	//----- nvinfo : EIATTR_CRS_STACK_SIZE
	.align		4
.L_4347:
        /*0074*/ 	.byte	0x04, 0x1e
        /*0076*/ 	.short	(.L_4349 - .L_4348)
.L_4348:
        /*0078*/ 	.word	0x00000000


	//----- nvinfo : EIATTR_CBANK_PARAM_SIZE
	.align		4
.L_4349:
        /*007c*/ 	.byte	0x03, 0x19
        /*007e*/ 	.short	0x0028


	//----- nvinfo : EIATTR_PARAM_CBANK
	.align		4
        /*0080*/ 	.byte	0x04, 0x0a
        /*0082*/ 	.short	(.L_4351 - .L_4350)
	.align		4
.L_4350:
        /*0084*/ 	.word	index@(.nv.constant0.broadcast_min_lhs_row_bf16)
        /*0088*/ 	.short	0x0380
        /*008a*/ 	.short	0x0028


	//----- nvinfo : EIATTR_SW_WAR
	.align		4
.L_4351:
        /*008c*/ 	.byte	0x04, 0x36
        /*008e*/ 	.short	(.L_4353 - .L_4352)
.L_4352:
        /*0090*/ 	.word	0x00000008
.L_4353:


//--------------------- .nv.info.broadcast_min_rhs_col_bf16 --------------------------
	.section	.nv.info.broadcast_min_rhs_col_bf16,"",@"SHT_CUDA_INFO"
	.sectionflags	@""
	.align	4


	//----- nvinfo : EIATTR_CUDA_API_VERSION
	.align		4
        /*0000*/ 	.byte	0x04, 0x37
        /*0002*/ 	.short	(.L_4355 - .L_4354)
.L_4354:
        /*0004*/ 	.word	0x00000082


	//----- nvinfo : EIATTR_KPARAM_INFO
	.align		4
.L_4355:
        /*0008*/ 	.byte	0x04, 0x17
        /*000a*/ 	.short	(.L_4357 - .L_4356)
.L_4356:
        /*000c*/ 	.word	0x00000000
        /*0010*/ 	.short	0x0004
        /*0012*/ 	.short	0x0020
        /*0014*/ 	.byte	0x00, 0xf5, 0x21, 0x00


	//----- nvinfo : EIATTR_KPARAM_INFO
	.align		4
.L_4357:
        /*0018*/ 	.byte	0x04, 0x17
        /*001a*/ 	.short	(.L_4359 - .L_4358)
.L_4358:
        /*001c*/ 	.word	0x00000000
        /*0020*/ 	.short	0x0003
        /*0022*/ 	.short	0x0018
        /*0024*/ 	.byte	0x00, 0xf5, 0x21, 0x00


	//----- nvinfo : EIATTR_KPARAM_INFO
	.align		4
.L_4359:
        /*0028*/ 	.byte	0x04, 0x17
        /*002a*/ 	.short	(.L_4361 - .L_4360)
.L_4360:
        /*002c*/ 	.word	0x00000000
        /*0030*/ 	.short	0x0002
        /*0032*/ 	.short	0x0010
        /*0034*/ 	.byte	0x00, 0xf5, 0x21, 0x00


	//----- nvinfo : EIATTR_KPARAM_INFO
	.align		4
.L_4361:
        /*0038*/ 	.byte	0x04, 0x17
        /*003a*/ 	.short	(.L_4363 - .L_4362)
.L_4362:
        /*003c*/ 	.word	0x00000000
        /*0040*/ 	.short	0x0001
        /*0042*/ 	.short	0x0008
        /*0044*/ 	.byte	0x00, 0xf0, 0x21, 0x00


	//----- nvinfo : EIATTR_KPARAM_INFO
	.align		4
.L_4363:
        /*0048*/ 	.byte	0x04, 0x17
        /*004a*/ 	.short	(.L_4365 - .L_4364)
.L_4364:
        /*004c*/ 	.word	0x00000000
        /*0050*/ 	.short	0x0000
        /*0052*/ 	.short	0x0000
        /*0054*/ 	.byte	0x00, 0xf0, 0x21, 0x00


	//----- nvinfo : EIATTR_SPARSE_MMA_MASK
	.align		4
.L_4365:
        /*0058*/ 	.byte	0x03, 0x50
        /*005a*/ 	.short	0x0000


	//----- nvinfo : EIATTR_MAXREG_COUNT
	.align		4
        /*005c*/ 	.byte	0x03, 0x1b
        /*005e*/ 	.short	0x00ff


	//----- nvinfo : EIATTR_MERCURY_ISA_VERSION
	.align		4
        /*0060*/ 	.byte	0x03, 0x5f
        /*0062*/ 	.short	0x0101


	//----- nvinfo : EIATTR_VRC_CTA_INIT_COUNT
	.align		4
        /*0064*/ 	.byte	0x02, 0x4a
	.zero		1
	.zero		1


	//----- nvinfo : EIATTR_EXIT_INSTR_OFFSETS
	.align		4
        /*0068*/ 	.byte	0x04, 0x1c
        /*006a*/ 	.short	(.L_4367 - .L_4366)


	//   ....[0]....
.L_4366:
        /*006c*/ 	.word	0x00000090


	//   ....[1]....
        /*0070*/ 	.word	0x000003d0


	//----- nvinfo : EIATTR_CRS_STACK_SIZE
	.align		4
.L_4367:
        /*0074*/ 	.byte	0x04, 0x1e
        /*0076*/ 	.short	(.L_4369 - .L_4368)
.L_4368:
        /*0078*/ 	.word	0x00000000


	//----- nvinfo : EIATTR_CBANK_PARAM_SIZE
	.align		4
.L_4369:
        /*007c*/ 	.byte	0x03, 0x19
        /*007e*/ 	.short	0x0028


	//----- nvinfo : EIATTR_PARAM_CBANK
	.align		4
        /*0080*/ 	.byte	0x04, 0x0a
        /*0082*/ 	.short	(.L_4371 - .L_4370)
	.align		4
.L_4370:
        /*0084*/ 	.word	index@(.nv.constant0.broadcast_min_rhs_col_bf16)
        /*0088*/ 	.short	0x0380
        /*008a*/ 	.short	0x0028


	//----- nvinfo : EIATTR_SW_WAR
	.align		4
.L_4371:
        /*008c*/ 	.byte	0x04, 0x36
        /*008e*/ 	.short	(.L_4373 - .L_4372)
.L_4372:
        /*0090*/ 	.word	0x00000008
.L_4373:


//--------------------- .nv.info.broadcast_min_rhs_row_bf16 --------------------------
	.section	.nv.info.broadcast_min_rhs_row_bf16,"",@"SHT_CUDA_INFO"
	.sectionflags	@""
	.align	4


	//----- nvinfo : EIATTR_CUDA_API_VERSION
	.align		4
        /*0000*/ 	.byte	0x04, 0x37
        /*0002*/ 	.short	(.L_4375 - .L_4374)
.L_4374:
        /*0004*/ 	.word	0x00000082


	//----- nvinfo : EIATTR_KPARAM_INFO
	.align		4
.L_4375:
        /*0008*/ 	.byte	0x04, 0x17
        /*000a*/ 	.short	(.L_4377 - .L_4376)
.L_4376:
        /*000c*/ 	.word	0x00000000
        /*0010*/ 	.short	0x0004
        /*0012*/ 	.short	0x0020
        /*0014*/ 	.byte	0x00, 0xf5, 0x21, 0x00


	//----- nvinfo : EIATTR_KPARAM_INFO
	.align		4
.L_4377:
        /*0018*/ 	.byte	0x04, 0x17
        /*001a*/ 	.short	(.L_4379 - .L_4378)
.L_4378:
        /*001c*/ 	.word	0x00000000
        /*0020*/ 	.short	0x0003
        /*0022*/ 	.short	0x0018
        /*0024*/ 	.byte	0x00, 0xf5, 0x21, 0x00


	//----- nvinfo : EIATTR_KPARAM_INFO
	.align		4
.L_4379:
        /*0028*/ 	.byte	0x04, 0x17
        /*002a*/ 	.short	(.L_4381 - .L_4380)
.L_4380:
        /*002c*/ 	.word	0x00000000
        /*0030*/ 	.short	0x0002
        /*0032*/ 	.short	0x0010
        /*0034*/ 	.byte	0x00, 0xf5, 0x21, 0x00


	//----- nvinfo : EIATTR_KPARAM_INFO
	.align		4
.L_4381:
        /*0038*/ 	.byte	0x04, 0x17
        /*003a*/ 	.short	(.L_4383 - .L_4382)
.L_4382:
        /*003c*/ 	.word	0x00000000
        /*0040*/ 	.short	0x0001
        /*0042*/ 	.short	0x0008
        /*0044*/ 	.byte	0x00, 0xf0, 0x21, 0x00


	//----- nvinfo : EIATTR_KPARAM_INFO
	.align		4
.L_4383:
        /*0048*/ 	.byte	0x04, 0x17
        /*004a*/ 	.short	(.L_4385 - .L_4384)
.L_4384:
        /*004c*/ 	.word	0x00000000
        /*0050*/ 	.short	0x0000
        /*0052*/ 	.short	0x0000
        /*0054*/ 	.byte	0x00, 0xf0, 0x21, 0x00


	//----- nvinfo : EIATTR_SPARSE_MMA_MASK
	.align		4
.L_4385:
        /*0058*/ 	.byte	0x03, 0x50
        /*005a*/ 	.short	0x0000


	//----- nvinfo : EIATTR_MAXREG_COUNT
	.align		4
        /*005c*/ 	.byte	0x03, 0x1b
        /*005e*/ 	.short	0x00ff


	//----- nvinfo : EIATTR_MERCURY_ISA_VERSION
	.align		4
        /*0060*/ 	.byte	0x03, 0x5f
        /*0062*/ 	.short	0x0101


	//----- nvinfo : EIATTR_VRC_CTA_INIT_COUNT
	.align		4
        /*0064*/ 	.byte	0x02, 0x4a
	.zero		1
	.zero		1


	//----- nvinfo : EIATTR_EXIT_INSTR_OFFSETS
	.align		4
        /*0068*/ 	.byte	0x04, 0x1c
        /*006a*/ 	.short	(.L_4387 - .L_4386)


	//   ....[0]....
.L_4386:
        /*006c*/ 	.word	0x00000090


	//   ....[1]....
        /*0070*/ 	.word	0x000003d0


	//----- nvinfo : EIATTR_CRS_STACK_SIZE
	.align		4
.L_4387:
        /*0074*/ 	.byte	0x04, 0x1e
        /*0076*/ 	.short	(.L_4389 - .L_4388)
.L_4388:
        /*0078*/ 	.word	0x00000000


	//----- nvinfo : EIATTR_CBANK_PARAM_SIZE
	.align		4
.L_4389:
        /*007c*/ 	.byte	0x03, 0x19
        /*007e*/ 	.short	0x0028


	//----- nvinfo : EIATTR_PARAM_CBANK
	.align		4
        /*0080*/ 	.byte	0x04, 0x0a
        /*0082*/ 	.short	(.L_4391 - .L_4390)
	.align		4
.L_4390:
        /*0084*/ 	.word	index@(.nv.constant0.broadcast_min_rhs_row_bf16)
        /*0088*/ 	.short	0x0380
        /*008a*/ 	.short	0x0028


	//----- nvinfo : EIATTR_SW_WAR
	.align		4
.L_4391:
        /*008c*/ 	.byte	0x04, 0x36
        /*008e*/ 	.short	(.L_4393 - .L_4392)
.L_4392:
        /*0090*/ 	.word	0x00000008
.L_4393:


//--------------------- .nv.info.broadcast_min_contiguous_bf16 --------------------------
	.section	.nv.info.broadcast_min_contiguous_bf16,"",@"SHT_CUDA_INFO"
	.sectionflags	@""
	.align	4


	//----- nvinfo : EIATTR_CUDA_API_VERSION
	.align		4
        /*0000*/ 	.byte	0x04, 0x37
        /*0002*/ 	.short	(.L_4395 - .L_4394)
.L_4394:
        /*0004*/ 	.word	0x00000082


	//----- nvinfo : EIATTR_KPARAM_INFO
	.align		4
.L_4395:
        /*0008*/ 	.byte	0x04, 0x17
        /*000a*/ 	.short	(.L_4397 - .L_4396)
.L_4396:
        /*000c*/ 	.word	0x00000000
        /*0010*/ 	.short	0x0003
        /*0012*/ 	.short	0x0018
        /*0014*/ 	.byte	0x00, 0xf5, 0x21, 0x00


	//----- nvinfo : EIATTR_KPARAM_INFO
	.align		4
.L_4397:
        /*0018*/ 	.byte	0x04, 0x17
        /*001a*/ 	.short	(.L_4399 - .L_4398)
.L_4398:
        /*001c*/ 	.word	0x00000000
        /*0020*/ 	.short	0x0002
        /*0022*/ 	.short	0x0010
        /*0024*/ 	.byte	0x00, 0xf5, 0x21, 0x00


	//----- nvinfo : EIATTR_KPARAM_INFO
	.align		4
.L_4399:
        /*0028*/ 	.byte	0x04, 0x17
        /*002a*/ 	.short	(.L_4401 - .L_4400)
.L_4400:
        /*002c*/ 	.word	0x00000000
        /*0030*/ 	.short	0x0001
        /*0032*/ 	.short	0x0008
        /*0034*/ 	.byte	0x00, 0xf5, 0x21, 0x00


	//----- nvinfo : EIATTR_KPARAM_INFO
	.align		4
.L_4401:
        /*0038*/ 	.byte	0x04, 0x17
        /*003a*/ 	.short	(.L_4403 - .L_4402)
.L_4402:
        /*003c*/ 	.word	0x00000000
        /*0040*/ 	.short	0x0000
        /*0042*/ 	.short	0x0000
        /*0044*/ 	.byte	0x00, 0xf0, 0x21, 0x00


	//----- nvinfo : EIATTR_SPARSE_MMA_MASK
	.align		4
.L_4403:
        /*0048*/ 	.byte	0x03, 0x50
        /*004a*/ 	.short	0x0000


	//----- nvinfo : EIATTR_MAXREG_COUNT
	.align		4
        /*004c*/ 	.byte	0x03, 0x1b
        /*004e*/ 	.short	0x00ff


	//----- nvinfo : EIATTR_MERCURY_ISA_VERSION
	.align		4
        /*0050*/ 	.byte	0x03, 0x5f
        /*0052*/ 	.short	0x0101


	//----- nvinfo : EIATTR_VRC_CTA_INIT_COUNT
	.align		4
        /*0054*/ 	.byte	0x02, 0x4a
	.zero		1
	.zero		1


	//----- nvinfo : EIATTR_EXIT_INSTR_OFFSETS
	.align		4
        /*0058*/ 	.byte	0x04, 0x1c
        /*005a*/ 	.short	(.L_4405 - .L_4404)


	//   ....[0]....
.L_4404:
        /*005c*/ 	.word	0x00000090


	//   ....[1]....
        /*0060*/ 	.word	0x000001a0


	//----- nvinfo : EIATTR_CBANK_PARAM_SIZE
	.align		4
.L_4405:
        /*0064*/ 	.byte	0x03, 0x19
        /*0066*/ 	.short	0x0020


	//----- nvinfo : EIATTR_PARAM_CBANK
	.align		4
        /*0068*/ 	.byte	0x04, 0x0a
        /*006a*/ 	.short	(.L_4407 - .L_4406)
	.align		4
.L_4406:
        /*006c*/ 	.word	index@(.nv.constant0.broadcast_min_contiguous_bf16)
        /*0070*/ 	.short	0x0380
        /*0072*/ 	.short	0x0020


	//----- nvinfo : EIATTR_SW_WAR
	.align		4
.L_4407:
        /*0074*/ 	.byte	0x04, 0x36
        /*0076*/ 	.short	(.L_4409 - .L_4408)
.L_4408:
        /*0078*/ 	.word	0x00000008
.L_4409:


//--------------------- .nv.info.broadcast_min_strided_bf16 --------------------------
	.section	.nv.info.broadcast_min_strided_bf16,"",@"SHT_CUDA_INFO"
	.sectionflags	@""
	.align	4


	//----- nvinfo : EIATTR_CUDA_API_VERSION
	.align		4
        /*0000*/ 	.byte	0x04, 0x37
        /*0002*/ 	.short	(.L_4411 - .L_4410)
.L_4410:
        /*0004*/ 	.word	0x00000082


	//----- nvinfo : EIATTR_KPARAM_INFO
	.align		4
.L_4411:
        /*0008*/ 	.byte	0x04, 0x17
        /*000a*/ 	.short	(.L_4413 - .L_4412)
.L_4412:
        /*000c*/ 	.word	0x00000000
        /*0010*/ 	.short	0x0005
        /*0012*/ 	.short	0x0028
        /*0014*/ 	.byte	0x00, 0xf5, 0x21, 0x00


	//----- nvinfo : EIATTR_KPARAM_INFO
	.align		4
.L_4413:
        /*0018*/ 	.byte	0x04, 0x17
        /*001a*/ 	.short	(.L_4415 - .L_4414)
.L_4414:
        /*001c*/ 	.word	0x00000000
        /*0020*/ 	.short	0x0004
        /*0022*/ 	.short	0x0020
        /*0024*/ 	.byte	0x00, 0xf5, 0x21, 0x00


	//----- nvinfo : EIATTR_KPARAM_INFO
	.align		4
.L_4415:
        /*0028*/ 	.byte	0x04, 0x17
        /*002a*/ 	.short	(.L_4417 - .L_4416)
.L_4416:
        /*002c*/ 	.word	0x00000000
        /*0030*/ 	.short	0x0003
        /*0032*/ 	.short	0x0018
        /*0034*/ 	.byte	0x00, 0xf5, 0x21, 0x00


	//----- nvinfo : EIATTR_KPARAM_INFO
	.align		4
.L_4417:
        /*0038*/ 	.byte	0x04, 0x17
        /*003a*/ 	.short	(.L_4419 - .L_4418)
.L_4418:
        /*003c*/ 	.word	0x00000000
        /*0040*/ 	.short	0x0002
        /*0042*/ 	.short	0x0010
        /*0044*/ 	.byte	0x00, 0xf5, 0x21, 0x00


	//----- nvinfo : EIATTR_KPARAM_INFO
	.align		4
.L_4419:
        /*0048*/ 	.byte	0x04, 0x17
        /*004a*/ 	.short	(.L_4421 - .L_4420)
.L_4420:
        /*004c*/ 	.word	0x00000000
        /*0050*/ 	.short	0x0001
        /*0052*/ 	.short	0x0008
        /*0054*/ 	.byte	0x00, 0xf0, 0x11, 0x00


	//----- nvinfo : EIATTR_KPARAM_INFO
	.align		4
.L_4421:
        /*0058*/ 	.byte	0x04, 0x17
        /*005a*/ 	.short	(.L_4423 - .L_4422)
.L_4422:
        /*005c*/ 	.word	0x00000000
        /*0060*/ 	.short	0x0000
        /*0062*/ 	.short	0x0000
        /*0064*/ 	.byte	0x00, 0xf0, 0x21, 0x00


	//----- nvinfo : EIATTR_SPARSE_MMA_MASK
	.align		4
.L_4423:
        /*0068*/ 	.byte	0x03, 0x50
        /*006a*/ 	.short	0x0000


	//----- nvinfo : EIATTR_MAXREG_COUNT
	.align		4
        /*006c*/ 	.byte	0x03, 0x1b
        /*006e*/ 	.short	0x00ff


	//----- nvinfo : EIATTR_MERCURY_ISA_VERSION
	.align		4
        /*0070*/ 	.byte	0x03, 0x5f
        /*0072*/ 	.short	0x0101


	//----- nvinfo : EIATTR_VRC_CTA_INIT_COUNT
	.align		4
        /*0074*/ 	.byte	0x02, 0x4a
	.zero		1
	.zero		1


	//----- nvinfo : EIATTR_EXIT_INSTR_OFFSETS
	.align		4
        /*0078*/ 	.byte	0x04, 0x1c
        /*007a*/ 	.short	(.L_4425 - .L_4424)


	//   ....[0]....
.L_4424:
        /*007c*/ 	.word	0x00000090


	//   ....[1]....
        /*0080*/ 	.word	0x000052a0


	//----- nvinfo : EIATTR_CRS_STACK_SIZE
	.align		4
.L_4425:
        /*0084*/ 	.byte	0x04, 0x1e
        /*0086*/ 	.short	(.L_4427 - .L_4426)
.L_4426:
        /*0088*/ 	.word	0x00000000


	//----- nvinfo : EIATTR_CBANK_PARAM_SIZE
	.align		4
.L_4427:
        /*008c*/ 	.byte	0x03, 0x19
        /*008e*/ 	.short	0x0030


	//----- nvinfo : EIATTR_PARAM_CBANK
	.align		4
        /*0090*/ 	.byte	0x04, 0x0a
        /*0092*/ 	.short	(.L_4429 - .L_4428)
	.align		4
.L_4428:
        /*0094*/ 	.word	index@(.nv.constant0.broadcast_min_strided_bf16)
        /*0098*/ 	.short	0x0380
        /*009a*/ 	.short	0x0030


	//----- nvinfo : EIATTR_SW_WAR
	.align		4
.L_4429:
        /*009c*/ 	.byte	0x04, 0x36
        /*009e*/ 	.short	(.L_4431 - .L_4430)
.L_4430:
        /*00a0*/ 	.word	0x00000008
.L_4431:


//--------------------- .nv.info.broadcast_max_lhs_col_bf16 --------------------------
	.section	.nv.info.broadcast_max_lhs_col_bf16,"",@"SHT_CUDA_INFO"
	.sectionflags	@""
	.align	4


	//----- nvinfo : EIATTR_CUDA_API_VERSION
	.align		4
        /*0000*/ 	.byte	0x04, 0x37
        /*0002*/ 	.short	(.L_4433 - .L_4432)
.L_4432:
        /*0004*/ 	.word	0x00000082


	//----- nvinfo : EIATTR_KPARAM_INFO
	.align		4
.L_4433:
        /*0008*/ 	.byte	0x04, 0x17
        /*000a*/ 	.short	(.L_4435 - .L_4434)
.L_4434:
        /*000c*/ 	.word	0x00000000
        /*0010*/ 	.short	0x0004
        /*0012*/ 	.short	0x0020
        /*0014*/ 	.byte	0x00, 0xf5, 0x21, 0x00


	//----- nvinfo : EIATTR_KPARAM_INFO
	.align		4
.L_4435:
        /*0018*/ 	.byte	0x04, 0x17
        /*001a*/ 	.short	(.L_4437 - .L_4436)
.L_4436:
        /*001c*/ 	.word	0x00000000
        /*0020*/ 	.short	0x0003
        /*0022*/ 	.short	0x0018
        /*0024*/ 	.byte	0x00, 0xf5, 0x21, 0x00


	//----- nvinfo : EIATTR_KPARAM_INFO
	.align		4
.L_4437:
        /*0028*/ 	.byte	0x04, 0x17
        /*002a*/ 	.short	(.L_4439 - .L_4438)
.L_4438:
        /*002c*/ 	.word	0x00000000
        /*0030*/ 	.short	0x0002
        /*0032*/ 	.short	0x0010
        /*0034*/ 	.byte	0x00, 0xf5, 0x21, 0x00


	//----- nvinfo : EIATTR_KPARAM_INFO
	.align		4
.L_4439:
        /*0038*/ 	.byte	0x04, 0x17
        /*003a*/ 	.short	(.L_4441 - .L_4440)
.L_4440:
        /*003c*/ 	.word	0x00000000
        /*0040*/ 	.short	0x0001
        /*0042*/ 	.short	0x0008
        /*0044*/ 	.byte	0x00, 0xf0, 0x21, 0x00


	//----- nvinfo : EIATTR_KPARAM_INFO
	.align		4
.L_4441:
        /*0048*/ 	.byte	0x04, 0x17
        /*004a*/ 	.short	(.L_4443 - .L_4442)
.L_4442:
        /*004c*/ 	.word	0x00000000
        /*0050*/ 	.short	0x0000
        /*0052*/ 	.short	0x0000
        /*0054*/ 	.byte	0x00, 0xf0, 0x21, 0x00


	//----- nvinfo : EIATTR_SPARSE_MMA_MASK
	.align		4
.L_4443:
        /*0058*/ 	.byte	0x03, 0x50
        /*005a*/ 	.short	0x0000


	//----- nvinfo : EIATTR_MAXREG_COUNT
	.align		4
        /*005c*/ 	.byte	0x03, 0x1b
        /*005e*/ 	.short	0x00ff


	//----- nvinfo : EIATTR_MERCURY_ISA_VERSION
	.align		4
        /*0060*/ 	.byte	0x03, 0x5f
        /*0062*/ 	.short	0x0101


	//----- nvinfo : EIATTR_VRC_CTA_INIT_COUNT
	.align		4
        /*0064*/ 	.byte	0x02, 0x4a
	.zero		1
	.zero		1


	//----- nvinfo : EIATTR_EXIT_INSTR_OFFSETS
	.align		4
        /*0068*/ 	.byte	0x04, 0x1c
        /*006a*/ 	.short	(.L_4445 - .L_4444)


	//   ....[0]....
.L_4444:
        /*006c*/ 	.word	0x00000090


	//   ....[1]....
        /*0070*/ 	.word	0x000003d0


	//----- nvinfo : EIATTR_CRS_STACK_SIZE
	.align		4
.L_4445:
        /*0074*/ 	.byte	0x04, 0x1e
        /*0076*/ 	.short	(.L_4447 - .L_4446)
.L_4446:
        /*0078*/ 	.word	0x00000000


	//----- nvinfo : EIATTR_CBANK_PARAM_SIZE
	.align		4
.L_4447:
        /*007c*/ 	.byte	0x03, 0x19
        /*007e*/ 	.short	0x0028


	//----- nvinfo : EIATTR_PARAM_CBANK
	.align		4
        /*0080*/ 	.byte	0x04, 0x0a
        /*0082*/ 	.short	(.L_4449 - .L_4448)
	.align		4
.L_4448:
        /*0084*/ 	.word	index@(.nv.constant0.broadcast_max_lhs_col_bf16)
        /*0088*/ 	.short	0x0380
        /*008a*/ 	.short	0x0028


	//----- nvinfo : EIATTR_SW_WAR
	.align		4
.L_4449:
        /*008c*/ 	.byte	0x04, 0x36
        /*008e*/ 	.short	(.L_4451 - .L_4450)
.L_4450:
        /*0090*/ 	.word	0x00000008
.L_4451:


//--------------------- .nv.info.broadcast_max_lhs_row_bf16 --------------------------
	.section	.nv.info.broadcast_max_lhs_row_bf16,"",@"SHT_CUDA_INFO"
	.sectionflags	@""
	.align	4


	//----- nvinfo : EIATTR_CUDA_API_VERSION
	.align		4
        /*0000*/ 	.byte	0x04, 0x37
        /*0002*/ 	.short	(.L_4453 - .L_4452)
.L_4452:
        /*0004*/ 	.word	0x00000082


	//----- nvinfo : EIATTR_KPARAM_INFO
	.align		4
.L_4453:
        /*0008*/ 	.byte	0x04, 0x17
        /*000a*/ 	.short	(.L_4455 - .L_4454)
.L_4454:
        /*000c*/ 	.word	0x00000000
        /*0010*/ 	.short	0x0004
        /*0012*/ 	.short	0x0020
        /*0014*/ 	.byte	0x00, 0xf5, 0x21, 0x00


	//----- nvinfo : EIATTR_KPARAM_INFO
	.align		4
.L_4455:
        /*0018*/ 	.byte	0x04, 0x17
        /*001a*/ 	.short	(.L_4457 - .L_4456)
.L_4456:
        /*001c*/ 	.word	0x00000000
        /*0020*/ 	.short	0x0003
        /*0022*/ 	.short	0x0018
        /*0024*/ 	.byte	0x00, 0xf5, 0x21, 0x00


	//----- nvinfo : EIATTR_KPARAM_INFO
	.align		4
.L_4457:
        /*0028*/ 	.byte	0x04, 0x17
        /*002a*/ 	.short	(.L_4459 - .L_4458)
.L_4458:
        /*002c*/ 	.word	0x00000000
        /*0030*/ 	.short	0x0002
        /*0032*/ 	.short	0x0010
        /*0034*/ 	.byte	0x00, 0xf5, 0x21, 0x00


	//----- nvinfo : EIATTR_KPARAM_INFO
	.align		4
.L_4459:
        /*0038*/ 	.byte	0x04, 0x17
        /*003a*/ 	.short	(.L_4461 - .L_4460)
.L_4460:
        /*003c*/ 	.word	0x00000000
        /*0040*/ 	.short	0x0001
        /*0042*/ 	.short	0x0008
        /*0044*/ 	.byte	0x00, 0xf0, 0x21, 0x00


	//----- nvinfo : EIATTR_KPARAM_INFO
	.align		4
.L_4461:
        /*0048*/ 	.byte	0x04, 0x17
        /*004a*/ 	.short	(.L_4463 - .L_4462)
.L_4462:
        /*004c*/ 	.word	0x00000000
        /*0050*/ 	.short	0x0000
        /*0052*/ 	.short	0x0000
        /*0054*/ 	.byte	0x00, 0xf0, 0x21, 0x00


	//----- nvinfo : EIATTR_SPARSE_MMA_MASK
	.align		4
.L_4463:
        /*0058*/ 	.byte	0x03, 0x50
        /*005a*/ 	.short	0x0000


	//----- nvinfo : EIATTR_MAXREG_COUNT
	.align		4
        /*005c*/ 	.byte	0x03, 0x1b
        /*005e*/ 	.short	0x00ff


	//----- nvinfo : EIATTR_MERCURY_ISA_VERSION
	.align		4
        /*0060*/ 	.byte	0x03, 0x5f
        /*0062*/ 	.short	0x0101


	//----- nvinfo : EIATTR_VRC_CTA_INIT_COUNT
	.align		4
        /*0064*/ 	.byte	0x02, 0x4a
	.zero		1
	.zero		1


	//----- nvinfo : EIATTR_EXIT_INSTR_OFFSETS
	.align		4
        /*0068*/ 	.byte	0x04, 0x1c
        /*006a*/ 	.short	(.L_4465 - .L_4464)


	//   ....[0]....
.L_4464:
        /*006c*/ 	.word	0x00000090


	//   ....[1]....
        /*0070*/ 	.word	0x000003d0


	//----- nvinfo : EIATTR_CRS_STACK_SIZE
	.align		4
.L_4465:
        /*0074*/ 	.byte	0x04, 0x1e
        /*0076*/ 	.short	(.L_4467 - .L_4466)
.L_4466:
        /*0078*/ 	.word	0x00000000


	//----- nvinfo : EIATTR_CBANK_PARAM_SIZE
	.align		4
.L_4467:
        /*007c*/ 	.byte	0x03, 0x19
        /*007e*/ 	.short	0x0028


	//----- nvinfo : EIATTR_PARAM_CBANK
	.align		4
        /*0080*/ 	.byte	0x04, 0x0a
        /*0082*/ 	.short	(.L_4469 - .L_4468)
	.align		4
.L_4468:
        /*0084*/ 	.word	index@(.nv.constant0.broadcast_max_lhs_row_bf16)
        /*0088*/ 	.short	0x0380
        /*008a*/ 	.short	0x0028


	//----- nvinfo : EIATTR_SW_WAR
	.align		4
.L_4469:
        /*008c*/ 	.byte	0x04, 0x36
        /*008e*/ 	.short	(.L_4471 - .L_4470)
.L_4470:
        /*0090*/ 	.word	0x00000008
.L_4471:


//--------------------- .nv.info.broadcast_max_rhs_col_bf16 --------------------------
	.section	.nv.info.broadcast_max_rhs_col_bf16,"",@"SHT_CUDA_INFO"
	.sectionflags	@""
	.align	4


	//----- nvinfo : EIATTR_CUDA_API_VERSION
	.align		4
        /*0000*/ 	.byte	0x04, 0x37
        /*0002*/ 	.short	(.L_4473 - .L_4472)
.L_4472:
        /*0004*/ 	.word	0x00000082


	//----- nvinfo : EIATTR_KPARAM_INFO
	.align		4
.L_4473:
        /*0008*/ 	.byte	0x04, 0x17
        /*000a*/ 	.short	(.L_4475 - .L_4474)
.L_4474:
        /*000c*/ 	.word	0x00000000
        /*0010*/ 	.short	0x0004
        /*0012*/ 	.short	0x0020
        /*0014*/ 	.byte	0x00, 0xf5, 0x21, 0x00


	//----- nvinfo : EIATTR_KPARAM_INFO
	.align		4
.L_4475:
        /*0018*/ 	.byte	0x04, 0x17
        /*001a*/ 	.short	(.L_4477 - .L_4476)
.L_4476:
        /*001c*/ 	.word	0x00000000
        /*0020*/ 	.short	0x0003
        /*0022*/ 	.short	0x0018
        /*0024*/ 	.byte	0x00, 0xf5, 0x21, 0x00


	//----- nvinfo : EIATTR_KPARAM_INFO
	.align		4
.L_4477:
        /*0028*/ 	.byte	0x04, 0x17
        /*002a*/ 	.short	(.L_4479 - .L_4478)
.L_4478:
        /*002c*/ 	.word	0x00000000
        /*0030*/ 	.short	0x0002
        /*0032*/ 	.short	0x0010
        /*0034*/ 	.byte	0x00, 0xf5, 0x21, 0x00


	//----- nvinfo : EIATTR_KPARAM_INFO
	.align		4
.L_4479:
        /*0038*/ 	.byte	0x04, 0x17
        /*003a*/ 	.short	(.L_4481 - .L_4480)
.L_4480:
        /*003c*/ 	.word	0x00000000
        /*0040*/ 	.short	0x0001
        /*0042*/ 	.short	0x0008
        /*0044*/ 	.byte	0x00, 0xf0, 0x21, 0x00


	//----- nvinfo : EIATTR_KPARAM_INFO
	.align		4
.L_4481:
        /*0048*/ 	.byte	0x04, 0x17
        /*004a*/ 	.short	(.L_4483 - .L_4482)
.L_4482:
        /*004c*/ 	.word	0x00000000
        /*0050*/ 	.short	0x0000
        /*0052*/ 	.short	0x0000
        /*0054*/ 	.byte	0x00, 0xf0, 0x21, 0x00


	//----- nvinfo : EIATTR_SPARSE_MMA_MASK
	.align		4
.L_4483:
        /*0058*/ 	.byte	0x03, 0x50
        /*005a*/ 	.short	0x0000


	//----- nvinfo : EIATTR_MAXREG_COUNT
	.align		4
        /*005c*/ 	.byte	0x03, 0x1b
        /*005e*/ 	.short	0x00ff


	//----- nvinfo : EIATTR_MERCURY_ISA_VERSION
	.align		4
        /*0060*/ 	.byte	0x03, 0x5f
        /*0062*/ 	.short	0x0101


	//----- nvinfo : EIATTR_VRC_CTA_INIT_COUNT
	.align		4
        /*0064*/ 	.byte	0x02, 0x4a
	.zero		1
	.zero		1


	//----- nvinfo : EIATTR_EXIT_INSTR_OFFSETS
	.align		4
        /*0068*/ 	.byte	0x04, 0x1c
        /*006a*/ 	.short	(.L_4485 - .L_4484)


	//   ....[0]....
.L_4484:
        /*006c*/ 	.word	0x00000090


	//   ....[1]....
        /*0070*/ 	.word	0x000003d0


	//----- nvinfo : EIATTR_CRS_STACK_SIZE
	.align		4
.L_4485:
        /*0074*/ 	.byte	0x04, 0x1e
        /*0076*/ 	.short	(.L_4487 - .L_4486)
.L_4486:
        /*0078*/ 	.word	0x00000000


	//----- nvinfo : EIATTR_CBANK_PARAM_SIZE
	.align		4
.L_4487:
        /*007c*/ 	.byte	0x03, 0x19
        /*007e*/ 	.short	0x0028


	//----- nvinfo : EIATTR_PARAM_CBANK
	.align		4
        /*0080*/ 	.byte	0x04, 0x0a
        /*0082*/ 	.short	(.L_4489 - .L_4488)
	.align		4
.L_4488:
        /*0084*/ 	.word	index@(.nv.constant0.broadcast_max_rhs_col_bf16)
        /*0088*/ 	.short	0x0380
        /*008a*/ 	.short	0x0028


	//----- nvinfo : EIATTR_SW_WAR
	.align		4
.L_4489:
        /*008c*/ 	.byte	0x04, 0x36
        /*008e*/ 	.short	(.L_4491 - .L_4490)
.L_4490:
        /*0090*/ 	.word	0x00000008
.L_4491:


//--------------------- .nv.info.broadcast_max_rhs_row_bf16 --------------------------
	.section	.nv.info.broadcast_max_rhs_row_bf16,"",@"SHT_CUDA_INFO"
	.sectionflags	@""
	.align	4


	//----- nvinfo : EIATTR_CUDA_API_VERSION
	.align		4
        /*0000*/ 	.byte	0x04, 0x37
        /*0002*/ 	.short	(.L_4493 - .L_4492)
.L_4492:
        /*0004*/ 	.word	0x00000082


	//----- nvinfo : EIATTR_KPARAM_INFO
	.align		4
.L_4493:
        /*0008*/ 	.byte	0x04, 0x17
        /*000a*/ 	.short	(.L_4495 - .L_4494)
.L_4494:
        /*000c*/ 	.word	0x00000000
        /*0010*/ 	.short	0x0004
        /*0012*/ 	.short	0x0020
        /*0014*/ 	.byte	0x00, 0xf5, 0x21, 0x00


	//----- nvinfo : EIATTR_KPARAM_INFO
	.align		4
.L_4495:
        /*0018*/ 	.byte	0x04, 0x17
        /*001a*/ 	.short	(.L_4497 - .L_4496)
.L_4496:
        /*001c*/ 	.word	0x00000000
        /*0020*/ 	.short	0x0003
        /*0022*/ 	.short	0x0018
        /*0024*/ 	.byte	0x00, 0xf5, 0x21, 0x00


	//----- nvinfo : EIATTR_KPARAM_INFO
	.align		4
.L_4497:
        /*0028*/ 	.byte	0x04, 0x17
        /*002a*/ 	.short	(.L_4499 - .L_4498)
.L_4498:
        /*002c*/ 	.word	0x00000000
        /*0030*/ 	.short	0x0002
        /*0032*/ 	.short	0x0010
        /*0034*/ 	.byte	0x00, 0xf5, 0x21, 0x00


	//----- nvinfo : EIATTR_KPARAM_INFO
	.align		4
.L_4499:
        /*0038*/ 	.byte	0x04, 0x17
        /*003a*/ 	.short	(.L_4501 - .L_4500)
.L_4500:
        /*003c*/ 	.word	0x00000000
        /*0040*/ 	.short	0x0001
        /*0042*/ 	.short	0x0008
        /*0044*/ 	.byte	0x00, 0xf0, 0x21, 0x00


	//----- nvinfo : EIATTR_KPARAM_INFO
	.align		4
.L_4501:
        /*0048*/ 	.byte	0x04, 0x17
        /*004a*/ 	.short	(.L_4503 - .L_4502)
.L_4502:
        /*004c*/ 	.word	0x00000000
        /*0050*/ 	.short	0x0000
        /*0052*/ 	.short	0x0000
        /*0054*/ 	.byte	0x00, 0xf0, 0x21, 0x00


	//----- nvinfo : EIATTR_SPARSE_MMA_MASK
	.align		4
.L_4503:
        /*0058*/ 	.byte	0x03, 0x50
        /*005a*/ 	.short	0x0000


	//----- nvinfo : EIATTR_MAXREG_COUNT
	.align		4
        /*005c*/ 	.byte	0x03, 0x1b
        /*005e*/ 	.short	0x00ff


	//----- nvinfo : EIATTR_MERCURY_ISA_VERSION
	.align		4
        /*0060*/ 	.byte	0x03, 0x5f
        /*0062*/ 	.short	0x0101


	//----- nvinfo : EIATTR_VRC_CTA_INIT_COUNT
	.align		4
        /*0064*/ 	.byte	0x02, 0x4a
	.zero		1
	.zero		1


	//----- nvinfo : EIATTR_EXIT_INSTR_OFFSETS
	.align		4
        /*0068*/ 	.byte	0x04, 0x1c
        /*006a*/ 	.short	(.L_4505 - .L_4504)


	//   ....[0]....
.L_4504:
        /*006c*/ 	.word	0x00000090


	//   ....[1]....
        /*0070*/ 	.word	0x000003d0


	//----- nvinfo : EIATTR_CRS_STACK_SIZE
	.align		4
.L_4505:
        /*0074*/ 	.byte	0x04, 0x1e
        /*0076*/ 	.short	(.L_4507 - .L_4506)
.L_4506:
        /*0078*/ 	.word	0x00000000


	//----- nvinfo : EIATTR_CBANK_PARAM_SIZE
	.align		4
.L_4507:
        /*007c*/ 	.byte	0x03, 0x19
        /*007e*/ 	.short	0x0028


	//----- nvinfo : EIATTR_PARAM_CBANK
	.align		4
        /*0080*/ 	.byte	0x04, 0x0a
        /*0082*/ 	.short	(.L_4509 - .L_4508)
	.align		4
.L_4508:
        /*0084*/ 	.word	index@(.nv.constant0.broadcast_max_rhs_row_bf16)
        /*0088*/ 	.short	0x0380
        /*008a*/ 	.short	0x0028


	//----- nvinfo : EIATTR_SW_WAR
	.align		4
.L_4509:
        /*008c*/ 	.byte	0x04, 0x36
        /*008e*/ 	.short	(.L_4511 - .L_4510)
.L_4510:
        /*0090*/ 	.word	0x00000008
.L_4511:


//--------------------- .nv.info.broadcast_max_contiguous_bf16 --------------------------
	.section	.nv.info.broadcast_max_contiguous_bf16,"",@"SHT_CUDA_INFO"
	.sectionflags	@""
	.align	4


	//----- nvinfo : EIATTR_CUDA_API_VERSION
	.align		4
        /*0000*/ 	.byte	0x04, 0x37
        /*0002*/ 	.short	(.L_4513 - .L_4512)
.L_4512:
        /*0004*/ 	.word	0x00000082


	//----- nvinfo : EIATTR_KPARAM_INFO
	.align		4
.L_4513:
        /*0008*/ 	.byte	0x04, 0x17
        /*000a*/ 	.short	(.L_4515 - .L_4514)
.L_4514:
        /*000c*/ 	.word	0x00000000
        /*0010*/ 	.short	0x0003
        /*0012*/ 	.short	0x0018
        /*0014*/ 	.byte	0x00, 0xf5, 0x21, 0x00


	//----- nvinfo : EIATTR_KPARAM_INFO
	.align		4
.L_4515:
        /*0018*/ 	.byte	0x04, 0x17
        /*001a*/ 	.short	(.L_4517 - .L_4516)
.L_4516:
        /*001c*/ 	.word	0x00000000
        /*0020*/ 	.short	0x0002
        /*0022*/ 	.short	0x0010
        /*0024*/ 	.byte	0x00, 0xf5, 0x21, 0x00


	//----- nvinfo : EIATTR_KPARAM_INFO
	.align		4
.L_4517:
        /*0028*/ 	.byte	0x04, 0x17
        /*002a*/ 	.short	(.L_4519 - .L_4518)
.L_4518:
        /*002c*/ 	.word	0x00000000
        /*0030*/ 	.short	0x0001
        /*0032*/ 	.short	0x0008
        /*0034*/ 	.byte	0x00, 0xf5, 0x21, 0x00


	//----- nvinfo : EIATTR_KPARAM_INFO
	.align		4
.L_4519:
        /*0038*/ 	.byte	0x04, 0x17
        /*003a*/ 	.short	(.L_4521 - .L_4520)
.L_4520:
        /*003c*/ 	.word	0x00000000
        /*0040*/ 	.short	0x0000
        /*0042*/ 	.short	0x0000
        /*0044*/ 	.byte	0x00, 0xf0, 0x21, 0x00


	//----- nvinfo : EIATTR_SPARSE_MMA_MASK
	.align		4
.L_4521:
        /*0048*/ 	.byte	0x03, 0x50
        /*004a*/ 	.short	0x0000


	//----- nvinfo : EIATTR_MAXREG_COUNT
	.align		4
        /*004c*/ 	.byte	0x03, 0x1b
        /*004e*/ 	.short	0x00ff


	//----- nvinfo : EIATTR_MERCURY_ISA_VERSION
	.align		4
        /*0050*/ 	.byte	0x03, 0x5f
        /*0052*/ 	.short	0x0101


	//----- nvinfo : EIATTR_VRC_CTA_INIT_COUNT
	.align		4
        /*0054*/ 	.byte	0x02, 0x4a
	.zero		1
	.zero		1


	//----- nvinfo : EIATTR_EXIT_INSTR_OFFSETS
	.align		4
        /*0058*/ 	.byte	0x04, 0x1c
        /*005a*/ 	.short	(.L_4523 - .L_4522)


	//   ....[0]....
.L_4522:
        /*005c*/ 	.word	0x00000090


	//   ....[1]....
        /*0060*/ 	.word	0x000001a0


	//----- nvinfo : EIATTR_CBANK_PARAM_SIZE
	.align		4
.L_4523:
        /*0064*/ 	.byte	0x03, 0x19
        /*0066*/ 	.short	0x0020


	//----- nvinfo : EIATTR_PARAM_CBANK
	.align		4
        /*0068*/ 	.byte	0x04, 0x0a
        /*006a*/ 	.short	(.L_4525 - .L_4524)
	.align		4
.L_4524:
        /*006c*/ 	.word	index@(.nv.constant0.broadcast_max_contiguous_bf16)
        /*0070*/ 	.short	0x0380
        /*0072*/ 	.short	0x0020


	//----- nvinfo : EIATTR_SW_WAR
	.align		4
.L_4525:
        /*0074*/ 	.byte	0x04, 0x36
        /*0076*/ 	.short	(.L_4527 - .L_4526)
.L_4526:
        /*0078*/ 	.word	0x00000008
.L_4527:


//--------------------- .nv.info.broadcast_max_strided_bf16 --------------------------
	.section	.nv.info.broadcast_max_strided_bf16,"",@"SHT_CUDA_INFO"
	.sectionflags	@""
	.align	4


	//----- nvinfo : EIATTR_CUDA_API_VERSION
	.align		4
        /*0000*/ 	.byte	0x04, 0x37
        /*0002*/ 	.short	(.L_4529 - .L_4528)
.L_4528:
        /*0004*/ 	.word	0x00000082


	//----- nvinfo : EIATTR_KPARAM_INFO
	.align		4
.L_4529:
        /*0008*/ 	.byte	0x04, 0x17
        /*000a*/ 	.short	(.L_4531 - .L_4530)
.L_4530:
        /*000c*/ 	.word	0x00000000
        /*0010*/ 	.short	0x0005
        /*0012*/ 	.short	0x0028
        /*0014*/ 	.byte	0x00, 0xf5, 0x21, 0x00


	//----- nvinfo : EIATTR_KPARAM_INFO
	.align		4
.L_4531:
        /*0018*/ 	.byte	0x04, 0x17
        /*001a*/ 	.short	(.L_4533 - .L_4532)
.L_4532:
        /*001c*/ 	.word	0x00000000
        /*0020*/ 	.short	0x0004
        /*0022*/ 	.short	0x0020
        /*0024*/ 	.byte	0x00, 0xf5, 0x21, 0x00


	//----- nvinfo : EIATTR_KPARAM_INFO
	.align		4
.L_4533:
        /*0028*/ 	.byte	0x04, 0x17
        /*002a*/ 	.short	(.L_4535 - .L_4534)
.L_4534:
        /*002c*/ 	.word	0x00000000
        /*0030*/ 	.short	0x0003
        /*0032*/ 	.short	0x0018
        /*0034*/ 	.byte	0x00, 0xf5, 0x21, 0x00


	//----- nvinfo : EIATTR_KPARAM_INFO
	.align		4
.L_4535:
        /*0038*/ 	.byte	0x04, 0x17
        /*003a*/ 	.short	(.L_4537 - .L_4536)
.L_4536:
        /*003c*/ 	.word	0x00000000
        /*0040*/ 	.short	0x0002
        /*0042*/ 	.short	0x0010
        /*0044*/ 	.byte	0x00, 0xf5, 0x21, 0x00


	//----- nvinfo : EIATTR_KPARAM_INFO
	.align		4
.L_4537:
        /*0048*/ 	.byte	0x04, 0x17
        /*004a*/ 	.short	(.L_4539 - .L_4538)
.L_4538:
        /*004c*/ 	.word	0x00000000
        /*0050*/ 	.short	0x0001
        /*0052*/ 	.short	0x0008
        /*0054*/ 	.byte	0x00, 0xf0, 0x11, 0x00


	//----- nvinfo : EIATTR_KPARAM_INFO
	.align		4
.L_4539:
        /*0058*/ 	.byte	0x04, 0x17
        /*005a*/ 	.short	(.L_4541 - .L_4540)
.L_4540:
        /*005c*/ 	.word	0x00000000
        /*0060*/ 	.short	0x0000
        /*0062*/ 	.short	0x0000
        /*0064*/ 	.byte	0x00, 0xf0, 0x21, 0x00


	//----- nvinfo : EIATTR_SPARSE_MMA_MASK
	.align		4
.L_4541:
        /*0068*/ 	.byte	0x03, 0x50
        /*006a*/ 	.short	0x0000


	//----- nvinfo : EIATTR_MAXREG_COUNT
	.align		4
        /*006c*/ 	.byte	0x03, 0x1b
        /*006e*/ 	.short	0x00ff


	//----- nvinfo : EIATTR_MERCURY_ISA_VERSION
	.align		4
        /*0070*/ 	.byte	0x03, 0x5f
        /*0072*/ 	.short	0x0101


	//----- nvinfo : EIATTR_VRC_CTA_INIT_COUNT
	.align		4
        /*0074*/ 	.byte	0x02, 0x4a
	.zero		1
	.zero		1


	//----- nvinfo : EIATTR_EXIT_INSTR_OFFSETS
	.align		4
        /*0078*/ 	.byte	0x04, 0x1c
        /*007a*/ 	.short	(.L_4543 - .L_4542)


	//   ....[0]....
.L_4542:
        /*007c*/ 	.word	0x00000090


	//   ....[1]....
        /*0080*/ 	.word	0x000052a0


	//----- nvinfo : EIATTR_CRS_STACK_SIZE
	.align		4
.L_4543:
        /*0084*/ 	.byte	0x04, 0x1e
        /*0086*/ 	.short	(.L_4545 - .L_4544)
.L_4544:
        /*0088*/ 	.word	0x00000000


	//----- nvinfo : EIATTR_CBANK_PARAM_SIZE
	.align		4
.L_4545:
        /*008c*/ 	.byte	0x03, 0x19
        /*008e*/ 	.short	0x0030


	//----- nvinfo : EIATTR_PARAM_CBANK
	.align		4
        /*0090*/ 	.byte	0x04, 0x0a
        /*0092*/ 	.short	(.L_4547 - .L_4546)
	.align		4
.L_4546:
        /*0094*/ 	.word	index@(.nv.constant0.broadcast_max_strided_bf16)
        /*0098*/ 	.short	0x0380
        /*009a*/ 	.short	0x0030


	//----- nvinfo : EIATTR_SW_WAR
	.align		4
.L_4547:
        /*009c*/ 	.byte	0x04, 0x36
        /*009e*/ 	.short	(.L_4549 - .L_4548)
.L_4548:
        /*00a0*/ 	.word	0x00000008
.L_4549:


//--------------------- .nv.info.broadcast_div_lhs_col_bf16 --------------------------
	.section	.nv.info.broadcast_div_lhs_col_bf16,"",@"SHT_CUDA_INFO"
	.sectionflags	@""
	.align	4


	//----- nvinfo : EIATTR_CUDA_API_VERSION
	.align		4
        /*0000*/ 	.byte	0x04, 0x37
        /*0002*/ 	.short	(.L_4551 - .L_4550)
.L_4550:
        /*0004*/ 	.word	0x00000082


	//----- nvinfo : EIATTR_KPARAM_INFO
	.align		4
.L_4551:
        /*0008*/ 	.byte	0x04, 0x17
        /*000a*/ 	.short	(.L_4553 - .L_4552)
.L_4552:
        /*000c*/ 	.word	0x00000000
        /*0010*/ 	.short	0x0004
        /*0012*/ 	.short	0x0020
        /*0014*/ 	.byte	0x00, 0xf5, 0x21, 0x00


	//----- nvinfo : EIATTR_KPARAM_INFO
	.align		4
.L_4553:
        /*0018*/ 	.byte	0x04, 0x17
        /*001a*/ 	.short	(.L_4555 - .L_4554)
.L_4554:
        /*001c*/ 	.word	0x00000000
        /*0020*/ 	.short	0x0003
        /*0022*/ 	.short	0x0018
        /*0024*/ 	.byte	0x00, 0xf5, 0x21, 0x00


	//----- nvinfo : EIATTR_KPARAM_INFO
	.align		4
.L_4555:
        /*0028*/ 	.byte	0x04, 0x17
        /*002a*/ 	.short	(.L_4557 - .L_4556)
.L_4556:
        /*002c*/ 	.word	0x00000000
        /*0030*/ 	.short	0x0002
        /*0032*/ 	.short	0x0010
        /*0034*/ 	.byte	0x00, 0xf5, 0x21, 0x00


	//----- nvinfo : EIATTR_KPARAM_INFO
	.align		4
.L_4557:
        /*0038*/ 	.byte	0x04, 0x17
        /*003a*/ 	.short	(.L_4559 - .L_4558)
.L_4558:
        /*003c*/ 	.word	0x00000000
        /*0040*/ 	.short	0x0001
        /*0042*/ 	.short	0x0008
        /*0044*/ 	.byte	0x00, 0xf0, 0x21, 0x00


	//----- nvinfo : EIATTR_KPARAM_INFO
	.align		4
.L_4559:
        /*0048*/ 	.byte	0x04, 0x17
        /*004a*/ 	.short	(.L_4561 - .L_4560)
.L_4560:
        /*004c*/ 	.word	0x00000000
        /*0050*/ 	.short	0x0000
        /*0052*/ 	.short	0x0000
        /*0054*/ 	.byte	0x00, 0xf0, 0x21, 0x00


	//----- nvinfo : EIATTR_SPARSE_MMA_MASK
	.align		4
.L_4561:
        /*0058*/ 	.byte	0x03, 0x50
        /*005a*/ 	.short	0x0000


	//----- nvinfo : EIATTR_MAXREG_COUNT
	.align		4
        /*005c*/ 	.byte	0x03, 0x1b
        /*005e*/ 	.short	0x00ff


	//----- nvinfo : EIATTR_MERCURY_ISA_VERSION
	.align		4
        /*0060*/ 	.byte	0x03, 0x5f
        /*0062*/ 	.short	0x0101


	//----- nvinfo : EIATTR_VRC_CTA_INIT_COUNT
	.align		4
        /*0064*/ 	.byte	0x02, 0x4a
	.zero		1
	.zero		1


	//----- nvinfo : EIATTR_EXIT_INSTR_OFFSETS
	.align		4
        /*0068*/ 	.byte	0x04, 0x1c
        /*006a*/ 	.short	(.L_4563 - .L_4562)


	//   ....[0]....
.L_4562:
        /*006c*/ 	.word	0x00000090


	//   ....[1]....
        /*0070*/ 	.word	0x00000460


	//----- nvinfo : EIATTR_CRS_STACK_SIZE
	.align		4
.L_4563:
        /*0074*/ 	.byte	0x04, 0x1e
        /*0076*/ 	.short	(.L_4565 - .L_4564)
.L_4564:
        /*0078*/ 	.word	0x00000000


	//----- nvinfo : EIATTR_CBANK_PARAM_SIZE
	.align		4
.L_4565:
        /*007c*/ 	.byte	0x03, 0x19
        /*007e*/ 	.short	0x0028


	//----- nvinfo : EIATTR_PARAM_CBANK
	.align		4
        /*0080*/ 	.byte	0x04, 0x0a
        /*0082*/ 	.short	(.L_4567 - .L_4566)
	.align		4
.L_4566:
        /*0084*/ 	.word	index@(.nv.constant0.broadcast_div_lhs_col_bf16)
        /*0088*/ 	.short	0x0380
        /*008a*/ 	.short	0x0028


	//----- nvinfo : EIATTR_SW_WAR
	.align		4
.L_4567:
        /*008c*/ 	.byte	0x04, 0x36
        /*008e*/ 	.short	(.L_4569 - .L_4568)
.L_4568:
        /*0090*/ 	.word	0x00000008
.L_4569:


//--------------------- .nv.info.broadcast_div_lhs_row_bf16 --------------------------
	.section	.nv.info.broadcast_div_lhs_row_bf16,"",@"SHT_CUDA_INFO"
	.sectionflags	@""
	.align	4


	//----- nvinfo : EIATTR_CUDA_API_VERSION
	.align		4
        /*0000*/ 	.byte	0x04, 0x37
        /*0002*/ 	.short	(.L_4571 - .L_4570)
.L_4570:
        /*0004*/ 	.word	0x00000082


	//----- nvinfo : EIATTR_KPARAM_INFO
	.align		4
.L_4571:
        /*0008*/ 	.byte	0x04, 0x17
        /*000a*/ 	.short	(.L_4573 - .L_4572)
.L_4572:
        /*000c*/ 	.word	0x00000000
        /*0010*/ 	.short	0x0004
        /*0012*/ 	.short	0x0020
        /*0014*/ 	.byte	0x00, 0xf5, 0x21, 0x00


	//----- nvinfo : EIATTR_KPARAM_INFO
	.align		4
.L_4573:
        /*0018*/ 	.byte	0x04, 0x17
        /*001a*/ 	.short	(.L_4575 - .L_4574)
.L_4574:
        /*001c*/ 	.word	0x00000000
        /*0020*/ 	.short	0x0003
        /*0022*/ 	.short	0x0018
        /*0024*/ 	.byte	0x00, 0xf5, 0x21, 0x00


	//----- nvinfo : EIATTR_KPARAM_INFO
	.align		4
.L_4575:
        /*0028*/ 	.byte	0x04, 0x17
        /*002a*/ 	.short	(.L_4577 - .L_4576)
.L_4576:
        /*002c*/ 	.word	0x00000000
        /*0030*/ 	.short	0x0002
        /*0032*/ 	.short	0x0010
        /*0034*/ 	.byte	0x00, 0xf5, 0x21, 0x00


	//----- nvinfo : EIATTR_KPARAM_INFO
	.align		4
.L_4577:
        /*0038*/ 	.byte	0x04, 0x17
        /*003a*/ 	.short	(.L_4579 - .L_4578)
.L_4578:
        /*003c*/ 	.word	0x00000000
        /*0040*/ 	.short	0x0001
        /*0042*/ 	.short	0x0008
        /*0044*/ 	.byte	0x00, 0xf0, 0x21, 0x00


	//----- nvinfo : EIATTR_KPARAM_INFO
	.align		4
.L_4579:
        /*0048*/ 	.byte	0x04, 0x17
        /*004a*/ 	.short	(.L_4581 - .L_4580)
.L_4580:
        /*004c*/ 	.word	0x00000000
        /*0050*/ 	.short	0x0000
        /*0052*/ 	.short	0x0000
        /*0054*/ 	.byte	0x00, 0xf0, 0x21, 0x00


	//----- nvinfo : EIATTR_SPARSE_MMA_MASK
	.align		4
.L_4581:
        /*0058*/ 	.byte	0x03, 0x50
        /*005a*/ 	.short	0x0000


	//----- nvinfo : EIATTR_MAXREG_COUNT
	.align		4
        /*005c*/ 	.byte	0x03, 0x1b
        /*005e*/ 	.short	0x00ff


	//----- nvinfo : EIATTR_MERCURY_ISA_VERSION
	.align		4
        /*0060*/ 	.byte	0x03, 0x5f
        /*0062*/ 	.short	0x0101


	//----- nvinfo : EIATTR_VRC_CTA_INIT_COUNT
	.align		4
        /*0064*/ 	.byte	0x02, 0x4a
	.zero		1
	.zero		1


	//----- nvinfo : EIATTR_EXIT_INSTR_OFFSETS
	.align		4
        /*0068*/ 	.byte	0x04, 0x1c
        /*006a*/ 	.short	(.L_4583 - .L_4582)


	//   ....[0]....
.L_4582:
        /*006c*/ 	.word	0x00000090


	//   ....[1]....
        /*0070*/ 	.word	0x00000460


	//----- nvinfo : EIATTR_CRS_STACK_SIZE
	.align		4
.L_4583:
        /*0074*/ 	.byte	0x04, 0x1e
        /*0076*/ 	.short	(.L_4585 - .L_4584)
.L_4584:
        /*0078*/ 	.word	0x00000000


	//----- nvinfo : EIATTR_CBANK_PARAM_SIZE
	.align		4
.L_4585:
        /*007c*/ 	.byte	0x03, 0x19
        /*007e*/ 	.short	0x0028


	//----- nvinfo : EIATTR_PARAM_CBANK
	.align		4
        /*0080*/ 	.byte	0x04, 0x0a
        /*0082*/ 	.short	(.L_4587 - .L_4586)
	.align		4
.L_4586:
        /*0084*/ 	.word	index@(.nv.constant0.broadcast_div_lhs_row_bf16)
        /*0088*/ 	.short	0x0380
        /*008a*/ 	.short	0x0028


	//----- nvinfo : EIATTR_SW_WAR
	.align		4
.L_4587:
        /*008c*/ 	.byte	0x04, 0x36
        /*008e*/ 	.short	(.L_4589 - .L_4588)
.L_4588:
        /*0090*/ 	.word	0x00000008
.L_4589:


//--------------------- .nv.info.broadcast_div_rhs_col_bf16 --------------------------
	.section	.nv.info.broadcast_div_rhs_col_bf16,"",@"SHT_CUDA_INFO"
	.sectionflags	@""
	.align	4


	//----- nvinfo : EIATTR_CUDA_API_VERSION
	.align		4
        /*0000*/ 	.byte	0x04, 0x37
        /*0002*/ 	.short	(.L_4591 - .L_4590)
.L_4590:
        /*0004*/ 	.word	0x00000082


	//----- nvinfo : EIATTR_KPARAM_INFO
	.align		4
.L_4591:
        /*0008*/ 	.byte	0x04, 0x17
        /*000a*/ 	.short	(.L_4593 - .L_4592)
.L_4592:
        /*000c*/ 	.word	0x00000000
        /*0010*/ 	.short	0x0004
        /*0012*/ 	.short	0x0020
        /*0014*/ 	.byte	0x00, 0xf5, 0x21, 0x00


	//----- nvinfo : EIATTR_KPARAM_INFO
	.align		4
.L_4593:
        /*0018*/ 	.byte	0x04, 0x17
        /*001a*/ 	.short	(.L_4595 - .L_4594)
.L_4594:
        /*001c*/ 	.word	0x00000000
        /*0020*/ 	.short	0x0003
        /*0022*/ 	.short	0x0018
        /*0024*/ 	.byte	0x00, 0xf5, 0x21, 0x00


	//----- nvinfo : EIATTR_KPARAM_INFO
	.align		4
.L_4595:
        /*0028*/ 	.byte	0x04, 0x17
        /*002a*/ 	.short	(.L_4597 - .L_4596)
.L_4596:
        /*002c*/ 	.word	0x00000000
        /*0030*/ 	.short	0x0002
        /*0032*/ 	.short	0x0010
        /*0034*/ 	.byte	0x00, 0xf5, 0x21, 0x00


	//----- nvinfo : EIATTR_KPARAM_INFO
	.align		4
.L_4597:
        /*0038*/ 	.byte	0x04, 0x17
        /*003a*/ 	.short	(.L_4599 - .L_4598)
.L_4598:
        /*003c*/ 	.word	0x00000000
        /*0040*/ 	.short	0x0001
        /*0042*/ 	.short	0x0008
        /*0044*/ 	.byte	0x00, 0xf0, 0x21, 0x00


	//----- nvinfo : EIATTR_KPARAM_INFO
	.align		4
.L_4599:
        /*0048*/ 	.byte	0x04, 0x17
        /*004a*/ 	.short	(.L_4601 - .L_4600)
.L_4600:
        /*004c*/ 	.word	0x00000000
        /*0050*/ 	.short	0x0000
        /*0052*/ 	.short	0x0000
        /*0054*/ 	.byte	0x00, 0xf0, 0x21, 0x00


	//----- nvinfo : EIATTR_SPARSE_MMA_MASK
	.align		4
.L_4601:
        /*0058*/ 	.byte	0x03, 0x50
        /*005a*/ 	.short	0x0000


	//----- nvinfo : EIATTR_MAXREG_COUNT
	.align		4
        /*005c*/ 	.byte	0x03, 0x1b
        /*005e*/ 	.short	0x00ff


	//----- nvinfo : EIATTR_MERCURY_ISA_VERSION
	.align		4
        /*0060*/ 	.byte	0x03, 0x5f
        /*0062*/ 	.short	0x0101


	//----- nvinfo : EIATTR_VRC_CTA_INIT_COUNT
	.align		4
        /*0064*/ 	.byte	0x02, 0x4a
	.zero		1
	.zero		1


	//----- nvinfo : EIATTR_EXIT_INSTR_OFFSETS
	.align		4
        /*0068*/ 	.byte	0x04, 0x1c
        /*006a*/ 	.short	(.L_4603 - .L_4602)


	//   ....[0]....
.L_4602:
        /*006c*/ 	.word	0x00000090


	//   ....[1]....
        /*0070*/ 	.word	0x00000460


	//----- nvinfo : EIATTR_CRS_STACK_SIZE
	.align		4
.L_4603:
        /*0074*/ 	.byte	0x04, 0x1e
        /*0076*/ 	.short	(.L_4605 - .L_4604)
.L_4604:
        /*0078*/ 	.word	0x00000000


	//----- nvinfo : EIATTR_CBANK_PARAM_SIZE
	.align		4
.L_4605:
        /*007c*/ 	.byte	0x03, 0x19
        /*007e*/ 	.short	0x0028


	//----- nvinfo : EIATTR_PARAM_CBANK
	.align		4
        /*0080*/ 	.byte	0x04, 0x0a
        /*0082*/ 	.short	(.L_4607 - .L_4606)
	.align		4
.L_4606:
        /*0084*/ 	.word	index@(.nv.constant0.broadcast_div_rhs_col_bf16)
        /*0088*/ 	.short	0x0380
        /*008a*/ 	.short	0x0028


	//----- nvinfo : EIATTR_SW_WAR
	.align		4
.L_4607:
        /*008c*/ 	.byte	0x04, 0x36
        /*008e*/ 	.short	(.L_4609 - .L_4608)
.L_4608:
        /*0090*/ 	.word	0x00000008
.L_4609:


//--------------------- .nv.info.broadcast_div_rhs_row_bf16 --------------------------
	.section	.nv.info.broadcast_div_rhs_row_bf16,"",@"SHT_CUDA_INFO"
	.sectionflags	@""
	.align	4


	//----- nvinfo : EIATTR_CUDA_API_VERSION
	.align		4
        /*0000*/ 	.byte	0x04, 0x37
        /*0002*/ 	.short	(.L_4611 - .L_4610)
.L_4610:
        /*0004*/ 	.word	0x00000082


	//----- nvinfo : EIATTR_KPARAM_INFO
	.align		4
.L_4611:
        /*0008*/ 	.byte	0x04, 0x17
        /*000a*/ 	.short	(.L_4613 - .L_4612)
.L_4612:
        /*000c*/ 	.word	0x00000000
        /*0010*/ 	.short	0x0004
        /*0012*/ 	.short	0x0020
        /*0014*/ 	.byte	0x00, 0xf5, 0x21, 0x00


	//----- nvinfo : EIATTR_KPARAM_INFO
	.align		4
.L_4613:
        /*0018*/ 	.byte	0x04, 0x17
        /*001a*/ 	.short	(.L_4615 - .L_4614)
.L_4614:
        /*001c*/ 	.word	0x00000000
        /*0020*/ 	.short	0x0003
        /*0022*/ 	.short	0x0018
        /*0024*/ 	.byte	0x00, 0xf5, 0x21, 0x00


	//----- nvinfo : EIATTR_KPARAM_INFO
	.align		4
.L_4615:
        /*0028*/ 	.byte	0x04, 0x17
        /*002a*/ 	.short	(.L_4617 - .L_4616)
.L_4616:
        /*002c*/ 	.word	0x00000000
        /*0030*/ 	.short	0x0002
        /*0032*/ 	.short	0x0010
        /*0034*/ 	.byte	0x00, 0xf5, 0x21, 0x00


	//----- nvinfo : EIATTR_KPARAM_INFO
	.align		4
.L_4617:
        /*0038*/ 	.byte	0x04, 0x17
        /*003a*/ 	.short	(.L_4619 - .L_4618)
.L_4618:
        /*003c*/ 	.word	0x00000000
        /*0040*/ 	.short	0x0001
        /*0042*/ 	.short	0x0008
        /*0044*/ 	.byte	0x00, 0xf0, 0x21, 0x00


	//----- nvinfo : EIATTR_KPARAM_INFO
	.align		4
.L_4619:
        /*0048*/ 	.byte	0x04, 0x17
        /*004a*/ 	.short	(.L_4621 - .L_4620)
.L_4620:
        /*004c*/ 	.word	0x00000000
        /*0050*/ 	.short	0x0000
        /*0052*/ 	.short	0x0000
        /*0054*/ 	.byte	0x00, 0xf0, 0x21, 0x00


	//----- nvinfo : EIATTR_SPARSE_MMA_MASK
	.align		4
.L_4621:
        /*0058*/ 	.byte	0x03, 0x50
        /*005a*/ 	.short	0x0000


	//----- nvinfo : EIATTR_MAXREG_COUNT
	.align		4
        /*005c*/ 	.byte	0x03, 0x1b
        /*005e*/ 	.short	0x00ff


	//----- nvinfo : EIATTR_MERCURY_ISA_VERSION
	.align		4
        /*0060*/ 	.byte	0x03, 0x5f
        /*0062*/ 	.short	0x0101


	//----- nvinfo : EIATTR_VRC_CTA_INIT_COUNT
	.align		4
        /*0064*/ 	.byte	0x02, 0x4a
	.zero		1
	.zero		1


	//----- nvinfo : EIATTR_EXIT_INSTR_OFFSETS
	.align		4
        /*0068*/ 	.byte	0x04, 0x1c
        /*006a*/ 	.short	(.L_4623 - .L_4622)


	//   ....[0]....
.L_4622:
        /*006c*/ 	.word	0x00000090


	//   ....[1]....
        /*0070*/ 	.word	0x00000460


	//----- nvinfo : EIATTR_CRS_STACK_SIZE
	.align		4
.L_4623:
        /*0074*/ 	.byte	0x04, 0x1e
        /*0076*/ 	.short	(.L_4625 - .L_4624)
.L_4624:
        /*0078*/ 	.word	0x00000000


	//----- nvinfo : EIATTR_CBANK_PARAM_SIZE
	.align		4
.L_4625:
        /*007c*/ 	.byte	0x03, 0x19
        /*007e*/ 	.short	0x0028


	//----- nvinfo : EIATTR_PARAM_CBANK
	.align		4
        /*0080*/ 	.byte	0x04, 0x0a
        /*0082*/ 	.short	(.L_4627 - .L_4626)
	.align		4
.L_4626:
        /*0084*/ 	.word	index@(.nv.constant0.broadcast_div_rhs_row_bf16)
        /*0088*/ 	.short	0x0380
        /*008a*/ 	.short	0x0028


	//----- nvinfo : EIATTR_SW_WAR
	.align		4
.L_4627:
        /*008c*/ 	.byte	0x04, 0x36
        /*008e*/ 	.short	(.L_4629 - .L_4628)
.L_4628:
        /*0090*/ 	.word	0x00000008
.L_4629:


//--------------------- .nv.info.broadcast_div_contiguous_bf16 --------------------------
	.section	.nv.info.broadcast_div_contiguous_bf16,"",@"SHT_CUDA_INFO"
	.sectionflags	@""
	.align	4


	//----- nvinfo : EIATTR_CUDA_API_VERSION
	.align		4
        /*0000*/ 	.byte	0x04, 0x37
        /*0002*/ 	.short	(.L_4631 - .L_4630)
.L_4630:
        /*0004*/ 	.word	0x00000082


	//----- nvinfo : EIATTR_KPARAM_INFO
	.align		4
.L_4631:
        /*0008*/ 	.byte	0x04, 0x17
        /*000a*/ 	.short	(.L_4633 - .L_4632)
.L_4632:
        /*000c*/ 	.word	0x00000000
        /*0010*/ 	.short	0x0003
        /*0012*/ 	.short	0x0018
        /*0014*/ 	.byte	0x00, 0xf5, 0x21, 0x00


	//----- nvinfo : EIATTR_KPARAM_INFO
	.align		4
.L_4633:
        /*0018*/ 	.byte	0x04, 0x17
        /*001a*/ 	.short	(.L_4635 - .L_4634)
.L_4634:
        /*001c*/ 	.word	0x00000000
        /*0020*/ 	.short	0x0002
        /*0022*/ 	.short	0x0010
        /*0024*/ 	.byte	0x00, 0xf5, 0x21, 0x00


	//----- nvinfo : EIATTR_KPARAM_INFO
	.align		4
.L_4635:
        /*0028*/ 	.byte	0x04, 0x17
        /*002a*/ 	.short	(.L_4637 - .L_4636)
.L_4636:
        /*002c*/ 	.word	0x00000000
        /*0030*/ 	.short	0x0001
        /*0032*/ 	.short	0x0008
        /*0034*/ 	.byte	0x00, 0xf5, 0x21, 0x00


	//----- nvinfo : EIATTR_KPARAM_INFO
	.align		4
.L_4637:
        /*0038*/ 	.byte	0x04, 0x17
        /*003a*/ 	.short	(.L_4639 - .L_4638)
.L_4638:
        /*003c*/ 	.word	0x00000000
        /*0040*/ 	.short	0x0000
        /*0042*/ 	.short	0x0000
        /*0044*/ 	.byte	0x00, 0xf0, 0x21, 0x00


	//----- nvinfo : EIATTR_SPARSE_MMA_MASK
	.align		4
.L_4639:
        /*0048*/ 	.byte	0x03, 0x50
        /*004a*/ 	.short	0x0000


	//----- nvinfo : EIATTR_MAXREG_COUNT
	.align		4
        /*004c*/ 	.byte	0x03, 0x1b
        /*004e*/ 	.short	0x00ff


	//----- nvinfo : EIATTR_MERCURY_ISA_VERSION
	.align		4
        /*0050*/ 	.byte	0x03, 0x5f
        /*0052*/ 	.short	0x0101


	//----- nvinfo : EIATTR_VRC_CTA_INIT_COUNT
	.align		4
        /*0054*/ 	.byte	0x02, 0x4a
	.zero		1
	.zero		1


	//----- nvinfo : EIATTR_EXIT_INSTR_OFFSETS
	.align		4
        /*0058*/ 	.byte	0x04, 0x1c
        /*005a*/ 	.short	(.L_4641 - .L_4640)


	//   ....[0]....
.L_4640:
        /*005c*/ 	.word	0x00000090


	//   ....[1]....
        /*0060*/ 	.word	0x00000230


	//----- nvinfo : EIATTR_CBANK_PARAM_SIZE
	.align		4
.L_4641:
        /*0064*/ 	.byte	0x03, 0x19
        /*0066*/ 	.short	0x0020


	//----- nvinfo : EIATTR_PARAM_CBANK
	.align		4
        /*0068*/ 	.byte	0x04, 0x0a
        /*006a*/ 	.short	(.L_4643 - .L_4642)
	.align		4
.L_4642:
        /*006c*/ 	.word	index@(.nv.constant0.broadcast_div_contiguous_bf16)
        /*0070*/ 	.short	0x0380
        /*0072*/ 	.short	0x0020


	//----- nvinfo : EIATTR_SW_WAR
	.align		4
.L_4643:
        /*0074*/ 	.byte	0x04, 0x36
        /*0076*/ 	.short	(.L_4645 - .L_4644)
.L_4644:
        /*0078*/ 	.word	0x00000008
.L_4645:


//--------------------- .nv.info.broadcast_div_strided_bf16 --------------------------
	.section	.nv.info.broadcast_div_strided_bf16,"",@"SHT_CUDA_INFO"
	.sectionflags	@""
	.align	4


	//----- nvinfo : EIATTR_CUDA_API_VERSION
	.align		4
        /*0000*/ 	.byte	0x04, 0x37
        /*0002*/ 	.short	(.L_4647 - .L_4646)
.L_4646:
        /*0004*/ 	.word	0x00000082


	//----- nvinfo : EIATTR_KPARAM_INFO
	.align		4
.L_4647:
        /*0008*/ 	.byte	0x04, 0x17
        /*000a*/ 	.short	(.L_4649 - .L_4648)
.L_4648:
        /*000c*/ 	.word	0x00000000
        /*0010*/ 	.short	0x0005
        /*0012*/ 	.short	0x0028
        /*0014*/ 	.byte	0x00, 0xf5, 0x21, 0x00


	//----- nvinfo : EIATTR_KPARAM_INFO
	.align		4
.L_4649:
        /*0018*/ 	.byte	0x04, 0x17
        /*001a*/ 	.short	(.L_4651 - .L_4650)
.L_4650:
        /*001c*/ 	.word	0x00000000
        /*0020*/ 	.short	0x0004
        /*0022*/ 	.short	0x0020
        /*0024*/ 	.byte	0x00, 0xf5, 0x21, 0x00


	//----- nvinfo : EIATTR_KPARAM_INFO
	.align		4
.L_4651:
        /*0028*/ 	.byte	0x04, 0x17
        /*002a*/ 	.short	(.L_4653 - .L_4652)
.L_4652:
        /*002c*/ 	.word	0x00000000
        /*0030*/ 	.short	0x0003
        /*0032*/ 	.short	0x0018
        /*0034*/ 	.byte	0x00, 0xf5, 0x21, 0x00


	//----- nvinfo : EIATTR_KPARAM_INFO
	.align		4
.L_4653:
        /*0038*/ 	.byte	0x04, 0x17
        /*003a*/ 	.short	(.L_4655 - .L_4654)
.L_4654:
        /*003c*/ 	.word	0x00000000
        /*0040*/ 	.short	0x0002
        /*0042*/ 	.short	0x0010
        /*0044*/ 	.byte	0x00, 0xf5, 0x21, 0x00


	//----- nvinfo : EIATTR_KPARAM_INFO
	.align		4
.L_4655:
        /*0048*/ 	.byte	0x04, 0x17
        /*004a*/ 	.short	(.L_4657 - .L_4656)
.L_4656:
        /*004c*/ 	.word	0x00000000
        /*0050*/ 	.short	0x0001
        /*0052*/ 	.short	0x0008
        /*0054*/ 	.byte	0x00, 0xf0, 0x11, 0x00


	//----- nvinfo : EIATTR_KPARAM_INFO
	.align		4
.L_4657:
        /*0058*/ 	.byte	0x04, 0x17
        /*005a*/ 	.short	(.L_4659 - .L_4658)
.L_4658:
        /*005c*/ 	.word	0x00000000
        /*0060*/ 	.short	0x0000
        /*0062*/ 	.short	0x0000
        /*0064*/ 	.byte	0x00, 0xf0, 0x21, 0x00


	//----- nvinfo : EIATTR_SPARSE_MMA_MASK
	.align		4
.L_4659:
        /*0068*/ 	.byte	0x03, 0x50
        /*006a*/ 	.short	0x0000


	//----- nvinfo : EIATTR_MAXREG_COUNT
	.align		4
        /*006c*/ 	.byte	0x03, 0x1b
        /*006e*/ 	.short	0x00ff


	//----- nvinfo : EIATTR_MERCURY_ISA_VERSION
	.align		4
        /*0070*/ 	.byte	0x03, 0x5f
        /*0072*/ 	.short	0x0101


	//----- nvinfo : EIATTR_VRC_CTA_INIT_COUNT
	.align		4
        /*0074*/ 	.byte	0x02, 0x4a
	.zero		1
	.zero		1


	//----- nvinfo : EIATTR_EXIT_INSTR_OFFSETS
	.align		4
        /*0078*/ 	.byte	0x04, 0x1c
        /*007a*/ 	.short	(.L_4661 - .L_4660)


	//   ....[0]....
.L_4660:
        /*007c*/ 	.word	0x00000090


	//   ....[1]....
        /*0080*/ 	.word	0x00005330


	//----- nvinfo : EIATTR_CRS_STACK_SIZE
	.align		4
.L_4661:
        /*0084*/ 	.byte	0x04, 0x1e
        /*0086*/ 	.short	(.L_4663 - .L_4662)
.L_4662:
        /*0088*/ 	.word	0x00000000


	//----- nvinfo : EIATTR_CBANK_PARAM_SIZE
	.align		4
.L_4663:
        /*008c*/ 	.byte	0x03, 0x19
        /*008e*/ 	.short	0x0030


	//----- nvinfo : EIATTR_PARAM_CBANK
	.align		4
        /*0090*/ 	.byte	0x04, 0x0a
        /*0092*/ 	.short	(.L_4665 - .L_4664)
	.align		4
.L_4664:
        /*0094*/ 	.word	index@(.nv.constant0.broadcast_div_strided_bf16)
        /*0098*/ 	.short	0x0380
        /*009a*/ 	.short	0x0030


	//----- nvinfo : EIATTR_SW_WAR
	.align		4
.L_4665:
        /*009c*/ 	.byte	0x04, 0x36
        /*009e*/ 	.short	(.L_4667 - .L_4666)
.L_4666:
        /*00a0*/ 	.word	0x00000008
.L_4667:


//--------------------- .nv.info.broadcast_mul_lhs_col_bf16 --------------------------
	.section	.nv.info.broadcast_mul_lhs_col_bf16,"",@"SHT_CUDA_INFO"
	.sectionflags	@""
	.align	4


	//----- nvinfo : EIATTR_CUDA_API_VERSION
	.align		4
        /*0000*/ 	.byte	0x04, 0x37
        /*0002*/ 	.short	(.L_4669 - .L_4668)
.L_4668:
        /*0004*/ 	.word	0x00000082


	//----- nvinfo : EIATTR_KPARAM_INFO
	.align		4
.L_4669:
        /*0008*/ 	.byte	0x04, 0x17
        /*000a*/ 	.short	(.L_4671 - .L_4670)
.L_4670:
        /*000c*/ 	.word	0x00000000
        /*0010*/ 	.short	0x0004
        /*0012*/ 	.short	0x0020
        /*0014*/ 	.byte	0x00, 0xf5, 0x21, 0x00


	//----- nvinfo : EIATTR_KPARAM_INFO
	.align		4
.L_4671:
        /*0018*/ 	.byte	0x04, 0x17
        /*001a*/ 	.short	(.L_4673 - .L_4672)
.L_4672:
        /*001c*/ 	.word	0x00000000
        /*0020*/ 	.short	0x0003
        /*0022*/ 	.short	0x0018
        /*0024*/ 	.byte	0x00, 0xf5, 0x21, 0x00


	//----- nvinfo : EIATTR_KPARAM_INFO
	.align		4
.L_4673:
        /*0028*/ 	.byte	0x04, 0x17
        /*002a*/ 	.short	(.L_4675 - .L_4674)
.L_4674:
        /*002c*/ 	.word	0x00000000
        /*0030*/ 	.short	0x0002
        /*0032*/ 	.short	0x0010
        /*0034*/ 	.byte	0x00, 0xf5, 0x21, 0x00


	//----- nvinfo : EIATTR_KPARAM_INFO
	.align		4
.L_4675:
        /*0038*/ 	.byte	0x04, 0x17
        /*003a*/ 	.short	(.L_4677 - .L_4676)
.L_4676:
        /*003c*/ 	.word	0x00000000
        /*0040*/ 	.short	0x0001
        /*0042*/ 	.short	0x0008
        /*0044*/ 	.byte	0x00, 0xf0, 0x21, 0x00


	//----- nvinfo : EIATTR_KPARAM_INFO
	.align		4
.L_4677:
        /*0048*/ 	.byte	0x04, 0x17
        /*004a*/ 	.short	(.L_4679 - .L_4678)
.L_4678:
        /*004c*/ 	.word	0x00000000
        /*0050*/ 	.short	0x0000
        /*0052*/ 	.short	0x0000
        /*0054*/ 	.byte	0x00, 0xf0, 0x21, 0x00


	//----- nvinfo : EIATTR_SPARSE_MMA_MASK
	.align		4
.L_4679:
        /*0058*/ 	.byte	0x03, 0x50
        /*005a*/ 	.short	0x0000


	//----- nvinfo : EIATTR_MAXREG_COUNT
	.align		4
        /*005c*/ 	.byte	0x03, 0x1b
        /*005e*/ 	.short	0x00ff


	//----- nvinfo : EIATTR_MERCURY_ISA_VERSION
	.align		4
        /*0060*/ 	.byte	0x03, 0x5f
        /*0062*/ 	.short	0x0101


	//----- nvinfo : EIATTR_VRC_CTA_INIT_COUNT
	.align		4
        /*0064*/ 	.byte	0x02, 0x4a
	.zero		1
	.zero		1


	//----- nvinfo : EIATTR_EXIT_INSTR_OFFSETS
	.align		4
        /*0068*/ 	.byte	0x04, 0x1c
        /*006a*/ 	.short	(.L_4681 - .L_4680)


	//   ....[0]....
.L_4680:
        /*006c*/ 	.word	0x00000090


	//   ....[1]....
        /*0070*/ 	.word	0x000003c0


	//----- nvinfo : EIATTR_CRS_STACK_SIZE
	.align		4
.L_4681:
        /*0074*/ 	.byte	0x04, 0x1e
        /*0076*/ 	.short	(.L_4683 - .L_4682)
.L_4682:
        /*0078*/ 	.word	0x00000000


	//----- nvinfo : EIATTR_CBANK_PARAM_SIZE
	.align		4
.L_4683:
        /*007c*/ 	.byte	0x03, 0x19
        /*007e*/ 	.short	0x0028


	//----- nvinfo : EIATTR_PARAM_CBANK
	.align		4
        /*0080*/ 	.byte	0x04, 0x0a
        /*0082*/ 	.short	(.L_4685 - .L_4684)
	.align		4
.L_4684:
        /*0084*/ 	.word	index@(.nv.constant0.broadcast_mul_lhs_col_bf16)
        /*0088*/ 	.short	0x0380
        /*008a*/ 	.short	0x0028


	//----- nvinfo : EIATTR_SW_WAR
	.align		4
.L_4685:
        /*008c*/ 	.byte	0x04, 0x36
        /*008e*/ 	.short	(.L_4687 - .L_4686)
.L_4686:
        /*0090*/ 	.word	0x00000008
.L_4687:


//--------------------- .nv.info.broadcast_mul_lhs_row_bf16 --------------------------
	.section	.nv.info.broadcast_mul_lhs_row_bf16,"",@"SHT_CUDA_INFO"
	.sectionflags	@""
	.align	4


	//----- nvinfo : EIATTR_CUDA_API_VERSION
	.align		4
        /*0000*/ 	.byte	0x04, 0x37
        /*0002*/ 	.short	(.L_4689 - .L_4688)
.L_4688:
        /*0004*/ 	.word	0x00000082


	//----- nvinfo : EIATTR_KPARAM_INFO
	.align		4
.L_4689:
        /*0008*/ 	.byte	0x04, 0x17
        /*000a*/ 	.short	(.L_4691 - .L_4690)
.L_4690:
        /*000c*/ 	.word	0x00000000
        /*0010*/ 	.short	0x0004
        /*0012*/ 	.short	0x0020
        /*0014*/ 	.byte	0x00, 0xf5, 0x21, 0x00


	//----- nvinfo : EIATTR_KPARAM_INFO
	.align		4
.L_4691:
        /*0018*/ 	.byte	0x04, 0x17
        /*001a*/ 	.short	(.L_4693 - .L_4692)
.L_4692:
        /*001c*/ 	.word	0x00000000
        /*0020*/ 	.short	0x0003
        /*0022*/ 	.short	0x0018
        /*0024*/ 	.byte	0x00, 0xf5, 0x21, 0x00


	//----- nvinfo : EIATTR_KPARAM_INFO
	.align		4
.L_4693:
        /*0028*/ 	.byte	0x04, 0x17
        /*002a*/ 	.short	(.L_4695 - .L_4694)
.L_4694:
        /*002c*/ 	.word	0x00000000
        /*0030*/ 	.short	0x0002
        /*0032*/ 	.short	0x0010
        /*0034*/ 	.byte	0x00, 0xf5, 0x21, 0x00


	//----- nvinfo : EIATTR_KPARAM_INFO
	.align		4
.L_4695:
        /*0038*/ 	.byte	0x04, 0x17
        /*003a*/ 	.short	(.L_4697 - .L_4696)
.L_4696:
        /*003c*/ 	.word	0x00000000
        /*0040*/ 	.short	0x0001
        /*0042*/ 	.short	0x0008
        /*0044*/ 	.byte	0x00, 0xf0, 0x21, 0x00


	//----- nvinfo : EIATTR_KPARAM_INFO
	.align		4
.L_4697:
        /*0048*/ 	.byte	0x04, 0x17
        /*004a*/ 	.short	(.L_4699 - .L_4698)
.L_4698:
        /*004c*/ 	.word	0x00000000
        /*0050*/ 	.short	0x0000
        /*0052*/ 	.short	0x0000
        /*0054*/ 	.byte	0x00, 0xf0, 0x21, 0x00


	//----- nvinfo : EIATTR_SPARSE_MMA_MASK
	.align		4
.L_4699:
        /*0058*/ 	.byte	0x03, 0x50
        /*005a*/ 	.short	0x0000


	//----- nvinfo : EIATTR_MAXREG_COUNT
	.align		4
        /*005c*/ 	.byte	0x03, 0x1b
        /*005e*/ 	.short	0x00ff


	//----- nvinfo : EIATTR_MERCURY_ISA_VERSION
	.align		4
        /*0060*/ 	.byte	0x03, 0x5f
        /*0062*/ 	.short	0x0101


	//----- nvinfo : EIATTR_VRC_CTA_INIT_COUNT
	.align		4
        /*0064*/ 	.byte	0x02, 0x4a
	.zero		1
	.zero		1


	//----- nvinfo : EIATTR_EXIT_INSTR_OFFSETS
	.align		4
        /*0068*/ 	.byte	0x04, 0x1c
        /*006a*/ 	.short	(.L_4701 - .L_4700)


	//   ....[0]....
.L_4700:
        /*006c*/ 	.word	0x00000090


	//   ....[1]....
        /*0070*/ 	.word	0x000003c0


	//----- nvinfo : EIATTR_CRS_STACK_SIZE
	.align		4
.L_4701:
        /*0074*/ 	.byte	0x04, 0x1e
        /*0076*/ 	.short	(.L_4703 - .L_4702)
.L_4702:
        /*0078*/ 	.word	0x00000000


	//----- nvinfo : EIATTR_CBANK_PARAM_SIZE
	.align		4
.L_4703:
        /*007c*/ 	.byte	0x03, 0x19
        /*007e*/ 	.short	0x0028


	//----- nvinfo : EIATTR_PARAM_CBANK
	.align		4
        /*0080*/ 	.byte	0x04, 0x0a
        /*0082*/ 	.short	(.L_4705 - .L_4704)
	.align		4
.L_4704:
        /*0084*/ 	.word	index@(.nv.constant0.broadcast_mul_lhs_row_bf16)
        /*0088*/ 	.short	0x0380
        /*008a*/ 	.short	0x0028


	//----- nvinfo : EIATTR_SW_WAR
	.align		4
.L_4705:
        /*008c*/ 	.byte	0x04, 0x36
        /*008e*/ 	.short	(.L_4707 - .L_4706)
.L_4706:
        /*0090*/ 	.word	0x00000008
.L_4707:


//--------------------- .nv.info.broadcast_mul_rhs_col_bf16 --------------------------
	.section	.nv.info.broadcast_mul_rhs_col_bf16,"",@"SHT_CUDA_INFO"
	.sectionflags	@""
	.align	4


	//----- nvinfo : EIATTR_CUDA_API_VERSION
	.align		4
        /*0000*/ 	.byte	0x04, 0x37
        /*0002*/ 	.short	(.L_4709 - .L_4708)
.L_4708:
        /*0004*/ 	.word	0x00000082


	//----- nvinfo : EIATTR_KPARAM_INFO
	.align		4
.L_4709:
        /*0008*/ 	.byte	0x04, 0x17
        /*000a*/ 	.short	(.L_4711 - .L_4710)
.L_4710:
        /*000c*/ 	.word	0x00000000
        /*0010*/ 	.short	0x0004
        /*0012*/ 	.short	0x0020
        /*0014*/ 	.byte	0x00, 0xf5, 0x21, 0x00


	//----- nvinfo : EIATTR_KPARAM_INFO
	.align		4
.L_4711:
        /*0018*/ 	.byte	0x04, 0x17
        /*001a*/ 	.short	(.L_4713 - .L_4712)
.L_4712:
        /*001c*/ 	.word	0x00000000
        /*0020*/ 	.short	0x0003
        /*0022*/ 	.short	0x0018
        /*0024*/ 	.byte	0x00, 0xf5, 0x21, 0x00


	//----- nvinfo : EIATTR_KPARAM_INFO
	.align		4
.L_4713:
        /*0028*/ 	.byte	0x04, 0x17
        /*002a*/ 	.short	(.L_4715 - .L_4714)
.L_4714:
        /*002c*/ 	.word	0x00000000
        /*0030*/ 	.short	0x0002
        /*0032*/ 	.short	0x0010
        /*0034*/ 	.byte	0x00, 0xf5, 0x21, 0x00


	//----- nvinfo : EIATTR_KPARAM_INFO
	.align		4
.L_4715:
        /*0038*/ 	.byte	0x04, 0x17
        /*003a*/ 	.short	(.L_4717 - .L_4716)
.L_4716:
        /*003c*/ 	.word	0x00000000
        /*0040*/ 	.short	0x0001
        /*0042*/ 	.short	0x0008
        /*0044*/ 	.byte	0x00, 0xf0, 0x21, 0x00


	//----- nvinfo : EIATTR_KPARAM_INFO
	.align		4
.L_4717:
        /*0048*/ 	.byte	0x04, 0x17
        /*004a*/ 	.short	(.L_4719 - .L_4718)
.L_4718:
        /*004c*/ 	.word	0x00000000
        /*0050*/ 	.short	0x0000
        /*0052*/ 	.short	0x0000
        /*0054*/ 	.byte	0x00, 0xf0, 0x21, 0x00


	//----- nvinfo : EIATTR_SPARSE_MMA_MASK
	.align		4
.L_4719:
        /*0058*/ 	.byte	0x03, 0x50
        /*005a*/ 	.short	0x0000


	//----- nvinfo : EIATTR_MAXREG_COUNT
	.align		4
        /*005c*/ 	.byte	0x03, 0x1b
        /*005e*/ 	.short	0x00ff


	//----- nvinfo : EIATTR_MERCURY_ISA_VERSION
	.align		4
        /*0060*/ 	.byte	0x03, 0x5f
        /*0062*/ 	.short	0x0101


	//----- nvinfo : EIATTR_VRC_CTA_INIT_COUNT
	.align		4
        /*0064*/ 	.byte	0x02, 0x4a
	.zero		1
	.zero		1


	//----- nvinfo : EIATTR_EXIT_INSTR_OFFSETS
	.align		4
        /*0068*/ 	.byte	0x04, 0x1c
        /*006a*/ 	.short	(.L_4721 - .L_4720)


	//   ....[0]....
.L_4720:
        /*006c*/ 	.word	0x00000090


	//   ....[1]....
        /*0070*/ 	.word	0x000003c0


	//----- nvinfo : EIATTR_CRS_STACK_SIZE
	.align		4
.L_4721:
        /*0074*/ 	.byte	0x04, 0x1e
        /*0076*/ 	.short	(.L_4723 - .L_4722)
.L_4722:
        /*0078*/ 	.word	0x00000000


	//----- nvinfo : EIATTR_CBANK_PARAM_SIZE
	.align		4
.L_4723:
        /*007c*/ 	.byte	0x03, 0x19
        /*007e*/ 	.short	0x0028


	//----- nvinfo : EIATTR_PARAM_CBANK
	.align		4
        /*0080*/ 	.byte	0x04, 0x0a
        /*0082*/ 	.short	(.L_4725 - .L_4724)
	.align		4
.L_4724:
        /*0084*/ 	.word	index@(.nv.constant0.broadcast_mul_rhs_col_bf16)
        /*0088*/ 	.short	0x0380
        /*008a*/ 	.short	0x0028


	//----- nvinfo : EIATTR_SW_WAR
	.align		4
.L_4725:
        /*008c*/ 	.byte	0x04, 0x36
        /*008e*/ 	.short	(.L_4727 - .L_4726)
.L_4726:
        /*0090*/ 	.word	0x00000008
.L_4727:


//--------------------- .nv.info.broadcast_mul_rhs_row_bf16 --------------------------
	.section	.nv.info.broadcast_mul_rhs_row_bf16,"",@"SHT_CUDA_INFO"
	.sectionflags	@""
	.align	4


	//----- nvinfo : EIATTR_CUDA_API_VERSION
	.align		4
        /*0000*/ 	.byte	0x04, 0x37
        /*0002*/ 	.short	(.L_4729 - .L_4728)
.L_4728:
        /*0004*/ 	.word	0x00000082


	//----- nvinfo : EIATTR_KPARAM_INFO
	.align		4
.L_4729:
        /*0008*/ 	.byte	0x04, 0x17
        /*000a*/ 	.short	(.L_4731 - .L_4730)
.L_4730:
        /*000c*/ 	.word	0x00000000
        /*0010*/ 	.short	0x0004
        /*0012*/ 	.short	0x0020
        /*0014*/ 	.byte	0x00, 0xf5, 0x21, 0x00


	//----- nvinfo : EIATTR_KPARAM_INFO
	.align		4
.L_4731:
        /*0018*/ 	.byte	0x04, 0x17
        /*001a*/ 	.short	(.L_4733 - .L_4732)
.L_4732:
        /*001c*/ 	.word	0x00000000
        /*0020*/ 	.short	0x0003
        /*0022*/ 	.short	0x0018
        /*0024*/ 	.byte	0x00, 0xf5, 0x21, 0x00


	//----- nvinfo : EIATTR_KPARAM_INFO
	.align		4
.L_4733:
        /*0028*/ 	.byte	0x04, 0x17
        /*002a*/ 	.short	(.L_4735 - .L_4734)
.L_4734:
        /*002c*/ 	.word	0x00000000
        /*0030*/ 	.short	0x0002
        /*0032*/ 	.short	0x0010
        /*0034*/ 	.byte	0x00, 0xf5, 0x21, 0x00


	//----- nvinfo : EIATTR_KPARAM_INFO
	.align		4
.L_4735:
        /*0038*/ 	.byte	0x04, 0x17
        /*003a*/ 	.short	(.L_4737 - .L_4736)
.L_4736:
        /*003c*/ 	.word	0x00000000
        /*0040*/ 	.short	0x0001
        /*0042*/ 	.short	0x0008
        /*0044*/ 	.byte	0x00, 0xf0, 0x21, 0x00


	//----- nvinfo : EIATTR_KPARAM_INFO
	.align		4
.L_4737:
        /*0048*/ 	.byte	0x04, 0x17
        /*004a*/ 	.short	(.L_4739 - .L_4738)
.L_4738:
        /*004c*/ 	.word	0x00000000
        /*0050*/ 	.short	0x0000
        /*0052*/ 	.short	0x0000
        /*0054*/ 	.byte	0x00, 0xf0, 0x21, 0x00


	//----- nvinfo : EIATTR_SPARSE_MMA_MASK
	.align		4
.L_4739:
        /*0058*/ 	.byte	0x03, 0x50
        /*005a*/ 	.short	0x0000


	//----- nvinfo : EIATTR_MAXREG_COUNT
	.align		4
        /*005c*/ 	.byte	0x03, 0x1b
        /*005e*/ 	.short	0x00ff


	//----- nvinfo : EIATTR_MERCURY_ISA_VERSION
	.align		4
        /*0060*/ 	.byte	0x03, 0x5f
        /*0062*/ 	.short	0x0101


	//----- nvinfo : EIATTR_VRC_CTA_INIT_COUNT
	.align		4
        /*0064*/ 	.byte	0x02, 0x4a
	.zero		1
	.zero		1


	//----- nvinfo : EIATTR_EXIT_INSTR_OFFSETS
	.align		4
        /*0068*/ 	.byte	0x04, 0x1c
        /*006a*/ 	.short	(.L_4741 - .L_4740)


	//   ....[0]....
.L_4740:
        /*006c*/ 	.word	0x00000090


	//   ....[1]....
        /*0070*/ 	.word	0x000003c0


	//----- nvinfo : EIATTR_CRS_STACK_SIZE
	.align		4
.L_4741:
        /*0074*/ 	.byte	0x04, 0x1e
        /*0076*/ 	.short	(.L_4743 - .L_4742)
.L_4742:
        /*0078*/ 	.word	0x00000000


	//----- nvinfo : EIATTR_CBANK_PARAM_SIZE
	.align		4
.L_4743:
        /*007c*/ 	.byte	0x03, 0x19
        /*007e*/ 	.short	0x0028


	//----- nvinfo : EIATTR_PARAM_CBANK
	.align		4
        /*0080*/ 	.byte	0x04, 0x0a
        /*0082*/ 	.short	(.L_4745 - .L_4744)
	.align		4
.L_4744:
        /*0084*/ 	.word	index@(.nv.constant0.broadcast_mul_rhs_row_bf16)
        /*0088*/ 	.short	0x0380
        /*008a*/ 	.short	0x0028


	//----- nvinfo : EIATTR_SW_WAR
	.align		4
.L_4745:
        /*008c*/ 	.byte	0x04, 0x36
        /*008e*/ 	.short	(.L_4747 - .L_4746)
.L_4746:
        /*0090*/ 	.word	0x00000008
.L_4747:


//--------------------- .nv.info.broadcast_mul_contiguous_bf16 --------------------------
	.section	.nv.info.broadcast_mul_contiguous_bf16,"",@"SHT_CUDA_INFO"
	.sectionflags	@""
	.align	4


	//----- nvinfo : EIATTR_CUDA_API_VERSION
	.align		4
        /*0000*/ 	.byte	0x04, 0x37
        /*0002*/ 	.short	(.L_4749 - .L_4748)
.L_4748:
        /*0004*/ 	.word	0x00000082


	//----- nvinfo : EIATTR_KPARAM_INFO
	.align		4
.L_4749:
        /*0008*/ 	.byte	0x04, 0x17
        /*000a*/ 	.short	(.L_4751 - .L_4750)
.L_4750:
        /*000c*/ 	.word	0x00000000
        /*0010*/ 	.short	0x0003
        /*0012*/ 	.short	0x0018
        /*0014*/ 	.byte	0x00, 0xf5, 0x21, 0x00


	//----- nvinfo : EIATTR_KPARAM_INFO
	.align		4
.L_4751:
        /*0018*/ 	.byte	0x04, 0x17
        /*001a*/ 	.short	(.L_4753 - .L_4752)
.L_4752:
        /*001c*/ 	.word	0x00000000
        /*0020*/ 	.short	0x0002
        /*0022*/ 	.short	0x0010
        /*0024*/ 	.byte	0x00, 0xf5, 0x21, 0x00


	//----- nvinfo : EIATTR_KPARAM_INFO
	.align		4
.L_4753:
        /*0028*/ 	.byte	0x04, 0x17
        /*002a*/ 	.short	(.L_4755 - .L_4754)
.L_4754:
        /*002c*/ 	.word	0x00000000
        /*0030*/ 	.short	0x0001
        /*0032*/ 	.short	0x0008
        /*0034*/ 	.byte	0x00, 0xf5, 0x21, 0x00


	//----- nvinfo : EIATTR_KPARAM_INFO
	.align		4
.L_4755:
        /*0038*/ 	.byte	0x04, 0x17
        /*003a*/ 	.short	(.L_4757 - .L_4756)
.L_4756:
        /*003c*/ 	.word	0x00000000
        /*0040*/ 	.short	0x0000
        /*0042*/ 	.short	0x0000
        /*0044*/ 	.byte	0x00, 0xf0, 0x21, 0x00


	//----- nvinfo : EIATTR_SPARSE_MMA_MASK
	.align		4
.L_4757:
        /*0048*/ 	.byte	0x03, 0x50
        /*004a*/ 	.short	0x0000


	//----- nvinfo : EIATTR_MAXREG_COUNT
	.align		4
        /*004c*/ 	.byte	0x03, 0x1b
        /*004e*/ 	.short	0x00ff


	//----- nvinfo : EIATTR_MERCURY_ISA_VERSION
	.align		4
        /*0050*/ 	.byte	0x03, 0x5f
        /*0052*/ 	.short	0x0101


	//----- nvinfo : EIATTR_VRC_CTA_INIT_COUNT
	.align		4
        /*0054*/ 	.byte	0x02, 0x4a
	.zero		1
	.zero		1


	//----- nvinfo : EIATTR_EXIT_INSTR_OFFSETS
	.align		4
        /*0058*/ 	.byte	0x04, 0x1c
        /*005a*/ 	.short	(.L_4759 - .L_4758)


	//   ....[0]....
.L_4758:
        /*005c*/ 	.word	0x00000090


	//   ....[1]....
        /*0060*/ 	.word	0x00000190


	//----- nvinfo : EIATTR_CBANK_PARAM_SIZE
	.align		4
.L_4759:
        /*0064*/ 	.byte	0x03, 0x19
        /*0066*/ 	.short	0x0020


	//----- nvinfo : EIATTR_PARAM_CBANK
	.align		4
        /*0068*/ 	.byte	0x04, 0x0a
        /*006a*/ 	.short	(.L_4761 - .L_4760)
	.align		4
.L_4760:
        /*006c*/ 	.word	index@(.nv.constant0.broadcast_mul_contiguous_bf16)
        /*0070*/ 	.short	0x0380
        /*0072*/ 	.short	0x0020


	//----- nvinfo : EIATTR_SW_WAR
	.align		4
.L_4761:
        /*0074*/ 	.byte	0x04, 0x36
        /*0076*/ 	.short	(.L_4763 - .L_4762)
.L_4762:
        /*0078*/ 	.word	0x00000008
.L_4763:


//--------------------- .nv.info.broadcast_mul_strided_bf16 --------------------------
	.section	.nv.info.broadcast_mul_strided_bf16,"",@"SHT_CUDA_INFO"
	.sectionflags	@""
	.align	4


	//----- nvinfo : EIATTR_CUDA_API_VERSION
	.align		4
        /*0000*/ 	.byte	0x04, 0x37
        /*0002*/ 	.short	(.L_4765 - .L_4764)
.L_4764:
        /*0004*/ 	.word	0x00000082


	//----- nvinfo : EIATTR_KPARAM_INFO
	.align		4
.L_4765:
        /*0008*/ 	.byte	0x04, 0x17
        /*000a*/ 	.short	(.L_4767 - .L_4766)
.L_4766:
        /*000c*/ 	.word	0x00000000
        /*0010*/ 	.short	0x0005
        /*0012*/ 	.short	0x0028
        /*0014*/ 	.byte	0x00, 0xf5, 0x21, 0x00


	//----- nvinfo : EIATTR_KPARAM_INFO
	.align		4
.L_4767:
        /*0018*/ 	.byte	0x04, 0x17
        /*001a*/ 	.short	(.L_4769 - .L_4768)
.L_4768:
        /*001c*/ 	.word	0x00000000
        /*0020*/ 	.short	0x0004
        /*0022*/ 	.short	0x0020
        /*0024*/ 	.byte	0x00, 0xf5, 0x21, 0x00


	//----- nvinfo : EIATTR_KPARAM_INFO
	.align		4
.L_4769:
        /*0028*/ 	.byte	0x04, 0x17
        /*002a*/ 	.short	(.L_4771 - .L_4770)
.L_4770:
        /*002c*/ 	.word	0x00000000
        /*0030*/ 	.short	0x0003
        /*0032*/ 	.short	0x0018
        /*0034*/ 	.byte	0x00, 0xf5, 0x21, 0x00


	//----- nvinfo : EIATTR_KPARAM_INFO
	.align		4
.L_4771:
        /*0038*/ 	.byte	0x04, 0x17
        /*003a*/ 	.short	(.L_4773 - .L_4772)
.L_4772:
        /*003c*/ 	.word	0x00000000
        /*0040*/ 	.short	0x0002
        /*0042*/ 	.short	0x0010
        /*0044*/ 	.byte	0x00, 0xf5, 0x21, 0x00


	//----- nvinfo : EIATTR_KPARAM_INFO
	.align		4
.L_4773:
        /*0048*/ 	.byte	0x04, 0x17
        /*004a*/ 	.short	(.L_4775 - .L_4774)
.L_4774:
        /*004c*/ 	.word	0x00000000
        /*0050*/ 	.short	0x0001
        /*0052*/ 	.short	0x0008
        /*0054*/ 	.byte	0x00, 0xf0, 0x11, 0x00


	//----- nvinfo : EIATTR_KPARAM_INFO
	.align		4
.L_4775:
        /*0058*/ 	.byte	0x04, 0x17
        /*005a*/ 	.short	(.L_4777 - .L_4776)
.L_4776:
        /*005c*/ 	.word	0x00000000
        /*0060*/ 	.short	0x0000
        /*0062*/ 	.short	0x0000
        /*0064*/ 	.byte	0x00, 0xf0, 0x21, 0x00


	//----- nvinfo : EIATTR_SPARSE_MMA_MASK
	.align		4
.L_4777:
        /*0068*/ 	.byte	0x03, 0x50
        /*006a*/ 	.short	0x0000


	//----- nvinfo : EIATTR_MAXREG_COUNT
	.align		4
        /*006c*/ 	.byte	0x03, 0x1b
        /*006e*/ 	.short	0x00ff


	//----- nvinfo : EIATTR_MERCURY_ISA_VERSION
	.align		4
        /*0070*/ 	.byte	0x03, 0x5f
        /*0072*/ 	.short	0x0101


	//----- nvinfo : EIATTR_VRC_CTA_INIT_COUNT
	.align		4
        /*0074*/ 	.byte	0x02, 0x4a
	.zero		1
	.zero		1


	//----- nvinfo : EIATTR_EXIT_INSTR_OFFSETS
	.align		4
        /*0078*/ 	.byte	0x04, 0x1c
        /*007a*/ 	.short	(.L_4779 - .L_4778)


	//   ....[0]....
.L_4778:
        /*007c*/ 	.word	0x00000090


	//   ....[1]....
        /*0080*/ 	.word	0x00005290


	//----- nvinfo : EIATTR_CRS_STACK_SIZE
	.align		4
.L_4779:
        /*0084*/ 	.byte	0x04, 0x1e
        /*0086*/ 	.short	(.L_4781 - .L_4780)
.L_4780:
        /*0088*/ 	.word	0x00000000


	//----- nvinfo : EIATTR_CBANK_PARAM_SIZE
	.align		4
.L_4781:
        /*008c*/ 	.byte	0x03, 0x19
        /*008e*/ 	.short	0x0030


	//----- nvinfo : EIATTR_PARAM_CBANK
	.align		4
        /*0090*/ 	.byte	0x04, 0x0a
        /*0092*/ 	.short	(.L_4783 - .L_4782)
	.align		4
.L_4782:
        /*0094*/ 	.word	index@(.nv.constant0.broadcast_mul_strided_bf16)
        /*0098*/ 	.short	0x0380
        /*009a*/ 	.short	0x0030


	//----- nvinfo : EIATTR_SW_WAR
	.align		4
.L_4783:
        /*009c*/ 	.byte	0x04, 0x36
        /*009e*/ 	.short	(.L_4785 - .L_4784)
.L_4784:
        /*00a0*/ 	.word	0x00000008
.L_4785:


//--------------------- .nv.info.broadcast_sub_lhs_col_bf16 --------------------------
	.section	.nv.info.broadcast_sub_lhs_col_bf16,"",@"SHT_CUDA_INFO"
	.sectionflags	@""
	.align	4


	//----- nvinfo : EIATTR_CUDA_API_VERSION
	.align		4
        /*0000*/ 	.byte	0x04, 0x37
        /*0002*/ 	.short	(.L_4787 - .L_4786)
.L_4786:
        /*0004*/ 	.word	0x00000082


	//----- nvinfo : EIATTR_KPARAM_INFO
	.align		4
.L_4787:
        /*0008*/ 	.byte	0x04, 0x17
        /*000a*/ 	.short	(.L_4789 - .L_4788)
.L_4788:
        /*000c*/ 	.word	0x00000000
        /*0010*/ 	.short	0x0004
        /*0012*/ 	.short	0x0020
        /*0014*/ 	.byte	0x00, 0xf5, 0x21, 0x00


	//----- nvinfo : EIATTR_KPARAM_INFO
	.align		4
.L_4789:
        /*0018*/ 	.byte	0x04, 0x17
        /*001a*/ 	.short	(.L_4791 - .L_4790)
.L_4790:
        /*001c*/ 	.word	0x00000000
        /*0020*/ 	.short	0x0003
        /*0022*/ 	.short	0x0018
        /*0024*/ 	.byte	0x00, 0xf5, 0x21, 0x00


	//----- nvinfo : EIATTR_KPARAM_INFO
	.align		4
.L_4791:
        /*0028*/ 	.byte	0x04, 0x17
        /*002a*/ 	.short	(.L_4793 - .L_4792)
.L_4792:
        /*002c*/ 	.word	0x00000000
        /*0030*/ 	.short	0x0002
        /*0032*/ 	.short	0x0010
        /*0034*/ 	.byte	0x00, 0xf5, 0x21, 0x00


	//----- nvinfo : EIATTR_KPARAM_INFO
	.align		4
.L_4793:
        /*0038*/ 	.byte	0x04, 0x17
        /*003a*/ 	.short	(.L_4795 - .L_4794)
.L_4794:
        /*003c*/ 	.word	0x00000000
        /*0040*/ 	.short	0x0001
        /*0042*/ 	.short	0x0008
        /*0044*/ 	.byte	0x00, 0xf0, 0x21, 0x00


	//----- nvinfo : EIATTR_KPARAM_INFO
	.align		4
.L_4795:
        /*0048*/ 	.byte	0x04, 0x17
        /*004a*/ 	.short	(.L_4797 - .L_4796)
.L_4796:
        /*004c*/ 	.word	0x00000000
        /*0050*/ 	.short	0x0000
        /*0052*/ 	.short	0x0000
        /*0054*/ 	.byte	0x00, 0xf0, 0x21, 0x00


	//----- nvinfo : EIATTR_SPARSE_MMA_MASK
	.align		4
.L_4797:
        /*0058*/ 	.byte	0x03, 0x50
        /*005a*/ 	.short	0x0000


	//----- nvinfo : EIATTR_MAXREG_COUNT
	.align		4
        /*005c*/ 	.byte	0x03, 0x1b
        /*005e*/ 	.short	0x00ff


	//----- nvinfo : EIATTR_MERCURY_ISA_VERSION
	.align		4
        /*0060*/ 	.byte	0x03, 0x5f
        /*0062*/ 	.short	0x0101


	//----- nvinfo : EIATTR_VRC_CTA_INIT_COUNT
	.align		4
        /*0064*/ 	.byte	0x02, 0x4a
	.zero		1
	.zero		1


	//----- nvinfo : EIATTR_EXIT_INSTR_OFFSETS
	.align		4
        /*0068*/ 	.byte	0x04, 0x1c
        /*006a*/ 	.short	(.L_4799 - .L_4798)


	//   ....[0]....
.L_4798:
        /*006c*/ 	.word	0x00000090


	//   ....[1]....
        /*0070*/ 	.word	0x000003c0


	//----- nvinfo : EIATTR_CRS_STACK_SIZE
	.align		4
.L_4799:
        /*0074*/ 	.byte	0x04, 0x1e
        /*0076*/ 	.short	(.L_4801 - .L_4800)
.L_4800:
        /*0078*/ 	.word	0x00000000


	//----- nvinfo : EIATTR_CBANK_PARAM_SIZE
	.align		4
.L_4801:
        /*007c*/ 	.byte	0x03, 0x19
        /*007e*/ 	.short	0x0028


	//----- nvinfo : EIATTR_PARAM_CBANK
	.align		4
        /*0080*/ 	.byte	0x04, 0x0a
        /*0082*/ 	.short	(.L_4803 - .L_4802)
	.align		4
.L_4802:
        /*0084*/ 	.word	index@(.nv.constant0.broadcast_sub_lhs_col_bf16)
        /*0088*/ 	.short	0x0380
        /*008a*/ 	.short	0x0028


	//----- nvinfo : EIATTR_SW_WAR
	.align		4
.L_4803:
        /*008c*/ 	.byte	0x04, 0x36
        /*008e*/ 	.short	(.L_4805 - .L_4804)
.L_4804:
        /*0090*/ 	.word	0x00000008
.L_4805:


//--------------------- .nv.info.broadcast_sub_lhs_row_bf16 --------------------------
	.section	.nv.info.broadcast_sub_lhs_row_bf16,"",@"SHT_CUDA_INFO"
	.sectionflags	@""
	.align	4


	//----- nvinfo : EIATTR_CUDA_API_VERSION
	.align		4
        /*0000*/ 	.byte	0x04, 0x37
        /*0002*/ 	.short	(.L_4807 - .L_4806)
.L_4806:
        /*0004*/ 	.word	0x00000082


	//----- nvinfo : EIATTR_KPARAM_INFO
	.align		4
.L_4807:
        /*0008*/ 	.byte	0x04, 0x17
        /*000a*/ 	.short	(.L_4809 - .L_4808)
.L_4808:
        /*000c*/ 	.word	0x00000000
        /*0010*/ 	.short	0x0004
        /*0012*/ 	.short	0x0020
        /*0014*/ 	.byte	0x00, 0xf5, 0x21, 0x00


	//----- nvinfo : EIATTR_KPARAM_INFO
	.align		4
.L_4809:
        /*0018*/ 	.byte	0x04, 0x17
        /*001a*/ 	.short	(.L_4811 - .L_4810)
.L_4810:
        /*001c*/ 	.word	0x00000000
        /*0020*/ 	.short	0x0003
        /*0022*/ 	.short	0x0018
        /*0024*/ 	.byte	0x00, 0xf5, 0x21, 0x00


	//----- nvinfo : EIATTR_KPARAM_INFO
	.align		4
.L_4811:
        /*0028*/ 	.byte	0x04, 0x17
        /*002a*/ 	.short	(.L_4813 - .L_4812)
.L_4812:
        /*002c*/ 	.word	0x00000000
        /*0030*/ 	.short	0x0002
        /*0032*/ 	.short	0x0010
        /*0034*/ 	.byte	0x00, 0xf5, 0x21, 0x00


	//----- nvinfo : EIATTR_KPARAM_INFO
	.align		4
.L_4813:
        /*0038*/ 	.byte	0x04, 0x17
        /*003a*/ 	.short	(.L_4815 - .L_4814)
.L_4814:
        /*003c*/ 	.word	0x00000000
        /*0040*/ 	.short	0x0001
        /*0042*/ 	.short	0x0008
        /*0044*/ 	.byte	0x00, 0xf0, 0x21, 0x00


	//----- nvinfo : EIATTR_KPARAM_INFO
	.align		4
.L_4815:
        /*0048*/ 	.byte	0x04, 0x17
        /*004a*/ 	.short	(.L_4817 - .L_4816)
.L_4816:
        /*004c*/ 	.word	0x00000000
        /*0050*/ 	.short	0x0000
        /*0052*/ 	.short	0x0000
        /*0054*/ 	.byte	0x00, 0xf0, 0x21, 0x00


	//----- nvinfo : EIATTR_SPARSE_MMA_MASK
	.align		4
.L_4817:
        /*0058*/ 	.byte	0x03, 0x50
        /*005a*/ 	.short	0x0000


	//----- nvinfo : EIATTR_MAXREG_COUNT
	.align		4
        /*005c*/ 	.byte	0x03, 0x1b
        /*005e*/ 	.short	0x00ff


	//----- nvinfo : EIATTR_MERCURY_ISA_VERSION
	.align		4
        /*0060*/ 	.byte	0x03, 0x5f
        /*0062*/ 	.short	0x0101


	//----- nvinfo : EIATTR_VRC_CTA_INIT_COUNT
	.align		4
        /*0064*/ 	.byte	0x02, 0x4a
	.zero		1
	.zero		1


	//----- nvinfo : EIATTR_EXIT_INSTR_OFFSETS
	.align		4
        /*0068*/ 	.byte	0x04, 0x1c
        /*006a*/ 	.short	(.L_4819 - .L_4818)


	//   ....[0]....
.L_4818:
        /*006c*/ 	.word	0x00000090


	//   ....[1]....
        /*0070*/ 	.word	0x000003c0


	//----- nvinfo : EIATTR_CRS_STACK_SIZE
	.align		4
.L_4819:
        /*0074*/ 	.byte	0x04, 0x1e
        /*0076*/ 	.short	(.L_4821 - .L_4820)
.L_4820:
        /*0078*/ 	.word	0x00000000


	//----- nvinfo : EIATTR_CBANK_PARAM_SIZE
	.align		4
.L_4821:
        /*007c*/ 	.byte	0x03, 0x19
        /*007e*/ 	.short	0x0028


	//----- nvinfo : EIATTR_PARAM_CBANK
	.align		4
        /*0080*/ 	.byte	0x04, 0x0a
        /*0082*/ 	.short	(.L_4823 - .L_4822)
	.align		4
.L_4822:
        /*0084*/ 	.word	index@(.nv.constant0.broadcast_sub_lhs_row_bf16)
        /*0088*/ 	.short	0x0380
        /*008a*/ 	.short	0x0028


	//----- nvinfo : EIATTR_SW_WAR
	.align		4
.L_4823:
        /*008c*/ 	.byte	0x04, 0x36
        /*008e*/ 	.short	(.L_4825 - .L_4824)
.L_4824:
        /*0090*/ 	.word	0x00000008
.L_4825:


//--------------------- .nv.info.broadcast_sub_rhs_col_bf16 --------------------------
	.section	.nv.info.broadcast_sub_rhs_col_bf16,"",@"SHT_CUDA_INFO"
	.sectionflags	@""
	.align	4


	//----- nvinfo : EIATTR_CUDA_API_VERSION
	.align		4
        /*0000*/ 	.byte	0x04, 0x37
        /*0002*/ 	.short	(.L_4827 - .L_4826)
.L_4826:
        /*0004*/ 	.word	0x00000082


	//----- nvinfo : EIATTR_KPARAM_INFO
	.align		4
.L_4827:
        /*0008*/ 	.byte	0x04, 0x17
        /*000a*/ 	.short	(.L_4829 - .L_4828)
.L_4828:
        /*000c*/ 	.word	0x00000000
        /*0010*/ 	.short	0x0004
        /*0012*/ 	.short	0x0020
        /*0014*/ 	.byte	0x00, 0xf5, 0x21, 0x00


	//----- nvinfo : EIATTR_KPARAM_INFO
	.align		4
.L_4829:
        /*0018*/ 	.byte	0x04, 0x17
        /*001a*/ 	.short	(.L_4831 - .L_4830)
.L_4830:
        /*001c*/ 	.word	0x00000000
        /*0020*/ 	.short	0x0003
        /*0022*/ 	.short	0x0018
        /*0024*/ 	.byte	0x00, 0xf5, 0x21, 0x00


	//----- nvinfo : EIATTR_KPARAM_INFO
	.align		4
.L_4831:
        /*0028*/ 	.byte	0x04, 0x17
        /*002a*/ 	.short	(.L_4833 - .L_4832)
.L_4832:
        /*002c*/ 	.word	0x00000000
        /*0030*/ 	.short	0x0002
        /*0032*/ 	.short	0x0010
        /*0034*/ 	.byte	0x00, 0xf5, 0x21, 0x00


	//----- nvinfo : EIATTR_KPARAM_INFO
	.align		4
.L_4833:
        /*0038*/ 	.byte	0x04, 0x17
        /*003a*/ 	.short	(.L_4835 - .L_4834)
.L_4834:
        /*003c*/ 	.word	0x00000000
        /*0040*/ 	.short	0x0001
        /*0042*/ 	.short	0x0008
        /*0044*/ 	.byte	0x00, 0xf0, 0x21, 0x00


	//----- nvinfo : EIATTR_KPARAM_INFO
	.align		4
.L_4835:
        /*0048*/ 	.byte	0x04, 0x17
        /*004a*/ 	.short	(.L_4837 - .L_4836)
.L_4836:
        /*004c*/ 	.word	0x00000000
        /*0050*/ 	.short	0x0000
        /*0052*/ 	.short	0x0000
        /*0054*/ 	.byte	0x00, 0xf0, 0x21, 0x00


	//----- nvinfo : EIATTR_SPARSE_MMA_MASK
	.align		4
.L_4837:
        /*0058*/ 	.byte	0x03, 0x50
        /*005a*/ 	.short	0x0000


	//----- nvinfo : EIATTR_MAXREG_COUNT
	.align		4
        /*005c*/ 	.byte	0x03, 0x1b
        /*005e*/ 	.short	0x00ff


	//----- nvinfo : EIATTR_MERCURY_ISA_VERSION
	.align		4
        /*0060*/ 	.byte	0x03, 0x5f
        /*0062*/ 	.short	0x0101


	//----- nvinfo : EIATTR_VRC_CTA_INIT_COUNT
	.align		4
        /*0064*/ 	.byte	0x02, 0x4a
	.zero		1
	.zero		1


	//----- nvinfo : EIATTR_EXIT_INSTR_OFFSETS
	.align		4
        /*0068*/ 	.byte	0x04, 0x1c
        /*006a*/ 	.short	(.L_4839 - .L_4838)


	//   ....[0]....
.L_4838:
        /*006c*/ 	.word	0x00000090


	//   ....[1]....
        /*0070*/ 	.word	0x000003c0


	//----- nvinfo : EIATTR_CRS_STACK_SIZE
	.align		4
.L_4839:
        /*0074*/ 	.byte	0x04, 0x1e
        /*0076*/ 	.short	(.L_4841 - .L_4840)
.L_4840:
        /*0078*/ 	.word	0x00000000


	//----- nvinfo : EIATTR_CBANK_PARAM_SIZE
	.align		4
.L_4841:
        /*007c*/ 	.byte	0x03, 0x19
        /*007e*/ 	.short	0x0028


	//----- nvinfo : EIATTR_PARAM_CBANK
	.align		4
        /*0080*/ 	.byte	0x04, 0x0a
        /*0082*/ 	.short	(.L_4843 - .L_4842)
	.align		4
.L_4842:
        /*0084*/ 	.word	index@(.nv.constant0.broadcast_sub_rhs_col_bf16)
        /*0088*/ 	.short	0x0380
        /*008a*/ 	.short	0x0028


	//----- nvinfo : EIATTR_SW_WAR
	.align		4
.L_4843:
        /*008c*/ 	.byte	0x04, 0x36
        /*008e*/ 	.short	(.L_4845 - .L_4844)
.L_4844:
        /*0090*/ 	.word	0x00000008
.L_4845:


//--------------------- .nv.info.broadcast_sub_rhs_row_bf16 --------------------------
	.section	.nv.info.broadcast_sub_rhs_row_bf16,"",@"SHT_CUDA_INFO"
	.sectionflags	@""
	.align	4


	//----- nvinfo : EIATTR_CUDA_API_VERSION
	.align		4
        /*0000*/ 	.byte	0x04, 0x37
        /*0002*/ 	.short	(.L_4847 - .L_4846)
.L_4846:
        /*0004*/ 	.word	0x00000082


	//----- nvinfo : EIATTR_KPARAM_INFO
	.align		4
.L_4847:
        /*0008*/ 	.byte	0x04, 0x17
        /*000a*/ 	.short	(.L_4849 - .L_4848)
.L_4848:
        /*000c*/ 	.word	0x00000000
        /*0010*/ 	.short	0x0004
        /*0012*/ 	.short	0x0020
        /*0014*/ 	.byte	0x00, 0xf5, 0x21, 0x00


	//----- nvinfo : EIATTR_KPARAM_INFO
	.align		4
.L_4849:
        /*0018*/ 	.byte	0x04, 0x17
        /*001a*/ 	.short	(.L_4851 - .L_4850)
.L_4850:
        /*001c*/ 	.word	0x00000000
        /*0020*/ 	.short	0x0003
        /*0022*/ 	.short	0x0018
        /*0024*/ 	.byte	0x00, 0xf5, 0x21, 0x00


	//----- nvinfo : EIATTR_KPARAM_INFO
	.align		4
.L_4851:
        /*0028*/ 	.byte	0x04, 0x17
        /*002a*/ 	.short	(.L_4853 - .L_4852)
.L_4852:
        /*002c*/ 	.word	0x00000000
        /*0030*/ 	.short	0x0002
        /*0032*/ 	.short	0x0010
        /*0034*/ 	.byte	0x00, 0xf5, 0x21, 0x00


	//----- nvinfo : EIATTR_KPARAM_INFO
	.align		4
.L_4853:
        /*0038*/ 	.byte	0x04, 0x17
        /*003a*/ 	.short	(.L_4855 - .L_4854)
.L_4854:
        /*003c*/ 	.word	0x00000000
        /*0040*/ 	.short	0x0001
        /*0042*/ 	.short	0x0008
        /*0044*/ 	.byte	0x00, 0xf0, 0x21, 0x00


	//----- nvinfo : EIATTR_KPARAM_INFO
	.align		4
.L_4855:
        /*0048*/ 	.byte	0x04, 0x17
        /*004a*/ 	.short	(.L_4857 - .L_4856)
.L_4856:
        /*004c*/ 	.word	0x00000000
        /*0050*/ 	.short	0x0000
        /*0052*/ 	.short	0x0000
        /*0054*/ 	.byte	0x00, 0xf0, 0x21, 0x00


	//----- nvinfo : EIATTR_SPARSE_MMA_MASK
	.align		4
.L_4857:
        /*0058*/ 	.byte	0x03, 0x50
        /*005a*/ 	.short	0x0000


	//----- nvinfo : EIATTR_MAXREG_COUNT
	.align		4
        /*005c*/ 	.byte	0x03, 0x1b
        /*005e*/ 	.short	0x00ff


	//----- nvinfo : EIATTR_MERCURY_ISA_VERSION
	.align		4
        /*0060*/ 	.byte	0x03, 0x5f
        /*0062*/ 	.short	0x0101


	//----- nvinfo : EIATTR_VRC_CTA_INIT_COUNT
	.align		4
        /*0064*/ 	.byte	0x02, 0x4a
	.zero		1
	.zero		1


	//----- nvinfo : EIATTR_EXIT_INSTR_OFFSETS
	.align		4
        /*0068*/ 	.byte	0x04, 0x1c
        /*006a*/ 	.short	(.L_4859 - .L_4858)


	//   ....[0]....
.L_4858:
        /*006c*/ 	.word	0x00000090


	//   ....[1]....
        /*0070*/ 	.word	0x000003c0


	//----- nvinfo : EIATTR_CRS_STACK_SIZE
	.align		4
.L_4859:
        /*0074*/ 	.byte	0x04, 0x1e
        /*0076*/ 	.short	(.L_4861 - .L_4860)
.L_4860:
        /*0078*/ 	.word	0x00000000


	//----- nvinfo : EIATTR_CBANK_PARAM_SIZE
	.align		4
.L_4861:
        /*007c*/ 	.byte	0x03, 0x19
        /*007e*/ 	.short	0x0028


	//----- nvinfo : EIATTR_PARAM_CBANK
	.align		4
        /*0080*/ 	.byte	0x04, 0x0a
        /*0082*/ 	.short	(.L_4863 - .L_4862)
	.align		4
.L_4862:
        /*0084*/ 	.word	index@(.nv.constant0.broadcast_sub_rhs_row_bf16)
        /*0088*/ 	.short	0x0380
        /*008a*/ 	.short	0x0028


	//----- nvinfo : EIATTR_SW_WAR
	.align		4
.L_4863:
        /*008c*/ 	.byte	0x04, 0x36
        /*008e*/ 	.short	(.L_4865 - .L_4864)
.L_4864:
        /*0090*/ 	.word	0x00000008
.L_4865:


//--------------------- .nv.info.broadcast_sub_contiguous_bf16 --------------------------
	.section	.nv.info.broadcast_sub_contiguous_bf16,"",@"SHT_CUDA_INFO"
	.sectionflags	@""
	.align	4


	//----- nvinfo : EIATTR_CUDA_API_VERSION
	.align		4
        /*0000*/ 	.byte	0x04, 0x37
        /*0002*/ 	.short	(.L_4867 - .L_4866)
.L_4866:
        /*0004*/ 	.word	0x00000082


	//----- nvinfo : EIATTR_KPARAM_INFO
	.align		4
.L_4867:
        /*0008*/ 	.byte	0x04, 0x17
        /*000a*/ 	.short	(.L_4869 - .L_4868)
.L_4868:
        /*000c*/ 	.word	0x00000000
        /*0010*/ 	.short	0x0003
        /*0012*/ 	.short	0x0018
        /*0014*/ 	.byte	0x00, 0xf5, 0x21, 0x00


	//----- nvinfo : EIATTR_KPARAM_INFO
	.align		4
.L_4869:
        /*0018*/ 	.byte	0x04, 0x17
        /*001a*/ 	.short	(.L_4871 - .L_4870)
.L_4870:
        /*001c*/ 	.word	0x00000000
        /*0020*/ 	.short	0x0002
        /*0022*/ 	.short	0x0010
        /*0024*/ 	.byte	0x00, 0xf5, 0x21, 0x00


	//----- nvinfo : EIATTR_KPARAM_INFO
	.align		4
.L_4871:
        /*0028*/ 	.byte	0x04, 0x17
        /*002a*/ 	.short	(.L_4873 - .L_4872)
.L_4872:
        /*002c*/ 	.word	0x00000000
        /*0030*/ 	.short	0x0001
        /*0032*/ 	.short	0x0008
        /*0034*/ 	.byte	0x00, 0xf5, 0x21, 0x00


	//----- nvinfo : EIATTR_KPARAM_INFO
	.align		4
.L_4873:
        /*0038*/ 	.byte	0x04, 0x17
        /*003a*/ 	.short	(.L_4875 - .L_4874)
.L_4874:
        /*003c*/ 	.word	0x00000000
        /*0040*/ 	.short	0x0000
        /*0042*/ 	.short	0x0000
        /*0044*/ 	.byte	0x00, 0xf0, 0x21, 0x00


	//----- nvinfo : EIATTR_SPARSE_MMA_MASK
	.align		4
.L_4875:
        /*0048*/ 	.byte	0x03, 0x50
        /*004a*/ 	.short	0x0000


	//----- nvinfo : EIATTR_MAXREG_COUNT
	.align		4
        /*004c*/ 	.byte	0x03, 0x1b
        /*004e*/ 	.short	0x00ff


	//----- nvinfo : EIATTR_MERCURY_ISA_VERSION
	.align		4
        /*0050*/ 	.byte	0x03, 0x5f
        /*0052*/ 	.short	0x0101


	//----- nvinfo : EIATTR_VRC_CTA_INIT_COUNT
	.align		4
        /*0054*/ 	.byte	0x02, 0x4a
	.zero		1
	.zero		1


	//----- nvinfo : EIATTR_EXIT_INSTR_OFFSETS
	.align		4
        /*0058*/ 	.byte	0x04, 0x1c
        /*005a*/ 	.short	(.L_4877 - .L_4876)


	//   ....[0]....
.L_4876:
        /*005c*/ 	.word	0x00000090


	//   ....[1]....
        /*0060*/ 	.word	0x00000190


	//----- nvinfo : EIATTR_CBANK_PARAM_SIZE
	.align		4
.L_4877:
        /*0064*/ 	.byte	0x03, 0x19
        /*0066*/ 	.short	0x0020


	//----- nvinfo : EIATTR_PARAM_CBANK
	.align		4
        /*0068*/ 	.byte	0x04, 0x0a
        /*006a*/ 	.short	(.L_4879 - .L_4878)
	.align		4
.L_4878:
        /*006c*/ 	.word	index@(.nv.constant0.broadcast_sub_contiguous_bf16)
        /*0070*/ 	.short	0x0380
        /*0072*/ 	.short	0x0020


	//----- nvinfo : EIATTR_SW_WAR
	.align		4
.L_4879:
        /*0074*/ 	.byte	0x04, 0x36
        /*0076*/ 	.short	(.L_4881 - .L_4880)
.L_4880:
        /*0078*/ 	.word	0x00000008
.L_4881:


//--------------------- .nv.info.broadcast_sub_strided_bf16 --------------------------
	.section	.nv.info.broadcast_sub_strided_bf16,"",@"SHT_CUDA_INFO"
	.sectionflags	@""
	.align	4


	//----- nvinfo : EIATTR_CUDA_API_VERSION
	.align		4
        /*0000*/ 	.byte	0x04, 0x37
        /*0002*/ 	.short	(.L_4883 - .L_4882)
.L_4882:
        /*0004*/ 	.word	0x00000082


	//----- nvinfo : EIATTR_KPARAM_INFO
	.align		4
.L_4883:
        /*0008*/ 	.byte	0x04, 0x17
        /*000a*/ 	.short	(.L_4885 - .L_4884)
.L_4884:
        /*000c*/ 	.word	0x00000000
        /*0010*/ 	.short	0x0005
        /*0012*/ 	.short	0x0028
        /*0014*/ 	.byte	0x00, 0xf5, 0x21, 0x00


	//----- nvinfo : EIATTR_KPARAM_INFO
	.align		4
.L_4885:
        /*0018*/ 	.byte	0x04, 0x17
        /*001a*/ 	.short	(.L_4887 - .L_4886)
.L_4886:
        /*001c*/ 	.word	0x00000000
        /*0020*/ 	.short	0x0004
        /*0022*/ 	.short	0x0020
        /*0024*/ 	.byte	0x00, 0xf5, 0x21, 0x00


	//----- nvinfo : EIATTR_KPARAM_INFO
	.align		4
.L_4887:
        /*0028*/ 	.byte	0x04, 0x17
        /*002a*/ 	.short	(.L_4889 - .L_4888)
.L_4888:
        /*002c*/ 	.word	0x00000000
        /*0030*/ 	.short	0x0003
        /*0032*/ 	.short	0x0018
        /*0034*/ 	.byte	0x00, 0xf5, 0x21, 0x00


	//----- nvinfo : EIATTR_KPARAM_INFO
	.align		4
.L_4889:
        /*0038*/ 	.byte	0x04, 0x17
        /*003a*/ 	.short	(.L_4891 - .L_4890)
.L_4890:
        /*003c*/ 	.word	0x00000000
        /*0040*/ 	.short	0x0002
        /*0042*/ 	.short	0x0010
        /*0044*/ 	.byte	0x00, 0xf5, 0x21, 0x00


	//----- nvinfo : EIATTR_KPARAM_INFO
	.align		4
.L_4891:
        /*0048*/ 	.byte	0x04, 0x17
        /*004a*/ 	.short	(.L_4893 - .L_4892)
.L_4892:
        /*004c*/ 	.word	0x00000000
        /*0050*/ 	.short	0x0001
        /*0052*/ 	.short	0x0008
        /*0054*/ 	.byte	0x00, 0xf0, 0x11, 0x00


	//----- nvinfo : EIATTR_KPARAM_INFO
	.align		4
.L_4893:
        /*0058*/ 	.byte	0x04, 0x17
        /*005a*/ 	.short	(.L_4895 - .L_4894)
.L_4894:
        /*005c*/ 	.word	0x00000000
        /*0060*/ 	.short	0x0000
        /*0062*/ 	.short	0x0000
        /*0064*/ 	.byte	0x00, 0xf0, 0x21, 0x00


	//----- nvinfo : EIATTR_SPARSE_MMA_MASK
	.align		4
.L_4895:
        /*0068*/ 	.byte	0x03, 0x50
        /*006a*/ 	.short	0x0000


	//----- nvinfo : EIATTR_MAXREG_COUNT
	.align		4
        /*006c*/ 	.byte	0x03, 0x1b
        /*006e*/ 	.short	0x00ff


	//----- nvinfo : EIATTR_MERCURY_ISA_VERSION
	.align		4
        /*0070*/ 	.byte	0x03, 0x5f
        /*0072*/ 	.short	0x0101


	//----- nvinfo : EIATTR_VRC_CTA_INIT_COUNT
	.align		4
        /*0074*/ 	.byte	0x02, 0x4a
	.zero		1
	.zero		1


	//----- nvinfo : EIATTR_EXIT_INSTR_OFFSETS
	.align		4
        /*0078*/ 	.byte	0x04, 0x1c
        /*007a*/ 	.short	(.L_4897 - .L_4896)


	//   ....[0]....
.L_4896:
        /*007c*/ 	.word	0x00000090


	//   ....[1]....
        /*0080*/ 	.word	0x00005290


	//----- nvinfo : EIATTR_CRS_STACK_SIZE
	.align		4
.L_4897:
        /*0084*/ 	.byte	0x04, 0x1e
        /*0086*/ 	.short	(.L_4899 - .L_4898)
.L_4898:
        /*0088*/ 	.word	0x00000000


	//----- nvinfo : EIATTR_CBANK_PARAM_SIZE
	.align		4
.L_4899:
        /*008c*/ 	.byte	0x03, 0x19
        /*008e*/ 	.short	0x0030


	//----- nvinfo : EIATTR_PARAM_CBANK
	.align		4
        /*0090*/ 	.byte	0x04, 0x0a
        /*0092*/ 	.short	(.L_4901 - .L_4900)
	.align		4
.L_4900:
        /*0094*/ 	.word	index@(.nv.constant0.broadcast_sub_strided_bf16)
        /*0098*/ 	.short	0x0380
        /*009a*/ 	.short	0x0030


	//----- nvinfo : EIATTR_SW_WAR
	.align		4
.L_4901:
        /*009c*/ 	.byte	0x04, 0x36
        /*009e*/ 	.short	(.L_4903 - .L_4902)
.L_4902:
        /*00a0*/ 	.word	0x00000008
.L_4903:


//--------------------- .nv.info.broadcast_add_lhs_col_bf16 --------------------------
	.section	.nv.info.broadcast_add_lhs_col_bf16,"",@"SHT_CUDA_INFO"
	.sectionflags	@""
	.align	4


	//----- nvinfo : EIATTR_CUDA_API_VERSION
	.align		4
        /*0000*/ 	.byte	0x04, 0x37
        /*0002*/ 	.short	(.L_4905 - .L_4904)
.L_4904:
        /*0004*/ 	.word	0x00000082


	//----- nvinfo : EIATTR_KPARAM_INFO
	.align		4
.L_4905:
        /*0008*/ 	.byte	0x04, 0x17
        /*000a*/ 	.short	(.L_4907 - .L_4906)
.L_4906:
        /*000c*/ 	.word	0x00000000
        /*0010*/ 	.short	0x0004
        /*0012*/ 	.short	0x0020
        /*0014*/ 	.byte	0x00, 0xf5, 0x21, 0x00


	//----- nvinfo : EIATTR_KPARAM_INFO
	.align		4
.L_4907:
        /*0018*/ 	.byte	0x04, 0x17
        /*001a*/ 	.short	(.L_4909 - .L_4908)
.L_4908:
        /*001c*/ 	.word	0x00000000
        /*0020*/ 	.short	0x0003
        /*0022*/ 	.short	0x0018
        /*0024*/ 	.byte	0x00, 0xf5, 0x21, 0x00


	//----- nvinfo : EIATTR_KPARAM_INFO
	.align		4
.L_4909:
        /*0028*/ 	.byte	0x04, 0x17
        /*002a*/ 	.short	(.L_4911 - .L_4910)
.L_4910:
        /*002c*/ 	.word	0x00000000
        /*0030*/ 	.short	0x0002
        /*0032*/ 	.short	0x0010
        /*0034*/ 	.byte	0x00, 0xf5, 0x21, 0x00


	//----- nvinfo : EIATTR_KPARAM_INFO
	.align		4
.L_4911:
        /*0038*/ 	.byte	0x04, 0x17
        /*003a*/ 	.short	(.L_4913 - .L_4912)
.L_4912:
        /*003c*/ 	.word	0x00000000
        /*0040*/ 	.short	0x0001
        /*0042*/ 	.short	0x0008
        /*0044*/ 	.byte	0x00, 0xf0, 0x21, 0x00


	//----- nvinfo : EIATTR_KPARAM_INFO
	.align		4
.L_4913:
        /*0048*/ 	.byte	0x04, 0x17
        /*004a*/ 	.short	(.L_4915 - .L_4914)
.L_4914:
        /*004c*/ 	.word	0x00000000
        /*0050*/ 	.short	0x0000
        /*0052*/ 	.short	0x0000
        /*0054*/ 	.byte	0x00, 0xf0, 0x21, 0x00


	//----- nvinfo : EIATTR_SPARSE_MMA_MASK
	.align		4
.L_4915:
        /*0058*/ 	.byte	0x03, 0x50
        /*005a*/ 	.short	0x0000


	//----- nvinfo : EIATTR_MAXREG_COUNT
	.align		4
        /*005c*/ 	.byte	0x03, 0x1b
        /*005e*/ 	.short	0x00ff


	//----- nvinfo : EIATTR_MERCURY_ISA_VERSION
	.align		4
        /*0060*/ 	.byte	0x03, 0x5f
        /*0062*/ 	.short	0x0101


	//----- nvinfo : EIATTR_VRC_CTA_INIT_COUNT
	.align		4
        /*0064*/ 	.byte	0x02, 0x4a
	.zero		1
	.zero		1


	//----- nvinfo : EIATTR_EXIT_INSTR_OFFSETS
	.align		4
        /*0068*/ 	.byte	0x04, 0x1c
        /*006a*/ 	.short	(.L_4917 - .L_4916)


	//   ....[0]....
.L_4916:
        /*006c*/ 	.word	0x00000090


	//   ....[1]....
        /*0070*/ 	.word	0x000003c0


	//----- nvinfo : EIATTR_CRS_STACK_SIZE
	.align		4
.L_4917:
        /*0074*/ 	.byte	0x04, 0x1e
        /*0076*/ 	.short	(.L_4919 - .L_4918)
.L_4918:
        /*0078*/ 	.word	0x00000000


	//----- nvinfo : EIATTR_CBANK_PARAM_SIZE
	.align		4
.L_4919:
        /*007c*/ 	.byte	0x03, 0x19
        /*007e*/ 	.short	0x0028


	//----- nvinfo : EIATTR_PARAM_CBANK
	.align		4
        /*0080*/ 	.byte	0x04, 0x0a
        /*0082*/ 	.short	(.L_4921 - .L_4920)
	.align		4
.L_4920:
        /*0084*/ 	.word	index@(.nv.constant0.broadcast_add_lhs_col_bf16)
        /*0088*/ 	.short	0x0380
        /*008a*/ 	.short	0x0028


	//----- nvinfo : EIATTR_SW_WAR
	.align		4
.L_4921:
        /*008c*/ 	.byte	0x04, 0x36
        /*008e*/ 	.short	(.L_4923 - .L_4922)
.L_4922:
        /*0090*/ 	.word	0x00000008
.L_4923:


//--------------------- .nv.info.broadcast_add_lhs_row_bf16 --------------------------
	.section	.nv.info.broadcast_add_lhs_row_bf16,"",@"SHT_CUDA_INFO"
	.sectionflags	@""
	.align	4


	//----- nvinfo : EIATTR_CUDA_API_VERSION
	.align		4
        /*0000*/ 	.byte	0x04, 0x37
        /*0002*/ 	.short	(.L_4925 - .L_4924)
.L_4924:
        /*0004*/ 	.word	0x00000082


	//----- nvinfo : EIATTR_KPARAM_INFO
	.align		4
.L_4925:
        /*0008*/ 	.byte	0x04, 0x17
        /*000a*/ 	.short	(.L_4927 - .L_4926)
.L_4926:
        /*000c*/ 	.word	0x00000000
        /*0010*/ 	.short	0x0004
        /*0012*/ 	.short	0x0020
        /*0014*/ 	.byte	0x00, 0xf5, 0x21, 0x00


	//----- nvinfo : EIATTR_KPARAM_INFO
	.align		4
.L_4927:
        /*0018*/ 	.byte	0x04, 0x17
        /*001a*/ 	.short	(.L_4929 - .L_4928)
.L_4928:
        /*001c*/ 	.word	0x00000000
        /*0020*/ 	.short	0x0003
        /*0022*/ 	.short	0x0018
        /*0024*/ 	.byte	0x00, 0xf5, 0x21, 0x00


	//----- nvinfo : EIATTR_KPARAM_INFO
	.align		4
.L_4929:
        /*0028*/ 	.byte	0x04, 0x17
        /*002a*/ 	.short	(.L_4931 - .L_4930)
.L_4930:
        /*002c*/ 	.word	0x00000000
        /*0030*/ 	.short	0x0002
        /*0032*/ 	.short	0x0010
        /*0034*/ 	.byte	0x00, 0xf5, 0x21, 0x00


	//----- nvinfo : EIATTR_KPARAM_INFO
	.align		4
.L_4931:
        /*0038*/ 	.byte	0x04, 0x17
        /*003a*/ 	.short	(.L_4933 - .L_4932)
.L_4932:
        /*003c*/ 	.word	0x00000000
        /*0040*/ 	.short	0x0001
        /*0042*/ 	.short	0x0008
        /*0044*/ 	.byte	0x00, 0xf0, 0x21, 0x00


	//----- nvinfo : EIATTR_KPARAM_INFO
	.align		4
.L_4933:
        /*0048*/ 	.byte	0x04, 0x17
        /*004a*/ 	.short	(.L_4935 - .L_4934)
.L_4934:
        /*004c*/ 	.word	0x00000000
        /*0050*/ 	.short	0x0000
        /*0052*/ 	.short	0x0000
        /*0054*/ 	.byte	0x00, 0xf0, 0x21, 0x00


	//----- nvinfo : EIATTR_SPARSE_MMA_MASK
	.align		4
.L_4935:
        /*0058*/ 	.byte	0x03, 0x50
        /*005a*/ 	.short	0x0000


	//----- nvinfo : EIATTR_MAXREG_COUNT
	.align		4
        /*005c*/ 	.byte	0x03, 0x1b
        /*005e*/ 	.short	0x00ff


	//----- nvinfo : EIATTR_MERCURY_ISA_VERSION
	.align		4
        /*0060*/ 	.byte	0x03, 0x5f
        /*0062*/ 	.short	0x0101


	//----- nvinfo : EIATTR_VRC_CTA_INIT_COUNT
	.align		4
        /*0064*/ 	.byte	0x02, 0x4a
	.zero		1
	.zero		1


	//----- nvinfo : EIATTR_EXIT_INSTR_OFFSETS
	.align		4
        /*0068*/ 	.byte	0x04, 0x1c
        /*006a*/ 	.short	(.L_4937 - .L_4936)


	//   ....[0]....
.L_4936:
        /*006c*/ 	.word	0x00000090


	//   ....[1]....
        /*0070*/ 	.word	0x000003c0


	//----- nvinfo : EIATTR_CRS_STACK_SIZE
	.align		4
.L_4937:
        /*0074*/ 	.byte	0x04, 0x1e
        /*0076*/ 	.short	(.L_4939 - .L_4938)
.L_4938:
        /*0078*/ 	.word	0x00000000


	//----- nvinfo : EIATTR_CBANK_PARAM_SIZE
	.align		4
.L_4939:
        /*007c*/ 	.byte	0x03, 0x19
        /*007e*/ 	.short	0x0028


	//----- nvinfo : EIATTR_PARAM_CBANK
	.align		4
        /*0080*/ 	.byte	0x04, 0x0a
        /*0082*/ 	.short	(.L_4941 - .L_4940)
	.align		4
.L_4940:
        /*0084*/ 	.word	index@(.nv.constant0.broadcast_add_lhs_row_bf16)
        /*0088*/ 	.short	0x0380
        /*008a*/ 	.short	0x0028


	//----- nvinfo : EIATTR_SW_WAR
	.align		4
.L_4941:
        /*008c*/ 	.byte	0x04, 0x36
        /*008e*/ 	.short	(.L_4943 - .L_4942)
.L_4942:
        /*0090*/ 	.word	0x00000008
.L_4943:


//--------------------- .nv.info.broadcast_add_rhs_col_bf16 --------------------------
	.section	.nv.info.broadcast_add_rhs_col_bf16,"",@"SHT_CUDA_INFO"
	.sectionflags	@""
	.align	4


	//----- nvinfo : EIATTR_CUDA_API_VERSION
	.align		4
        /*0000*/ 	.byte	0x04, 0x37
        /*0002*/ 	.short	(.L_4945 - .L_4944)
.L_4944:
        /*0004*/ 	.word	0x00000082


	//----- nvinfo : EIATTR_KPARAM_INFO
	.align		4
.L_4945:
        /*0008*/ 	.byte	0x04, 0x17
        /*000a*/ 	.short	(.L_4947 - .L_4946)
.L_4946:
        /*000c*/ 	.word	0x00000000
        /*0010*/ 	.short	0x0004
        /*0012*/ 	.short	0x0020
        /*0014*/ 	.byte	0x00, 0xf5, 0x21, 0x00


	//----- nvinfo : EIATTR_KPARAM_INFO
	.align		4
.L_4947:
        /*0018*/ 	.byte	0x04, 0x17
        /*001a*/ 	.short	(.L_4949 - .L_4948)
.L_4948:
        /*001c*/ 	.word	0x00000000
        /*0020*/ 	.short	0x0003
        /*0022*/ 	.short	0x0018
        /*0024*/ 	.byte	0x00, 0xf5, 0x21, 0x00


	//----- nvinfo : EIATTR_KPARAM_INFO
	.align		4
.L_4949:
        /*0028*/ 	.byte	0x04, 0x17
        /*002a*/ 	.short	(.L_4951 - .L_4950)
.L_4950:
        /*002c*/ 	.word	0x00000000
        /*0030*/ 	.short	0x0002
        /*0032*/ 	.short	0x0010
        /*0034*/ 	.byte	0x00, 0xf5, 0x21, 0x00


	//----- nvinfo : EIATTR_KPARAM_INFO
	.align		4
.L_4951:
        /*0038*/ 	.byte	0x04, 0x17
        /*003a*/ 	.short	(.L_4953 - .L_4952)
.L_4952:
        /*003c*/ 	.word	0x00000000
        /*0040*/ 	.short	0x0001
        /*0042*/ 	.short	0x0008
        /*0044*/ 	.byte	0x00, 0xf0, 0x21, 0x00


	//----- nvinfo : EIATTR_KPARAM_INFO
	.align		4
.L_4953:
        /*0048*/ 	.byte	0x04, 0x17
        /*004a*/ 	.short	(.L_4955 - .L_4954)
.L_4954:
        /*004c*/ 	.word	0x00000000
        /*0050*/ 	.short	0x0000
        /*0052*/ 	.short	0x0000
        /*0054*/ 	.byte	0x00, 0xf0, 0x21, 0x00


	//----- nvinfo : EIATTR_SPARSE_MMA_MASK
	.align		4
.L_4955:
        /*0058*/ 	.byte	0x03, 0x50
        /*005a*/ 	.short	0x0000


	//----- nvinfo : EIATTR_MAXREG_COUNT
	.align		4
        /*005c*/ 	.byte	0x03, 0x1b
        /*005e*/ 	.short	0x00ff


	//----- nvinfo : EIATTR_MERCURY_ISA_VERSION
	.align		4
        /*0060*/ 	.byte	0x03, 0x5f
        /*0062*/ 	.short	0x0101


	//----- nvinfo : EIATTR_VRC_CTA_INIT_COUNT
	.align		4
        /*0064*/ 	.byte	0x02, 0x4a
	.zero		1
	.zero		1


	//----- nvinfo : EIATTR_EXIT_INSTR_OFFSETS
	.align		4
        /*0068*/ 	.byte	0x04, 0x1c
        /*006a*/ 	.short	(.L_4957 - .L_4956)


	//   ....[0]....
.L_4956:
        /*006c*/ 	.word	0x00000090


	//   ....[1]....
        /*0070*/ 	.word	0x000003c0


	//----- nvinfo : EIATTR_CRS_STACK_SIZE
	.align		4
.L_4957:
        /*0074*/ 	.byte	0x04, 0x1e
        /*0076*/ 	.short	(.L_4959 - .L_4958)
.L_4958:
        /*0078*/ 	.word	0x00000000


	//----- nvinfo : EIATTR_CBANK_PARAM_SIZE
	.align		4
.L_4959:
        /*007c*/ 	.byte	0x03, 0x19
        /*007e*/ 	.short	0x0028


	//----- nvinfo : EIATTR_PARAM_CBANK
	.align		4
        /*0080*/ 	.byte	0x04, 0x0a
        /*0082*/ 	.short	(.L_4961 - .L_4960)
	.align		4
.L_4960:
        /*0084*/ 	.word	index@(.nv.constant0.broadcast_add_rhs_col_bf16)
        /*0088*/ 	.short	0x0380
        /*008a*/ 	.short	0x0028


	//----- nvinfo : EIATTR_SW_WAR
	.align		4
.L_4961:
        /*008c*/ 	.byte	0x04, 0x36
        /*008e*/ 	.short	(.L_4963 - .L_4962)
.L_4962:
        /*0090*/ 	.word	0x00000008
.L_4963:


//--------------------- .nv.info.broadcast_add_rhs_row_bf16 --------------------------
	.section	.nv.info.broadcast_add_rhs_row_bf16,"",@"SHT_CUDA_INFO"
	.sectionflags	@""
	.align	4


	//----- nvinfo : EIATTR_CUDA_API_VERSION
	.align		4
        /*0000*/ 	.byte	0x04, 0x37
        /*0002*/ 	.short	(.L_4965 - .L_4964)
.L_4964:
        /*0004*/ 	.word	0x00000082


	//----- nvinfo : EIATTR_KPARAM_INFO
	.align		4
.L_4965:
        /*0008*/ 	.byte	0x04, 0x17
        /*000a*/ 	.short	(.L_4967 - .L_4966)
.L_4966:
        /*000c*/ 	.word	0x00000000
        /*0010*/ 	.short	0x0004
        /*0012*/ 	.short	0x0020
        /*0014*/ 	.byte	0x00, 0xf5, 0x21, 0x00


	//----- nvinfo : EIATTR_KPARAM_INFO
	.align		4
.L_4967:
        /*0018*/ 	.byte	0x04, 0x17
        /*001a*/ 	.short	(.L_4969 - .L_4968)
.L_4968:
        /*001c*/ 	.word	0x00000000
        /*0020*/ 	.short	0x0003
        /*0022*/ 	.short	0x0018
        /*0024*/ 	.byte	0x00, 0xf5, 0x21, 0x00


	//----- nvinfo : EIATTR_KPARAM_INFO
	.align		4
.L_4969:
        /*0028*/ 	.byte	0x04, 0x17
        /*002a*/ 	.short	(.L_4971 - .L_4970)
.L_4970:
        /*002c*/ 	.word	0x00000000
        /*0030*/ 	.short	0x0002
        /*0032*/ 	.short	0x0010
        /*0034*/ 	.byte	0x00, 0xf5, 0x21, 0x00


	//----- nvinfo : EIATTR_KPARAM_INFO
	.align		4
.L_4971:
        /*0038*/ 	.byte	0x04, 0x17
        /*003a*/ 	.short	(.L_4973 - .L_4972)
.L_4972:
        /*003c*/ 	.word	0x00000000
        /*0040*/ 	.short	0x0001
        /*0042*/ 	.short	0x0008
        /*0044*/ 	.byte	0x00, 0xf0, 0x21, 0x00


	//----- nvinfo : EIATTR_KPARAM_INFO
	.align		4
.L_4973:
        /*0048*/ 	.byte	0x04, 0x17
        /*004a*/ 	.short	(.L_4975 - .L_4974)
.L_4974:
        /*004c*/ 	.word	0x00000000
        /*0050*/ 	.short	0x0000
        /*0052*/ 	.short	0x0000
        /*0054*/ 	.byte	0x00, 0xf0, 0x21, 0x00


	//----- nvinfo : EIATTR_SPARSE_MMA_MASK
	.align		4
.L_4975:
        /*0058*/ 	.byte	0x03, 0x50
        /*005a*/ 	.short	0x0000


	//----- nvinfo : EIATTR_MAXREG_COUNT
	.align		4
        /*005c*/ 	.byte	0x03, 0x1b
        /*005e*/ 	.short	0x00ff


	//----- nvinfo : EIATTR_MERCURY_ISA_VERSION
	.align		4
        /*0060*/ 	.byte	0x03, 0x5f
        /*0062*/ 	.short	0x0101


	//----- nvinfo : EIATTR_VRC_CTA_INIT_COUNT
	.align		4
        /*0064*/ 	.byte	0x02, 0x4a
	.zero		1
	.zero		1


	//----- nvinfo : EIATTR_EXIT_INSTR_OFFSETS
	.align		4
        /*0068*/ 	.byte	0x04, 0x1c
        /*006a*/ 	.short	(.L_4977 - .L_4976)


	//   ....[0]....
.L_4976:
        /*006c*/ 	.word	0x00000090


	//   ....[1]....
        /*0070*/ 	.word	0x000003c0


	//----- nvinfo : EIATTR_CRS_STACK_SIZE
	.align		4
.L_4977:
        /*0074*/ 	.byte	0x04, 0x1e
        /*0076*/ 	.short	(.L_4979 - .L_4978)
.L_4978:
        /*0078*/ 	.word	0x00000000


	//----- nvinfo : EIATTR_CBANK_PARAM_SIZE
	.align		4
.L_4979:
        /*007c*/ 	.byte	0x03, 0x19
        /*007e*/ 	.short	0x0028


	//----- nvinfo : EIATTR_PARAM_CBANK
	.align		4
        /*0080*/ 	.byte	0x04, 0x0a
        /*0082*/ 	.short	(.L_4981 - .L_4980)
	.align		4
.L_4980:
        /*0084*/ 	.word	index@(.nv.constant0.broadcast_add_rhs_row_bf16)
        /*0088*/ 	.short	0x0380
        /*008a*/ 	.short	0x0028


	//----- nvinfo : EIATTR_SW_WAR
	.align		4
.L_4981:
        /*008c*/ 	.byte	0x04, 0x36
        /*008e*/ 	.short	(.L_4983 - .L_4982)
.L_4982:
        /*0090*/ 	.word	0x00000008
.L_4983:


//--------------------- .nv.info.broadcast_add_contiguous_bf16 --------------------------
	.section	.nv.info.broadcast_add_contiguous_bf16,"",@"SHT_CUDA_INFO"
	.sectionflags	@""
	.align	4


	//----- nvinfo : EIATTR_CUDA_API_VERSION
	.align		4
        /*0000*/ 	.byte	0x04, 0x37
        /*0002*/ 	.short	(.L_4985 - .L_4984)
.L_4984:
        /*0004*/ 	.word	0x00000082


	//----- nvinfo : EIATTR_KPARAM_INFO
	.align		4
.L_4985:
        /*0008*/ 	.byte	0x04, 0x17
        /*000a*/ 	.short	(.L_4987 - .L_4986)
.L_4986:
        /*000c*/ 	.word	0x00000000
        /*0010*/ 	.short	0x0003
        /*0012*/ 	.short	0x0018
        /*0014*/ 	.byte	0x00, 0xf5, 0x21, 0x00


	//----- nvinfo : EIATTR_KPARAM_INFO
	.align		4
.L_4987:
        /*0018*/ 	.byte	0x04, 0x17
        /*001a*/ 	.short	(.L_4989 - .L_4988)
.L_4988:
        /*001c*/ 	.word	0x00000000
        /*0020*/ 	.short	0x0002
        /*0022*/ 	.short	0x0010
        /*0024*/ 	.byte	0x00, 0xf5, 0x21, 0x00


	//----- nvinfo : EIATTR_KPARAM_INFO
	.align		4
.L_4989:
        /*0028*/ 	.byte	0x04, 0x17
        /*002a*/ 	.short	(.L_4991 - .L_4990)
.L_4990:
        /*002c*/ 	.word	0x00000000
        /*0030*/ 	.short	0x0001
        /*0032*/ 	.short	0x0008
        /*0034*/ 	.byte	0x00, 0xf5, 0x21, 0x00


	//----- nvinfo : EIATTR_KPARAM_INFO
	.align		4
.L_4991:
        /*0038*/ 	.byte	0x04, 0x17
        /*003a*/ 	.short	(.L_4993 - .L_4992)
.L_4992:
        /*003c*/ 	.word	0x00000000
        /*0040*/ 	.short	0x0000
        /*0042*/ 	.short	0x0000
        /*0044*/ 	.byte	0x00, 0xf0, 0x21, 0x00


	//----- nvinfo : EIATTR_SPARSE_MMA_MASK
	.align		4
.L_4993:
        /*0048*/ 	.byte	0x03, 0x50
        /*004a*/ 	.short	0x0000


	//----- nvinfo : EIATTR_MAXREG_COUNT
	.align		4
        /*004c*/ 	.byte	0x03, 0x1b
        /*004e*/ 	.short	0x00ff


	//----- nvinfo : EIATTR_MERCURY_ISA_VERSION
	.align		4
        /*0050*/ 	.byte	0x03, 0x5f
        /*0052*/ 	.short	0x0101


	//----- nvinfo : EIATTR_VRC_CTA_INIT_COUNT
	.align		4
        /*0054*/ 	.byte	0x02, 0x4a
	.zero		1
	.zero		1


	//----- nvinfo : EIATTR_EXIT_INSTR_OFFSETS
	.align		4
        /*0058*/ 	.byte	0x04, 0x1c
        /*005a*/ 	.short	(.L_4995 - .L_4994)


	//   ....[0]....
.L_4994:
        /*005c*/ 	.word	0x00000090


	//   ....[1]....
        /*0060*/ 	.word	0x00000190


	//----- nvinfo : EIATTR_CBANK_PARAM_SIZE
	.align		4
.L_4995:
        /*0064*/ 	.byte	0x03, 0x19
        /*0066*/ 	.short	0x0020


	//----- nvinfo : EIATTR_PARAM_CBANK
	.align		4
        /*0068*/ 	.byte	0x04, 0x0a
        /*006a*/ 	.short	(.L_4997 - .L_4996)
	.align		4
.L_4996:
        /*006c*/ 	.word	index@(.nv.constant0.broadcast_add_contiguous_bf16)
        /*0070*/ 	.short	0x0380
        /*0072*/ 	.short	0x0020


	//----- nvinfo : EIATTR_SW_WAR
	.align		4
.L_4997:
        /*0074*/ 	.byte	0x04, 0x36
        /*0076*/ 	.short	(.L_4999 - .L_4998)
.L_4998:
        /*0078*/ 	.word	0x00000008
.L_4999:


//--------------------- .nv.info.broadcast_add_strided_bf16 --------------------------
	.section	.nv.info.broadcast_add_strided_bf16,"",@"SHT_CUDA_INFO"
	.sectionflags	@""
	.align	4


	//----- nvinfo : EIATTR_CUDA_API_VERSION
	.align		4
        /*0000*/ 	.byte	0x04, 0x37
        /*0002*/ 	.short	(.L_5001 - .L_5000)
.L_5000:
        /*0004*/ 	.word	0x00000082


	//----- nvinfo : EIATTR_KPARAM_INFO
	.align		4
.L_5001:
        /*0008*/ 	.byte	0x04, 0x17
        /*000a*/ 	.short	(.L_5003 - .L_5002)
.L_5002:
        /*000c*/ 	.word	0x00000000
        /*0010*/ 	.short	0x0005
        /*0012*/ 	.short	0x0028
        /*0014*/ 	.byte	0x00, 0xf5, 0x21, 0x00


	//----- nvinfo : EIATTR_KPARAM_INFO
	.align		4
.L_5003:
        /*0018*/ 	.byte	0x04, 0x17
        /*001a*/ 	.short	(.L_5005 - .L_5004)
.L_5004:
        /*001c*/ 	.word	0x00000000
        /*0020*/ 	.short	0x0004
        /*0022*/ 	.short	0x0020
        /*0024*/ 	.byte	0x00, 0xf5, 0x21, 0x00


	//----- nvinfo : EIATTR_KPARAM_INFO
	.align		4
.L_5005:
        /*0028*/ 	.byte	0x04, 0x17
        /*002a*/ 	.short	(.L_5007 - .L_5006)
.L_5006:
        /*002c*/ 	.word	0x00000000
        /*0030*/ 	.short	0x0003
        /*0032*/ 	.short	0x0018
        /*0034*/ 	.byte	0x00, 0xf5, 0x21, 0x00


	//----- nvinfo : EIATTR_KPARAM_INFO
	.align		4
.L_5007:
        /*0038*/ 	.byte	0x04, 0x17
        /*003a*/ 	.short	(.L_5009 - .L_5008)
.L_5008:
        /*003c*/ 	.word	0x00000000
        /*0040*/ 	.short	0x0002
        /*0042*/ 	.short	0x0010
        /*0044*/ 	.byte	0x00, 0xf5, 0x21, 0x00


	//----- nvinfo : EIATTR_KPARAM_INFO
	.align		4
.L_5009:
        /*0048*/ 	.byte	0x04, 0x17
        /*004a*/ 	.short	(.L_5011 - .L_5010)
.L_5010:
        /*004c*/ 	.word	0x00000000
        /*0050*/ 	.short	0x0001
        /*0052*/ 	.short	0x0008
        /*0054*/ 	.byte	0x00, 0xf0, 0x11, 0x00


	//----- nvinfo : EIATTR_KPARAM_INFO
	.align		4
.L_5011:
        /*0058*/ 	.byte	0x04, 0x17
        /*005a*/ 	.short	(.L_5013 - .L_5012)
.L_5012:
        /*005c*/ 	.word	0x00000000
        /*0060*/ 	.short	0x0000
        /*0062*/ 	.short	0x0000
        /*0064*/ 	.byte	0x00, 0xf0, 0x21, 0x00


	//----- nvinfo : EIATTR_SPARSE_MMA_MASK
	.align		4
.L_5013:
        /*0068*/ 	.byte	0x03, 0x50
        /*006a*/ 	.short	0x0000


	//----- nvinfo : EIATTR_MAXREG_COUNT
	.align		4
        /*006c*/ 	.byte	0x03, 0x1b
        /*006e*/ 	.short	0x00ff


	//----- nvinfo : EIATTR_MERCURY_ISA_VERSION
	.align		4
        /*0070*/ 	.byte	0x03, 0x5f
        /*0072*/ 	.short	0x0101


	//----- nvinfo : EIATTR_VRC_CTA_INIT_COUNT
	.align		4
        /*0074*/ 	.byte	0x02, 0x4a
	.zero		1
	.zero		1


	//----- nvinfo : EIATTR_EXIT_INSTR_OFFSETS
	.align		4
        /*0078*/ 	.byte	0x04, 0x1c
        /*007a*/ 	.short	(.L_5015 - .L_5014)


	//   ....[0]....
.L_5014:
        /*007c*/ 	.word	0x00000090


	//   ....[1]....
        /*0080*/ 	.word	0x00005290


	//----- nvinfo : EIATTR_CRS_STACK_SIZE
	.align		4
.L_5015:
        /*0084*/ 	.byte	0x04, 0x1e
        /*0086*/ 	.short	(.L_5017 - .L_5016)
.L_5016:
        /*0088*/ 	.word	0x00000000


	//----- nvinfo : EIATTR_CBANK_PARAM_SIZE
	.align		4
.L_5017:
        /*008c*/ 	.byte	0x03, 0x19
        /*008e*/ 	.short	0x0030


	//----- nvinfo : EIATTR_PARAM_CBANK
	.align		4
        /*0090*/ 	.byte	0x04, 0x0a
        /*0092*/ 	.short	(.L_5019 - .L_5018)
	.align		4
.L_5018:
        /*0094*/ 	.word	index@(.nv.constant0.broadcast_add_strided_bf16)
        /*0098*/ 	.short	0x0380
        /*009a*/ 	.short	0x0030


	//----- nvinfo : EIATTR_SW_WAR
	.align		4
.L_5019:
        /*009c*/ 	.byte	0x04, 0x36
        /*009e*/ 	.short	(.L_5021 - .L_5020)
.L_5020:
        /*00a0*/ 	.word	0x00000008
.L_5021:


//--------------------- .nv.callgraph             --------------------------
	.section	.nv.callgraph,"",@"SHT_CUDA_CALLGRAPH"
	.align	4
	.sectionentsize	8
	.align		4
        /*0000*/ 	.word	0x00000000
	.align		4
        /*0004*/ 	.word	0xffffffff
	.align		4
        /*0008*/ 	.word	0x00000000
	.align		4
        /*000c*/ 	.word	0xfffffffe
	.align		4
        /*0010*/ 	.word	0x00000000
	.align		4
        /*0014*/ 	.word	0xfffffffd
	.align		4
        /*0018*/ 	.word	0x00000000
	.align		4
        /*001c*/ 	.word	0xfffffffc


//--------------------- .text.broadcast_min_lhs_col_u8 --------------------------
	.section	.text.broadcast_min_lhs_col_u8,"ax",@progbits
	.align	128
        .global         broadcast_min_lhs_col_u8
        .type           broadcast_min_lhs_col_u8,@function
        .size           broadcast_min_lhs_col_u8,(.L_x_2796 - broadcast_min_lhs_col_u8)
        .other          broadcast_min_lhs_col_u8,@"STO_CUDA_ENTRY STV_DEFAULT"
broadcast_min_lhs_col_u8:
.text.broadcast_min_lhs_col_u8:
[----:B------:R-:W-:Y:S01]  /*0000*/  LDC R1, c[0x0][0x37c] ;  /* 0x0000df00ff017b82 */ /* 0x000fe20000000800 */
[----:B------:R-:W0:Y:S07]  /*0010*/  S2R R3, SR_TID.X ;  /* 0x0000000000037919 */ /* 0x000e2e0000002100 */
[----:B------:R-:W0:Y:S01]  /*0020*/  S2UR UR4, SR_CTAID.X ;  /* 0x00000000000479c3 */ /* 0x000e220000002500 */
[----:B------:R-:W1:Y:S07]  /*0030*/  LDCU.64 UR6, c[0x0][0x380] ;  /* 0x00007000ff0677ac */ /* 0x000e6e0008000a00 */
[----:B------:R-:W0:Y:S02]  /*0040*/  LDC R2, c[0x0][0x360] ;  /* 0x0000d800ff027b82 */ /* 0x000e240000000800 */
[----:B0-----:R-:W-:-:S05]  /*0050*/  IMAD R2, R2, UR4, R3 ;  /* 0x0000000402027c24 */ /* 0x001fca000f8e0203 */
[----:B-1----:R-:W-:Y:S02]  /*0060*/  ISETP.GE.U32.AND P0, PT, R2, UR6, PT ;  /* 0x0000000602007c0c */ /* 0x002fe4000bf06070 */
[----:B------:R-:W-:-:S04]  /*0070*/  SHF.R.S32.HI R0, RZ, 0x1f, R2 ;  /* 0x0000001fff007819 */ /* 0x000fc80000011402 */
[----:B------:R-:W-:-:S13]  /*0080*/  ISETP.GE.U32.AND.EX P0, PT, R0, UR7, PT, P0 ;  /* 0x0000000700007c0c */ /* 0x000fda000bf06100 */
[----:B------:R-:W-:Y:S05]  /*0090*/  @P0 EXIT ;  /* 0x000000000000094d */ /* 0x000fea0003800000 */
[----:B------:R-:W0:Y:S01]  /*00a0*/  LDCU UR6, c[0x0][0x38c] ;  /* 0x00007180ff0677ac */ /* 0x000e220008000800 */
[----:B------:R-:W-:Y:S01]  /*00b0*/  BSSY.RECONVERGENT B0, `(.L_x_0) ;  /* 0x000001b000007945 */ /* 0x000fe20003800200 */
[----:B------:R-:W1:Y:S01]  /*00c0*/  LDCU.64 UR4, c[0x0][0x358] ;  /* 0x00006b00ff0477ac */ /* 0x000e620008000a00 */
[----:B0-----:R-:W-:-:S04]  /*00d0*/  LOP3.LUT R3, R0, UR6, RZ, 0xfc, !PT ;  /* 0x0000000600037c12 */ /* 0x001fc8000f8efcff */
[----:B------:R-:W-:-:S13]  /*00e0*/  ISETP.NE.U32.AND P0, PT, R3, RZ, PT ;  /* 0x000000ff0300720c */ /* 0x000fda0003f05070 */
[----:B-1----:R-:W-:Y:S05]  /*00f0*/  @P0 BRA `(.L_x_1) ;  /* 0x0000000000500947 */ /* 0x002fea0003800000 */
[----:B------:R-:W0:Y:S02]  /*0100*/  LDCU UR6, c[0x0][0x388] ;  /* 0x00007100ff0677ac */ /* 0x000e240008000800 */
[----:B0-----:R-:W0:Y:S01]  /*0110*/  I2F.U32.RP R3, UR6 ;  /* 0x0000000600037d06 */ /* 0x001e220008209000 */
[----:B------:R-:W-:-:S07]  /*0120*/  ISETP.NE.U32.AND P2, PT, RZ, UR6, PT ;  /* 0x00000006ff007c0c */ /* 0x000fce000bf45070 */
[----:B0-----:R-:W0:Y:S02]  /*0130*/  MUFU.RCP R3, R3 ;  /* 0x0000000300037308 */ /* 0x001e240000001000 */
[----:B0-----:R-:W-:-:S06]  /*0140*/  VIADD R4, R3, 0xffffffe ;  /* 0x0ffffffe03047836 */ /* 0x001fcc0000000000 */
[----:B------:R0:W1:Y:S02]  /*0150*/  F2I.FTZ.U32.TRUNC.NTZ R5, R4 ;  /* 0x0000000400057305 */ /* 0x000064000021f000 */
[----:B0-----:R-:W-:Y:S02]  /*0160*/  HFMA2 R4, -RZ, RZ, 0, 0 ;  /* 0x00000000ff047431 */ /* 0x001fe400000001ff */
[----:B-1----:R-:W-:-:S04]  /*0170*/  IMAD.MOV R7, RZ, RZ, -R5 ;  /* 0x000000ffff077224 */ /* 0x002fc800078e0a05 */
[----:B------:R-:W-:-:S04]  /*0180*/  IMAD R7, R7, UR6, RZ ;  /* 0x0000000607077c24 */ /* 0x000fc8000f8e02ff */
[----:B------:R-:W-:-:S06]  /*0190*/  IMAD.HI.U32 R5, R5, R7, R4 ;  /* 0x0000000705057227 */ /* 0x000fcc00078e0004 */
[----:B------:R-:W-:-:S04]  /*01a0*/  IMAD.HI.U32 R5, R5, R2, RZ ;  /* 0x0000000205057227 */ /* 0x000fc800078e00ff */
[----:B------:R-:W-:-:S04]  /*01b0*/  IMAD.MOV R7, RZ, RZ, -R5 ;  /* 0x000000ffff077224 */ /* 0x000fc800078e0a05 */
[----:B------:R-:W-:-:S05]  /*01c0*/  IMAD R6, R7, UR6, R2 ;  /* 0x0000000607067c24 */ /* 0x000fca000f8e0202 */
[----:B------:R-:W-:-:S13]  /*01d0*/  ISETP.GE.U32.AND P0, PT, R6, UR6, PT ;  /* 0x0000000606007c0c */ /* 0x000fda000bf06070 */
[----:B------:R-:W-:Y:S01]  /*01e0*/  @P0 VIADD R6, R6, -UR6 ;  /* 0x8000000606060c36 */ /* 0x000fe20008000000 */
[----:B------:R-:W-:-:S04]  /*01f0*/  @P0 IADD3 R5, PT, PT, R5, 0x1, RZ ;  /* 0x0000000105050810 */ /* 0x000fc80007ffe0ff */
[----:B------:R-:W-:-:S13]  /*0200*/  ISETP.GE.U32.AND P1, PT, R6, UR6, PT ;  /* 0x0000000606007c0c */ /* 0x000fda000bf26070 */
[----:B------:R-:W-:Y:S01]  /*0210*/  @P1 VIADD R5, R5, 0x1 ;  /* 0x0000000105051836 */ /* 0x000fe20000000000 */
[----:B------:R-:W-:Y:S01]  /*0220*/  @!P2 LOP3.LUT R5, RZ, UR6, RZ, 0x33, !PT ;  /* 0x00000006ff05ac12 */ /* 0x000fe2000f8e33ff */
[----:B------:R-:W-:Y:S06]  /*0230*/  BRA `(.L_x_2) ;  /* 0x0000000000087947 */ /* 0x000fec0003800000 */
.L_x_1:
[----:B------:R-:W-:-:S07]  /*0240*/  MOV R6, 0x260 ;  /* 0x0000026000067802 */ /* 0x000fce0000000f00 */
[----:B------:R-:W-:Y:S05]  /*0250*/  CALL.REL.NOINC `($__internal_0_$__cuda_sm20_div_u64) ;  /* 0x0000000000387944 */ /* 0x000fea0003c00000 */
.L_x_2:
[----:B------:R-:W-:Y:S05]  /*0260*/  BSYNC.RECONVERGENT B0 ;  /* 0x0000000000007941 */ /* 0x000fea0003800200 */
.L_x_0:
[----:B------:R-:W0:Y:S01]  /*0270*/  LDCU.128 UR8, c[0x0][0x390] ;  /* 0x00007200ff0877ac */ /* 0x000e220008000c00 */
[----:B------:R-:W1:Y:S01]  /*0280*/  LDCU.64 UR6, c[0x0][0x3a0] ;  /* 0x00007400ff0677ac */ /* 0x000e620008000a00 */
[----:B0-----:R-:W-:Y:S02]  /*0290*/  IADD3 R4, P0, PT, R5, UR8, RZ ;  /* 0x0000000805047c10 */ /* 0x001fe4000ff1e0ff */
[----:B------:R-:W-:-:S03]  /*02a0*/  IADD3 R6, P1, PT, R2, UR10, RZ ;  /* 0x0000000a02067c10 */ /* 0x000fc6000ff3e0ff */
[----:B------:R-:W-:Y:S01]  /*02b0*/  IMAD.X R5, RZ, RZ, UR9, P0 ;  /* 0x00000009ff057e24 */ /* 0x000fe200080e06ff */
[----:B------:R-:W-:-:S04]  /*02c0*/  IADD3.X R7, PT, PT, R0, UR11, RZ, P1, !PT ;  /* 0x0000000b00077c10 */ /* 0x000fc80008ffe4ff */
[----:B------:R-:W2:Y:S04]  /*02d0*/  LDG.E.U8 R4, desc[UR4][R4.64] ;  /* 0x0000000404047981 */ /* 0x000ea8000c1e1100 */
[----:B------:R-:W2:Y:S01]  /*02e0*/  LDG.E.U8 R6, desc[UR4][R6.64] ;  /* 0x0000000406067981 */ /* 0x000ea2000c1e1100 */
[----:B-1----:R-:W-:-:S04]  /*02f0*/  IADD3 R2, P0, PT, R2, UR6, RZ ;  /* 0x0000000602027c10 */ /* 0x002fc8000ff1e0ff */
[----:B------:R-:W-:Y:S02]  /*0300*/  IADD3.X R3, PT, PT, R0, UR7, RZ, P0, !PT ;  /* 0x0000000700037c10 */ /* 0x000fe400087fe4ff */
[----:B--2---:R-:W-:-:S05]  /*0310*/  VIMNMX.U16x2 R5, PT, PT, R4, R6, PT ;  /* 0x0000000604057248 */ /* 0x004fca0003fe0200 */
[----:B------:R-:W-:Y:S01]  /*0320*/  STG.E.U8 desc[UR4][R2.64], R5 ;  /* 0x0000000502007986 */ /* 0x000fe2000c101104 */
[----:B------:R-:W-:Y:S05]  /*0330*/  EXIT ;  /* 0x000000000000794d */ /* 0x000fea0003800000 */
        .weak           $__internal_0_$__cuda_sm20_div_u64
        .type           $__internal_0_$__cuda_sm20_div_u64,@function
        .size           $__internal_0_$__cuda_sm20_div_u64,(.L_x_2796 - $__internal_0_$__cuda_sm20_div_u64)
$__internal_0_$__cuda_sm20_div_u64:
[----:B------:R-:W0:Y:S01]  /*0340*/  LDCU.64 UR6, c[0x0][0x388] ;  /* 0x00007100ff0677ac */ /* 0x000e220008000a00 */
[----:B------:R-:W1:Y:S01]  /*0350*/  LDC.64 R4, c[0x0][0x388] ;  /* 0x0000e200ff047b82 */ /* 0x000e620000000a00 */
[----:B0-----:R-:W0:Y:S08]  /*0360*/  I2F.U64.RP R3, UR6 ;  /* 0x0000000600037d12 */ /* 0x001e300008309000 */
[----:B0-----:R-:W0:Y:S02]  /*0370*/  MUFU.RCP R3, R3 ;  /* 0x0000000300037308 */ /* 0x001e240000001000 */
[----:B0-----:R-:W-:-:S06]  /*0380*/  IADD3 R8, PT, PT, R3, 0x1ffffffe, RZ ;  /* 0x1ffffffe03087810 */ /* 0x001fcc0007ffe0ff */
[----:B------:R-:W1:Y:S02]  /*0390*/  F2I.U64.TRUNC R8, R8 ;  /* 0x0000000800087311 */ /* 0x000e64000020d800 */
[----:B-1----:R-:W-:-:S04]  /*03a0*/  IMAD.WIDE.U32 R10, R8, R4, RZ ;  /* 0x00000004080a7225 */ /* 0x002fc800078e00ff */
[C---:B------:R-:W-:Y:S01]  /*03b0*/  IMAD R7, R8.reuse, R5, R11 ;  /* 0x0000000508077224 */ /* 0x040fe200078e020b */
[----:B------:R-:W-:Y:S01]  /*03c0*/  IADD3 R13, P0, PT, RZ, -R10, RZ ;  /* 0x8000000aff0d7210 */ /* 0x000fe20007f1e0ff */
[----:B------:R-:W-:Y:S02]  /*03d0*/  IMAD.MOV.U32 R11, RZ, RZ, R8 ;  /* 0x000000ffff0b7224 */ /* 0x000fe400078e0008 */
[----:B------:R-:W-:Y:S02]  /*03e0*/  IMAD R7, R9, R4, R7 ;  /* 0x0000000409077224 */ /* 0x000fe400078e0207 */
[----:B------:R-:W-:-:S04]  /*03f0*/  IMAD.HI.U32 R10, R8, R13, RZ ;  /* 0x0000000d080a7227 */ /* 0x000fc800078e00ff */
[----:B------:R-:W-:-:S04]  /*0400*/  IMAD.X R7, RZ, RZ, ~R7, P0 ;  /* 0x000000ffff077224 */ /* 0x000fc800000e0e07 */
[----:B------:R-:W-:-:S04]  /*0410*/  IMAD.WIDE.U32 R10, P0, R8, R7, R10 ;  /* 0x00000007080a7225 */ /* 0x000fc8000780000a */
[C---:B------:R-:W-:Y:S02]  /*0420*/  IMAD R15, R9.reuse, R7, RZ ;  /* 0x00000007090f7224 */ /* 0x040fe400078e02ff */
[----:B------:R-:W-:-:S04]  /*0430*/  IMAD.HI.U32 R10, P1, R9, R13, R10 ;  /* 0x0000000d090a7227 */ /* 0x000fc8000782000a */
[----:B------:R-:W-:Y:S01]  /*0440*/  IMAD.HI.U32 R3, R9, R7, RZ ;  /* 0x0000000709037227 */ /* 0x000fe200078e00ff */
[----:B------:R-:W-:-:S04]  /*0450*/  IADD3 R11, P2, PT, R15, R10, RZ ;  /* 0x0000000a0f0b7210 */ /* 0x000fc80007f5e0ff */
[----:B------:R-:W-:Y:S01]  /*0460*/  IADD3.X R3, PT, PT, R3, R9, RZ, P0, !PT ;  /* 0x0000000903037210 */ /* 0x000fe200007fe4ff */
[----:B------:R-:W-:-:S03]  /*0470*/  IMAD.WIDE.U32 R8, R11, R4, RZ ;  /* 0x000000040b087225 */ /* 0x000fc600078e00ff */
[----:B------:R-:W-:Y:S01]  /*0480*/  IADD3.X R3, PT, PT, RZ, RZ, R3, P2, P1 ;  /* 0x000000ffff037210 */ /* 0x000fe200017e2403 */
[----:B------:R-:W-:Y:S01]  /*0490*/  IMAD R7, R11, R5, R9 ;  /* 0x000000050b077224 */ /* 0x000fe200078e0209 */
[----:B------:R-:W-:-:S03]  /*04a0*/  IADD3 R9, P0, PT, RZ, -R8, RZ ;  /* 0x80000008ff097210 */ /* 0x000fc60007f1e0ff */
[----:B------:R-:W-:Y:S02]  /*04b0*/  IMAD R7, R3, R4, R7 ;  /* 0x0000000403077224 */ /* 0x000fe400078e0207 */
[----:B------:R-:W-:-:S04]  /*04c0*/  IMAD.HI.U32 R10, R11, R9, RZ ;  /* 0x000000090b0a7227 */ /* 0x000fc800078e00ff */
[----:B------:R-:W-:-:S04]  /*04d0*/  IMAD.X R8, RZ, RZ, ~R7, P0 ;  /* 0x000000ffff087224 */ /* 0x000fc800000e0e07 */
[----:B------:R-:W-:-:S04]  /*04e0*/  IMAD.WIDE.U32 R10, P0, R11, R8, R10 ;  /* 0x000000080b0a7225 */ /* 0x000fc8000780000a */
[C---:B------:R-:W-:Y:S02]  /*04f0*/  IMAD R12, R3.reuse, R8, RZ ;  /* 0x00000008030c7224 */ /* 0x040fe400078e02ff */
[----:B------:R-:W-:-:S04]  /*0500*/  IMAD.HI.U32 R7, P1, R3, R9, R10 ;  /* 0x0000000903077227 */ /* 0x000fc8000782000a */
[----:B------:R-:W-:Y:S01]  /*0510*/  IMAD.HI.U32 R8, R3, R8, RZ ;  /* 0x0000000803087227 */ /* 0x000fe200078e00ff */
[----:B------:R-:W-:-:S03]  /*0520*/  IADD3 R7, P2, PT, R12, R7, RZ ;  /* 0x000000070c077210 */ /* 0x000fc60007f5e0ff */
[----:B------:R-:W-:Y:S01]  /*0530*/  IMAD.MOV.U32 R9, RZ, RZ, RZ ;  /* 0x000000ffff097224 */ /* 0x000fe200078e00ff */
[----:B------:R-:W-:Y:S01]  /*0540*/  IADD3.X R3, PT, PT, R8, R3, RZ, P0, !PT ;  /* 0x0000000308037210 */ /* 0x000fe200007fe4ff */
[----:B------:R-:W-:-:S03]  /*0550*/  IMAD.HI.U32 R8, R7, R2, RZ ;  /* 0x0000000207087227 */ /* 0x000fc600078e00ff */
[----:B------:R-:W-:Y:S01]  /*0560*/  IADD3.X R3, PT, PT, RZ, RZ, R3, P2, P1 ;  /* 0x000000ffff037210 */ /* 0x000fe200017e2403 */
[----:B------:R-:W-:-:S04]  /*0570*/  IMAD.WIDE.U32 R8, R7, R0, R8 ;  /* 0x0000000007087225 */ /* 0x000fc800078e0008 */
[C---:B------:R-:W-:Y:S02]  /*0580*/  IMAD R10, R3.reuse, R0, RZ ;  /* 0x00000000030a7224 */ /* 0x040fe400078e02ff */
[----:B------:R-:W-:-:S04]  /*0590*/  IMAD.HI.U32 R7, P0, R3, R2, R8 ;  /* 0x0000000203077227 */ /* 0x000fc80007800008 */
[----:B------:R-:W-:Y:S01]  /*05a0*/  IMAD.HI.U32 R3, R3, R0, RZ ;  /* 0x0000000003037227 */ /* 0x000fe200078e00ff */
[----:B------:R-:W-:-:S04]  /*05b0*/  IADD3 R7, P1, PT, R10, R7, RZ ;  /* 0x000000070a077210 */ /* 0x000fc80007f3e0ff */
[----:B------:R-:W-:Y:S01]  /*05c0*/  IADD3.X R3, PT, PT, R3, RZ, RZ, P0, !PT ;  /* 0x000000ff03037210 */ /* 0x000fe200007fe4ff */
[----:B------:R-:W-:-:S04]  /*05d0*/  IMAD.WIDE.U32 R8, R7, R4, RZ ;  /* 0x0000000407087225 */ /* 0x000fc800078e00ff */
[----:B------:R-:W-:Y:S01]  /*05e0*/  IMAD.X R3, RZ, RZ, R3, P1 ;  /* 0x000000ffff037224 */ /* 0x000fe200008e0603 */
[----:B------:R-:W-:Y:S01]  /*05f0*/  IADD3 R11, P1, PT, -R8, R2, RZ ;  /* 0x00000002080b7210 */ /* 0x000fe20007f3e1ff */
[C---:B------:R-:W-:Y:S01]  /*0600*/  IMAD R9, R7.reuse, R5, R9 ;  /* 0x0000000507097224 */ /* 0x040fe200078e0209 */
[----:B------:R-:W-:Y:S02]  /*0610*/  IADD3 R8, PT, PT, R7, 0x1, RZ ;  /* 0x0000000107087810 */ /* 0x000fe40007ffe0ff */
[-C--:B------:R-:W-:Y:S01]  /*0620*/  ISETP.GE.U32.AND P0, PT, R11, R4.reuse, PT ;  /* 0x000000040b00720c */ /* 0x080fe20003f06070 */
[----:B------:R-:W-:-:S05]  /*0630*/  IMAD R3, R3, R4, R9 ;  /* 0x0000000403037224 */ /* 0x000fca00078e0209 */
[----:B------:R-:W-:Y:S02]  /*0640*/  IADD3.X R12, PT, PT, ~R3, R0, RZ, P1, !PT ;  /* 0x00000000030c7210 */ /* 0x000fe40000ffe5ff */
[----:B------:R-:W-:Y:S02]  /*0650*/  IADD3 R3, P1, PT, R11, -R4, RZ ;  /* 0x800000040b037210 */ /* 0x000fe40007f3e0ff */
[----:B------:R-:W-:-:S03]  /*0660*/  ISETP.GE.U32.AND.EX P0, PT, R12, R5, PT, P0 ;  /* 0x000000050c00720c */ /* 0x000fc60003f06100 */
[----:B------:R-:W-:Y:S01]  /*0670*/  IMAD.X R10, R12, 0x1, ~R5, P1 ;  /* 0x000000010c0a7824 */ /* 0x000fe200008e0e05 */
[----:B------:R-:W-:Y:S02]  /*0680*/  SEL R3, R3, R11, P0 ;  /* 0x0000000b03037207 */ /* 0x000fe40000000000 */
[----:B------:R-:W-:Y:S02]  /*0690*/  SEL R8, R8, R7, P0 ;  /* 0x0000000708087207 */ /* 0x000fe40000000000 */
[----:B------:R-:W-:Y:S02]  /*06a0*/  SEL R10, R10, R12, P0 ;  /* 0x0000000c0a0a7207 */ /* 0x000fe40000000000 */
[----:B------:R-:W-:Y:S01]  /*06b0*/  ISETP.GE.U32.AND P0, PT, R3, R4, PT ;  /* 0x000000040300720c */ /* 0x000fe20003f06070 */
[----:B------:R-:W-:Y:S01]  /*06c0*/  VIADD R3, R8, 0x1 ;  /* 0x0000000108037836 */ /* 0x000fe20000000000 */
[----:B------:R-:W-:Y:S02]  /*06d0*/  ISETP.NE.U32.AND P1, PT, R4, RZ, PT ;  /* 0x000000ff0400720c */ /* 0x000fe40003f25070 */
[----:B------:R-:W-:-:S02]  /*06e0*/  ISETP.GE.U32.AND.EX P0, PT, R10, R5, PT, P0 ;  /* 0x000000050a00720c */ /* 0x000fc40003f06100 */
[----:B------:R-:W-:Y:S02]  /*06f0*/  MOV R7, 0x0 ;  /* 0x0000000000077802 */ /* 0x000fe40000000f00 */
[----:B------:R-:W-:Y:S02]  /*0700*/  ISETP.NE.AND.EX P1, PT, R5, RZ, PT, P1 ;  /* 0x000000ff0500720c */ /* 0x000fe40003f25310 */
[----:B------:R-:W-:-:S04]  /*0710*/  SEL R5, R3, R8, P0 ;  /* 0x0000000803057207 */ /* 0x000fc80000000000 */
[----:B------:R-:W-:Y:S01]  /*0720*/  SEL R5, R5, 0xffffffff, P1 ;  /* 0xffffffff05057807 */ /* 0x000fe20000800000 */
[----:B------:R-:W-:Y:S06]  /*0730*/  RET.REL.NODEC R6 `(broadcast_min_lhs_col_u8) ;  /* 0xfffffff806307950 */ /* 0x000fec0003c3ffff */
.L_x_3:
[----:B------:R-:W-:-:S00]  /*0740*/  BRA `(.L_x_3) ;  /* 0xfffffffc00fc7947 */ /* 0x000fc0000383ffff */
[----:B------:R-:W-:-:S00]  /*0750*/  NOP ;  /* 0x0000000000007918 */ /* 0x000fc00000000000 */
        /* <DEDUP_REMOVED lines=10> */
.L_x_2796:


//--------------------- .text.broadcast_min_lhs_row_u8 --------------------------
	.section	.text.broadcast_min_lhs_row_u8,"ax",@progbits
	.align	128
        .global         broadcast_min_lhs_row_u8
        .type           broadcast_min_lhs_row_u8,@function
        .size           broadcast_min_lhs_row_u8,(.L_x_2797 - broadcast_min_lhs_row_u8)
        .other          broadcast_min_lhs_row_u8,@"STO_CUDA_ENTRY STV_DEFAULT"
broadcast_min_lhs_row_u8:
.text.broadcast_min_lhs_row_u8:
        /* <DEDUP_REMOVED lines=30> */
[----:B------:R-:W-:-:S05]  /*01e0*/  @P0 VIADD R5, R5, -UR6 ;  /* 0x8000000605050c36 */ /* 0x000fca0008000000 */
[----:B------:R-:W-:-:S13]  /*01f0*/  ISETP.GE.U32.AND P0, PT, R5, UR6, PT ;  /* 0x0000000605007c0c */ /* 0x000fda000bf06070 */
[----:B------:R-:W-:Y:S02]  /*0200*/  @P0 IADD3 R5, PT, PT, R5, -UR6, RZ ;  /* 0x8000000605050c10 */ /* 0x000fe4000fffe0ff */
[----:B------:R-:W-:Y:S01]  /*0210*/  @!P1 LOP3.LUT R5, RZ, UR6, RZ, 0x33, !PT ;  /* 0x00000006ff059c12 */ /* 0x000fe2000f8e33ff */
[----:B------:R-:W-:Y:S06]  /*0220*/  BRA `(.L_x_6) ;  /* 0x0000000000087947 */ /* 0x000fec0003800000 */
.L_x_5:
[----:B------:R-:W-:-:S07]  /*0230*/  MOV R6, 0x250 ;  /* 0x0000025000067802 */ /* 0x000fce0000000f00 */
[----:B------:R-:W-:Y:S05]  /*0240*/  CALL.REL.NOINC `($__internal_1_$__cuda_sm20_rem_u64) ;  /* 0x0000000000387944 */ /* 0x000fea0003c00000 */
.L_x_6:
[----:B------:R-:W-:Y:S05]  /*0250*/  BSYNC.RECONVERGENT B0 ;  /* 0x0000000000007941 */ /* 0x000fea0003800200 */
.L_x_4:
        /* <DEDUP_REMOVED lines=13> */
        .weak           $__internal_1_$__cuda_sm20_rem_u64
        .type           $__internal_1_$__cuda_sm20_rem_u64,@function
        .size           $__internal_1_$__cuda_sm20_rem_u64,(.L_x_2797 - $__internal_1_$__cuda_sm20_rem_u64)
$__internal_1_$__cuda_sm20_rem_u64:
[----:B------:R-:W0:Y:S01]  /*0330*/  LDCU.64 UR6, c[0x0][0x388] ;  /* 0x00007100ff0677ac */ /* 0x000e220008000a00 */
[----:B------:R-:W1:Y:S01]  /*0340*/  LDC.64 R4, c[0x0][0x388] ;  /* 0x0000e200ff047b82 */ /* 0x000e620000000a00 */
[----:B0-----:R-:W0:Y:S08]  /*0350*/  I2F.U64.RP R3, UR6 ;  /* 0x0000000600037d12 */ /* 0x001e300008309000 */
[----:B0-----:R-:W0:Y:S02]  /*0360*/  MUFU.RCP R3, R3 ;  /* 0x0000000300037308 */ /* 0x001e240000001000 */
[----:B0-----:R-:W-:-:S06]  /*0370*/  VIADD R8, R3, 0x1ffffffe ;  /* 0x1ffffffe03087836 */ /* 0x001fcc0000000000 */
[----:B------:R-:W1:Y:S02]  /*0380*/  F2I.U64.TRUNC R8, R8 ;  /* 0x0000000800087311 */ /* 0x000e64000020d800 */
[----:B-1----:R-:W-:-:S04]  /*0390*/  IMAD.WIDE.U32 R10, R8, R4, RZ ;  /* 0x00000004080a7225 */ /* 0x002fc800078e00ff */
[C---:B------:R-:W-:Y:S01]  /*03a0*/  IMAD R7, R8.reuse, R5, R11 ;  /* 0x0000000508077224 */ /* 0x040fe200078e020b */
[----:B------:R-:W-:Y:S01]  /*03b0*/  IADD3 R13, P0, PT, RZ, -R10, RZ ;  /* 0x8000000aff0d7210 */ /* 0x000fe20007f1e0ff */
[----:B------:R-:W-:Y:S02]  /*03c0*/  IMAD.MOV.U32 R11, RZ, RZ, R8 ;  /* 0x000000ffff0b7224 */ /* 0x000fe400078e0008 */
[----:B------:R-:W-:Y:S02]  /*03d0*/  IMAD R7, R9, R4, R7 ;  /* 0x0000000409077224 */ /* 0x000fe400078e0207 */
[----:B------:R-:W-:-:S03]  /*03e0*/  IMAD.HI.U32 R10, R8, R13, RZ ;  /* 0x0000000d080a7227 */ /* 0x000fc600078e00ff */
[----:B------:R-:W-:-:S05]  /*03f0*/  IADD3.X R7, PT, PT, RZ, ~R7, RZ, P0, !PT ;  /* 0x80000007ff077210 */ /* 0x000fca00007fe4ff */
[----:B------:R-:W-:-:S04]  /*0400*/  IMAD.WIDE.U32 R10, P0, R8, R7, R10 ;  /* 0x00000007080a7225 */ /* 0x000fc8000780000a */
[C---:B------:R-:W-:Y:S02]  /*0410*/  IMAD R15, R9.reuse, R7, RZ ;  /* 0x00000007090f7224 */ /* 0x040fe400078e02ff */
[----:B------:R-:W-:-:S04]  /*0420*/  IMAD.HI.U32 R10, P1, R9, R13, R10 ;  /* 0x0000000d090a7227 */ /* 0x000fc8000782000a */
[----:B------:R-:W-:Y:S01]  /*0430*/  IMAD.HI.U32 R3, R9, R7, RZ ;  /* 0x0000000709037227 */ /* 0x000fe200078e00ff */
[----:B------:R-:W-:-:S03]  /*0440*/  IADD3 R11, P2, PT, R15, R10, RZ ;  /* 0x0000000a0f0b7210 */ /* 0x000fc60007f5e0ff */
[----:B------:R-:W-:Y:S02]  /*0450*/  IMAD.X R3, R3, 0x1, R9, P0 ;  /* 0x0000000103037824 */ /* 0x000fe400000e0609 */
[----:B------:R-:W-:-:S03]  /*0460*/  IMAD.WIDE.U32 R8, R11, R4, RZ ;  /* 0x000000040b087225 */ /* 0x000fc600078e00ff */
[----:B------:R-:W-:Y:S01]  /*0470*/  IADD3.X R3, PT, PT, RZ, RZ, R3, P2, P1 ;  /* 0x000000ffff037210 */ /* 0x000fe200017e2403 */
[----:B------:R-:W-:Y:S01]  /*0480*/  IMAD R7, R11, R5, R9 ;  /* 0x000000050b077224 */ /* 0x000fe200078e0209 */
[----:B------:R-:W-:-:S03]  /*0490*/  IADD3 R9, P0, PT, RZ, -R8, RZ ;  /* 0x80000008ff097210 */ /* 0x000fc60007f1e0ff */
[----:B------:R-:W-:Y:S02]  /*04a0*/  IMAD R7, R3, R4, R7 ;  /* 0x0000000403077224 */ /* 0x000fe400078e0207 */
[----:B------:R-:W-:-:S03]  /*04b0*/  IMAD.HI.U32 R10, R11, R9, RZ ;  /* 0x000000090b0a7227 */ /* 0x000fc600078e00ff */
[----:B------:R-:W-:-:S05]  /*04c0*/  IADD3.X R8, PT, PT, RZ, ~R7, RZ, P0, !PT ;  /* 0x80000007ff087210 */ /* 0x000fca00007fe4ff */
[----:B------:R-:W-:-:S04]  /*04d0*/  IMAD.WIDE.U32 R10, P0, R11, R8, R10 ;  /* 0x000000080b0a7225 */ /* 0x000fc8000780000a */
[C---:B------:R-:W-:Y:S02]  /*04e0*/  IMAD R12, R3.reuse, R8, RZ ;  /* 0x00000008030c7224 */ /* 0x040fe400078e02ff */
[----:B------:R-:W-:Y:S01]  /*04f0*/  IMAD.HI.U32 R7, P1, R3, R9, R10 ;  /* 0x0000000903077227 */ /* 0x000fe2000782000a */
[----:B------:R-:W-:-:S03]  /*0500*/  MOV R9, RZ ;  /* 0x000000ff00097202 */ /* 0x000fc60000000f00 */
[----:B------:R-:W-:Y:S01]  /*0510*/  IMAD.HI.U32 R8, R3, R8, RZ ;  /* 0x0000000803087227 */ /* 0x000fe200078e00ff */
[----:B------:R-:W-:-:S03]  /*0520*/  IADD3 R7, P2, PT, R12, R7, RZ ;  /* 0x000000070c077210 */ /* 0x000fc60007f5e0ff */
[----:B------:R-:W-:Y:S02]  /*0530*/  IMAD.X R3, R8, 0x1, R3, P0 ;  /* 0x0000000108037824 */ /* 0x000fe400000e0603 */
[----:B------:R-:W-:-:S03]  /*0540*/  IMAD.HI.U32 R8, R7, R2, RZ ;  /* 0x0000000207087227 */ /* 0x000fc600078e00ff */
[----:B------:R-:W-:Y:S01]  /*0550*/  IADD3.X R3, PT, PT, RZ, RZ, R3, P2, P1 ;  /* 0x000000ffff037210 */ /* 0x000fe200017e2403 */
[----:B------:R-:W-:-:S04]  /*0560*/  IMAD.WIDE.U32 R8, R7, R0, R8 ;  /* 0x0000000007087225 */ /* 0x000fc800078e0008 */
[C---:B------:R-:W-:Y:S02]  /*0570*/  IMAD R10, R3.reuse, R0, RZ ;  /* 0x00000000030a7224 */ /* 0x040fe400078e02ff */
[----:B------:R-:W-:-:S04]  /*0580*/  IMAD.HI.U32 R7, P0, R3, R2, R8 ;  /* 0x0000000203077227 */ /* 0x000fc80007800008 */
[----:B------:R-:W-:Y:S01]  /*0590*/  IMAD.HI.U32 R3, R3, R0, RZ ;  /* 0x0000000003037227 */ /* 0x000fe200078e00ff */
[----:B------:R-:W-:-:S03]  /*05a0*/  IADD3 R7, P1, PT, R10, R7, RZ ;  /* 0x000000070a077210 */ /* 0x000fc60007f3e0ff */
[----:B------:R-:W-:Y:S02]  /*05b0*/  IMAD.X R3, RZ, RZ, R3, P0 ;  /* 0x000000ffff037224 */ /* 0x000fe400000e0603 */
[----:B------:R-:W-:-:S03]  /*05c0*/  IMAD.WIDE.U32 R8, R7, R4, RZ ;  /* 0x0000000407087225 */ /* 0x000fc600078e00ff */
[----:B------:R-:W-:Y:S01]  /*05d0*/  IADD3.X R3, PT, PT, RZ, R3, RZ, P1, !PT ;  /* 0x00000003ff037210 */ /* 0x000fe20000ffe4ff */
[----:B------:R-:W-:Y:S01]  /*05e0*/  IMAD R7, R7, R5, R9 ;  /* 0x0000000507077224 */ /* 0x000fe200078e0209 */
[----:B------:R-:W-:-:S03]  /*05f0*/  IADD3 R9, P1, PT, -R8, R2, RZ ;  /* 0x0000000208097210 */ /* 0x000fc60007f3e1ff */
[-C--:B------:R-:W-:Y:S01]  /*0600*/  IMAD R3, R3, R4.reuse, R7 ;  /* 0x0000000403037224 */ /* 0x080fe200078e0207 */
[CC--:B------:R-:W-:Y:S01]  /*0610*/  ISETP.GE.U32.AND P0, PT, R9.reuse, R4.reuse, PT ;  /* 0x000000040900720c */ /* 0x0c0fe20003f06070 */
[----:B------:R-:W-:Y:S02]  /*0620*/  HFMA2 R7, -RZ, RZ, 0, 0 ;  /* 0x00000000ff077431 */ /* 0x000fe400000001ff */
[----:B------:R-:W-:Y:S01]  /*0630*/  IMAD.X R10, R0, 0x1, ~R3, P1 ;  /* 0x00000001000a7824 */ /* 0x000fe200008e0e03 */
[----:B------:R-:W-:-:S04]  /*0640*/  IADD3 R3, P1, PT, R9, -R4, RZ ;  /* 0x8000000409037210 */ /* 0x000fc80007f3e0ff */
[CC--:B------:R-:W-:Y:S02]  /*0650*/  ISETP.GE.U32.AND.EX P0, PT, R10.reuse, R5.reuse, PT, P0 ;  /* 0x000000050a00720c */ /* 0x0c0fe40003f06100 */
[----:B------:R-:W-:Y:S02]  /*0660*/  IADD3.X R8, PT, PT, R10, ~R5, RZ, P1, !PT ;  /* 0x800000050a087210 */ /* 0x000fe40000ffe4ff */
[----:B------:R-:W-:Y:S02]  /*0670*/  SEL R3, R3, R9, P0 ;  /* 0x0000000903037207 */ /* 0x000fe40000000000 */
[----:B------:R-:W-:Y:S02]  /*0680*/  SEL R8, R8, R10, P0 ;  /* 0x0000000a08087207 */ /* 0x000fe40000000000 */
[C---:B------:R-:W-:Y:S02]  /*0690*/  ISETP.GE.U32.AND P0, PT, R3.reuse, R4, PT ;  /* 0x000000040300720c */ /* 0x040fe40003f06070 */
[----:B------:R-:W-:Y:S01]  /*06a0*/  ISETP.NE.U32.AND P1, PT, R4, RZ, PT ;  /* 0x000000ff0400720c */ /* 0x000fe20003f25070 */
[----:B------:R-:W-:Y:S01]  /*06b0*/  IMAD.IADD R4, R3, 0x1, -R4 ;  /* 0x0000000103047824 */ /* 0x000fe200078e0a04 */
[----:B------:R-:W-:-:S02]  /*06c0*/  ISETP.GE.U32.AND.EX P0, PT, R8, R5, PT, P0 ;  /* 0x000000050800720c */ /* 0x000fc40003f06100 */
[----:B------:R-:W-:Y:S02]  /*06d0*/  ISETP.NE.AND.EX P1, PT, R5, RZ, PT, P1 ;  /* 0x000000ff0500720c */ /* 0x000fe40003f25310 */
[----:B------:R-:W-:-:S04]  /*06e0*/  SEL R5, R4, R3, P0 ;  /* 0x0000000304057207 */ /* 0x000fc80000000000 */
[----:B------:R-:W-:Y:S01]  /*06f0*/  SEL R5, R5, 0xffffffff, P1 ;  /* 0xffffffff05057807 */ /* 0x000fe20000800000 */
[----:B------:R-:W-:Y:S06]  /*0700*/  RET.REL.NODEC R6 `(broadcast_min_lhs_row_u8) ;  /* 0xfffffff8063c7950 */ /* 0x000fec0003c3ffff */
.L_x_7:
        /* <DEDUP_REMOVED lines=15> */
.L_x_2797:


//--------------------- .text.broadcast_min_rhs_col_u8 --------------------------
	.section	.text.broadcast_min_rhs_col_u8,"ax",@progbits
	.align	128
        .global         broadcast_min_rhs_col_u8
        .type           broadcast_min_rhs_col_u8,@function
        .size           broadcast_min_rhs_col_u8,(.L_x_2798 - broadcast_min_rhs_col_u8)
        .other          broadcast_min_rhs_col_u8,@"STO_CUDA_ENTRY STV_DEFAULT"
broadcast_min_rhs_col_u8:
.text.broadcast_min_rhs_col_u8:
        /* <DEDUP_REMOVED lines=36> */
.L_x_9:
[----:B------:R-:W-:-:S07]  /*0240*/  MOV R6, 0x260 ;  /* 0x0000026000067802 */ /* 0x000fce0000000f00 */
[----:B------:R-:W-:Y:S05]  /*0250*/  CALL.REL.NOINC `($__internal_2_$__cuda_sm20_div_u64) ;  /* 0x0000000000387944 */ /* 0x000fea0003c00000 */
.L_x_10:
[----:B------:R-:W-:Y:S05]  /*0260*/  BSYNC.RECONVERGENT B0 ;  /* 0x0000000000007941 */ /* 0x000fea0003800200 */
.L_x_8:
        /* <DEDUP_REMOVED lines=13> */
        .weak           $__internal_2_$__cuda_sm20_div_u64
        .type           $__internal_2_$__cuda_sm20_div_u64,@function
        .size           $__internal_2_$__cuda_sm20_div_u64,(.L_x_2798 - $__internal_2_$__cuda_sm20_div_u64)
$__internal_2_$__cuda_sm20_div_u64:
        /* <DEDUP_REMOVED lines=63> */
[----:B------:R-:W-:Y:S06]  /*0730*/  RET.REL.NODEC R6 `(broadcast_min_rhs_col_u8) ;  /* 0xfffffff806307950 */ /* 0x000fec0003c3ffff */
.L_x_11:
        /* <DEDUP_REMOVED lines=12> */
.L_x_2798:


//--------------------- .text.broadcast_min_rhs_row_u8 --------------------------
	.section	.text.broadcast_min_rhs_row_u8,"ax",@progbits
	.align	128
        .global         broadcast_min_rhs_row_u8
        .type           broadcast_min_rhs_row_u8,@function
        .size           broadcast_min_rhs_row_u8,(.L_x_2799 - broadcast_min_rhs_row_u8)
        .other          broadcast_min_rhs_row_u8,@"STO_CUDA_ENTRY STV_DEFAULT"
broadcast_min_rhs_row_u8:
.text.broadcast_min_rhs_row_u8:
        /* <DEDUP_REMOVED lines=35> */
.L_x_13:
[----:B------:R-:W-:-:S07]  /*0230*/  MOV R6, 0x250 ;  /* 0x0000025000067802 */ /* 0x000fce0000000f00 */
[----:B------:R-:W-:Y:S05]  /*0240*/  CALL.REL.NOINC `($__internal_3_$__cuda_sm20_rem_u64) ;  /* 0x0000000000387944 */ /* 0x000fea0003c00000 */
.L_x_14:
[----:B------:R-:W-:Y:S05]  /*0250*/  BSYNC.RECONVERGENT B0 ;  /* 0x0000000000007941 */ /* 0x000fea0003800200 */
.L_x_12:
        /* <DEDUP_REMOVED lines=13> */
        .weak           $__internal_3_$__cuda_sm20_rem_u64
        .type           $__internal_3_$__cuda_sm20_rem_u64,@function
        .size           $__internal_3_$__cuda_sm20_rem_u64,(.L_x_2799 - $__internal_3_$__cuda_sm20_rem_u64)
$__internal_3_$__cuda_sm20_rem_u64:
        /* <DEDUP_REMOVED lines=61> */
[----:B------:R-:W-:Y:S06]  /*0700*/  RET.REL.NODEC R6 `(broadcast_min_rhs_row_u8) ;  /* 0xfffffff8063c7950 */ /* 0x000fec0003c3ffff */
.L_x_15:
        /* <DEDUP_REMOVED lines=15> */
.L_x_2799:


//--------------------- .text.broadcast_min_contiguous_u8 --------------------------
	.section	.text.broadcast_min_contiguous_u8,"ax",@progbits
	.align	128
        .global         broadcast_min_contiguous_u8
        .type           broadcast_min_contiguous_u8,@function
        .size           broadcast_min_contiguous_u8,(.L_x_2998 - broadcast_min_contiguous_u8)
        .other          broadcast_min_contiguous_u8,@"STO_CUDA_ENTRY STV_DEFAULT"
broadcast_min_contiguous_u8:
.text.broadcast_min_contiguous_u8:
        /* <DEDUP_REMOVED lines=10> */
[----:B------:R-:W0:Y:S01]  /*00a0*/  LDCU.64 UR6, c[0x0][0x388] ;  /* 0x00007100ff0677ac */ /* 0x000e220008000a00 */
[----:B------:R-:W1:Y:S01]  /*00b0*/  LDCU.128 UR8, c[0x0][0x390] ;  /* 0x00007200ff0877ac */ /* 0x000e620008000c00 */
[----:B------:R-:W2:Y:S01]  /*00c0*/  LDCU.64 UR4, c[0x0][0x358] ;  /* 0x00006b00ff0477ac */ /* 0x000ea20008000a00 */
[C---:B0-----:R-:W-:Y:S02]  /*00d0*/  IADD3 R2, P0, PT, R6.reuse, UR6, RZ ;  /* 0x0000000606027c10 */ /* 0x041fe4000ff1e0ff */
[----:B-1----:R-:W-:Y:S02]  /*00e0*/  IADD3 R4, P1, PT, R6, UR8, RZ ;  /* 0x0000000806047c10 */ /* 0x002fe4000ff3e0ff */
[C---:B------:R-:W-:Y:S02]  /*00f0*/  IADD3.X R3, PT, PT, R7.reuse, UR7, RZ, P0, !PT ;  /* 0x0000000707037c10 */ /* 0x040fe400087fe4ff */
[----:B------:R-:W-:-:S03]  /*0100*/  IADD3.X R5, PT, PT, R7, UR9, RZ, P1, !PT ;  /* 0x0000000907057c10 */ /* 0x000fc60008ffe4ff */
[----:B--2---:R-:W2:Y:S04]  /*0110*/  LDG.E.U8 R2, desc[UR4][R2.64] ;  /* 0x0000000402027981 */ /* 0x004ea8000c1e1100 */
[----:B------:R-:W2:Y:S01]  /*0120*/  LDG.E.U8 R4, desc[UR4][R4.64] ;  /* 0x0000000404047981 */ /* 0x000ea2000c1e1100 */
[----:B------:R-:W-:-:S04]  /*0130*/  IADD3 R6, P0, PT, R6, UR10, RZ ;  /* 0x0000000a06067c10 */ /* 0x000fc8000ff1e0ff */
[----:B------:R-:W-:Y:S02]  /*0140*/  IADD3.X R7, PT, PT, R7, UR11, RZ, P0, !PT ;  /* 0x0000000b07077c10 */ /* 0x000fe400087fe4ff */
[----:B--2---:R-:W-:-:S05]  /*0150*/  VIMNMX.U16x2 R0, PT, PT, R2, R4, PT ;  /* 0x0000000402007248 */ /* 0x004fca0003fe0200 */
[----:B------:R-:W-:Y:S01]  /*0160*/  STG.E.U8 desc[UR4][R6.64], R0 ;  /* 0x0000000006007986 */ /* 0x000fe2000c101104 */
[----:B------:R-:W-:Y:S05]  /*0170*/  EXIT ;  /* 0x000000000000794d */ /* 0x000fea0003800000 */
.L_x_16:
        /* <DEDUP_REMOVED lines=16> */
.L_x_2998:


//--------------------- .text.broadcast_min_strided_u8 --------------------------
	.section	.text.broadcast_min_strided_u8,"ax",@progbits
	.align	128
        .global         broadcast_min_strided_u8
        .type           broadcast_min_strided_u8,@function
        .size           broadcast_min_strided_u8,(.L_x_2801 - broadcast_min_strided_u8)
        .other          broadcast_min_strided_u8,@"STO_CUDA_ENTRY STV_DEFAULT"
broadcast_min_strided_u8:
.text.broadcast_min_strided_u8:
        /* <DEDUP_REMOVED lines=11> */
[----:B------:R-:W-:Y:S01]  /*00b0*/  IMAD.MOV.U32 R14, RZ, RZ, R0 ;  /* 0x000000ffff0e7224 */ /* 0x000fe200078e0000 */
[----:B------:R-:W-:Y:S01]  /*00c0*/  CS2R R10, SRZ ;  /* 0x00000000000a7805 */ /* 0x000fe2000001ff00 */
[----:B------:R-:W1:Y:S01]  /*00d0*/  LDCU.64 UR6, c[0x0][0x358] ;  /* 0x00006b00ff0677ac */ /* 0x000e620008000a00 */
[----:B0-----:R-:W-:Y:S01]  /*00e0*/  MOV R3, UR4 ;  /* 0x0000000400037c02 */ /* 0x001fe20008000f00 */
[----:B------:R-:W-:-:S03]  /*00f0*/  UMOV UR4, URZ ;  /* 0x000000ff00047c82 */ /* 0x000fc60008000000 */
[----:B------:R-:W-:-:S13]  /*0100*/  ISETP.NE.AND P0, PT, R3, RZ, PT ;  /* 0x000000ff0300720c */ /* 0x000fda0003f05270 */
[----:B-1----:R-:W-:Y:S05]  /*0110*/  @!P0 BRA `(.L_x_17) ;  /* 0x00000028001c8947 */ /* 0x002fea0003800000 */
[C---:B------:R-:W-:Y:S01]  /*0120*/  IADD3 R4, PT, PT, R3.reuse, -0x1, RZ ;  /* 0xffffffff03047810 */ /* 0x040fe20007ffe0ff */
[----:B------:R-:W-:Y:S01]  /*0130*/  IMAD.MOV.U32 R8, RZ, RZ, RZ ;  /* 0x000000ffff087224 */ /* 0x000fe200078e00ff */
[----:B------:R-:W-:Y:S01]  /*0140*/  LOP3.LUT R10, R3, 0x7, RZ, 0xc0, !PT ;  /* 0x00000007030a7812 */ /* 0x000fe200078ec0ff */
[----:B------:R-:W-:Y:S01]  /*0150*/  IMAD.MOV.U32 R5, RZ, RZ, RZ ;  /* 0x000000ffff057224 */ /* 0x000fe200078e00ff */
[----:B------:R-:W-:Y:S02]  /*0160*/  ISETP.GE.U32.AND P0, PT, R4, 0x7, PT ;  /* 0x000000070400780c */ /* 0x000fe40003f06070 */
[----:B------:R-:W-:-:S11]  /*0170*/  MOV R11, R14 ;  /* 0x0000000e000b7202 */ /* 0x000fd60000000f00 */
[----:B------:R-:W-:Y:S05]  /*0180*/  @!P0 BRA `(.L_x_18) ;  /* 0x00000014003c8947 */ /* 0x000fea0003800000 */
[----:B------:R-:W0:Y:S01]  /*0190*/  LDC R4, c[0x0][0x388] ;  /* 0x0000e200ff047b82 */ /* 0x000e220000000800 */
[C---:B------:R-:W-:Y:S01]  /*01a0*/  LOP3.LUT R8, R3.reuse, 0xfffffff8, RZ, 0xc0, !PT ;  /* 0xfffffff803087812 */ /* 0x040fe200078ec0ff */
[----:B------:R-:W-:Y:S01]  /*01b0*/  IMAD.MOV.U32 R5, RZ, RZ, RZ ;  /* 0x000000ffff057224 */ /* 0x000fe200078e00ff */
[----:B------:R-:W-:Y:S02]  /*01c0*/  IADD3 R7, PT, PT, R3, -0x4, RZ ;  /* 0xfffffffc03077810 */ /* 0x000fe40007ffe0ff */
[----:B------:R-:W-:Y:S01]  /*01d0*/  MOV R11, R14 ;  /* 0x0000000e000b7202 */ /* 0x000fe20000000f00 */
[----:B------:R-:W-:Y:S02]  /*01e0*/  IMAD.MOV R6, RZ, RZ, -R8 ;  /* 0x000000ffff067224 */ /* 0x000fe400078e0a08 */
[----:B------:R-:W1:Y:S05]  /*01f0*/  LDC.64 R12, c[0x0][0x390] ;  /* 0x0000e400ff0c7b82 */ /* 0x000e6a0000000a00 */
.L_x_35:
[----:B------:R-:W-:-:S05]  /*0200*/  IADD3 R29, PT, PT, R7, 0x3, RZ ;  /* 0x00000003071d7810 */ /* 0x000fca0007ffe0ff */
[----:B-1----:R-:W-:-:S05]  /*0210*/  IMAD.WIDE.U32 R28, R29, 0x8, R12 ;  /* 0x000000081d1c7825 */ /* 0x002fca00078e000c */
[----:B------:R-:W2:Y:S02]  /*0220*/  LDG.E.64 R16, desc[UR6][R28.64] ;  /* 0x000000061c107981 */ /* 0x000ea4000c1e1b00 */
[----:B--2---:R-:W-:-:S13]  /*0230*/  ISETP.NE.U32.AND P0, PT, R17, RZ, PT ;  /* 0x000000ff1100720c */ /* 0x004fda0003f05070 */
[----:B------:R-:W-:Y:S05]  /*0240*/  @P0 BRA `(.L_x_19) ;  /* 0x0000000000580947 */ /* 0x000fea0003800000 */
[----:B------:R-:W1:Y:S01]  /*0250*/  I2F.U32.RP R3, R16 ;  /* 0x0000001000037306 */ /* 0x000e620000209000 */
[----:B------:R-:W-:Y:S01]  /*0260*/  IADD3 R9, PT, PT, RZ, -R16, RZ ;  /* 0x80000010ff097210 */ /* 0x000fe20007ffe0ff */
[----:B------:R-:W-:Y:S01]  /*0270*/  IMAD.MOV.U32 R35, RZ, RZ, RZ ;  /* 0x000000ffff237224 */ /* 0x000fe200078e00ff */
[----:B------:R-:W-:-:S05]  /*0280*/  ISETP.NE.U32.AND P2, PT, R16, RZ, PT ;  /* 0x000000ff1000720c */ /* 0x000fca0003f45070 */
[----:B-1----:R-:W1:Y:S02]  /*0290*/  MUFU.RCP R3, R3 ;  /* 0x0000000300037308 */ /* 0x002e640000001000 */
[----:B-1----:R-:W-:-:S06]  /*02a0*/  VIADD R18, R3, 0xffffffe ;  /* 0x0ffffffe03127836 */ /* 0x002fcc0000000000 */
[----:B------:R1:W2:Y:S02]  /*02b0*/  F2I.FTZ.U32.TRUNC.NTZ R19, R18 ;  /* 0x0000001200137305 */ /* 0x0002a4000021f000 */
[----:B-1----:R-:W-:Y:S02]  /*02c0*/  IMAD.MOV.U32 R18, RZ, RZ, RZ ;  /* 0x000000ffff127224 */ /* 0x002fe400078e00ff */
[----:B--2---:R-:W-:-:S04]  /*02d0*/  IMAD R9, R9, R19, RZ ;  /* 0x0000001309097224 */ /* 0x004fc800078e02ff */
[----:B------:R-:W-:-:S06]  /*02e0*/  IMAD.HI.U32 R20, R19, R9, R18 ;  /* 0x0000000913147227 */ /* 0x000fcc00078e0012 */
[----:B------:R-:W-:-:S05]  /*02f0*/  IMAD.HI.U32 R34, R20, R11, RZ ;  /* 0x0000000b14227227 */ /* 0x000fca00078e00ff */
[----:B------:R-:W-:-:S05]  /*0300*/  IADD3 R9, PT, PT, -R34, RZ, RZ ;  /* 0x000000ff22097210 */ /* 0x000fca0007ffe1ff */
[----:B------:R-:W-:-:S05]  /*0310*/  IMAD R9, R16, R9, R11 ;  /* 0x0000000910097224 */ /* 0x000fca00078e020b */
[----:B------:R-:W-:-:S13]  /*0320*/  ISETP.GE.U32.AND P0, PT, R9, R16, PT ;  /* 0x000000100900720c */ /* 0x000fda0003f06070 */
[----:B------:R-:W-:Y:S01]  /*0330*/  @P0 IMAD.IADD R9, R9, 0x1, -R16 ;  /* 0x0000000109090824 */ /* 0x000fe200078e0a10 */
[----:B------:R-:W-:-:S04]  /*0340*/  @P0 IADD3 R34, PT, PT, R34, 0x1, RZ ;  /* 0x0000000122220810 */ /* 0x000fc80007ffe0ff */
[----:B------:R-:W-:-:S13]  /*0350*/  ISETP.GE.U32.AND P1, PT, R9, R16, PT ;  /* 0x000000100900720c */ /* 0x000fda0003f26070 */
[----:B------:R-:W-:Y:S01]  /*0360*/  @P1 VIADD R34, R34, 0x1 ;  /* 0x0000000122221836 */ /* 0x000fe20000000000 */
[----:B------:R-:W-:-:S04]  /*0370*/  @!P2 LOP3.LUT R34, RZ, R16, RZ, 0x33, !PT ;  /* 0x00000010ff22a212 */ /* 0x000fc800078e33ff */
[----:B------:R-:W-:-:S05]  /*0380*/  IADD3 R3, PT, PT, -R34, RZ, RZ ;  /* 0x000000ff22037210 */ /* 0x000fca0007ffe1ff */
[----:B------:R-:W-:Y:S01]  /*0390*/  IMAD R3, R16, R3, R11 ;  /* 0x0000000310037224 */ /* 0x000fe200078e020b */
[----:B------:R-:W-:Y:S06]  /*03a0*/  BRA `(.L_x_20) ;  /* 0x0000000000287947 */ /* 0x000fec0003800000 */
.L_x_19:
[----:B------:R-:W-:Y:S01]  /*03b0*/  MOV R25, R11 ;  /* 0x0000000b00197202 */ /* 0x000fe20000000f00 */
[----:B------:R-:W-:Y:S01]  /*03c0*/  IMAD.MOV.U32 R22, RZ, RZ, RZ ;  /* 0x000000ffff167224 */ /* 0x000fe200078e00ff */
[----:B------:R-:W-:Y:S01]  /*03d0*/  MOV R20, R16 ;  /* 0x0000001000147202 */ /* 0x000fe20000000f00 */
[----:B------:R-:W-:Y:S01]  /*03e0*/  IMAD.MOV.U32 R9, RZ, RZ, R17 ;  /* 0x000000ffff097224 */ /* 0x000fe200078e0011 */
[----:B------:R-:W-:-:S07]  /*03f0*/  MOV R3, 0x410 ;  /* 0x0000041000037802 */ /* 0x000fce0000000f00 */
[----:B0-----:R-:W-:Y:S05]  /*0400*/  CALL.REL.NOINC `($__internal_4_$__cuda_sm20_div_u64) ;  /* 0x0000004c00a47944 */ /* 0x001fea0003c00000 */
[----:B------:R-:W-:Y:S01]  /*0410*/  IADD3 R3, PT, PT, -R21, RZ, RZ ;  /* 0x000000ff15037210 */ /* 0x000fe20007ffe1ff */
[----:B------:R-:W-:Y:S01]  /*0420*/  IMAD.MOV.U32 R34, RZ, RZ, R21 ;  /* 0x000000ffff227224 */ /* 0x000fe200078e0015 */
[----:B------:R-:W-:-:S03]  /*0430*/  MOV R35, R20 ;  /* 0x0000001400237202 */ /* 0x000fc60000000f00 */
[----:B------:R-:W-:-:S07]  /*0440*/  IMAD R3, R16, R3, R11 ;  /* 0x0000000310037224 */ /* 0x000fce00078e020b */
.L_x_20:
[----:B------:R-:W-:-:S04]  /*0450*/  VIADD R19, R7, 0x2 ;  /* 0x0000000207137836 */ /* 0x000fc80000000000 */
[----:B------:R-:W-:-:S05]  /*0460*/  IMAD.WIDE.U32 R18, R19, 0x8, R12 ;  /* 0x0000000813127825 */ /* 0x000fca00078e000c */
[----:B------:R-:W2:Y:S01]  /*0470*/  LDG.E.64 R16, desc[UR6][R18.64] ;  /* 0x0000000612107981 */ /* 0x000ea2000c1e1b00 */
[----:B0-----:R-:W-:-:S06]  /*0480*/  IMAD.WIDE.U32 R28, R4, 0x8, R28 ;  /* 0x00000008041c7825 */ /* 0x001fcc00078e001c */
[----:B------:R-:W3:Y:S01]  /*0490*/  LDG.E R28, desc[UR6][R28.64] ;  /* 0x000000061c1c7981 */ /* 0x000ee2000c1e1900 */
[----:B--2---:R-:W-:Y:S01]  /*04a0*/  ISETP.NE.U32.AND P0, PT, R17, RZ, PT ;  /* 0x000000ff1100720c */ /* 0x004fe20003f05070 */
[----:B---3--:R-:W-:-:S12]  /*04b0*/  IMAD R5, R28, R3, R5 ;  /* 0x000000031c057224 */ /* 0x008fd800078e0205 */
[----:B------:R-:W-:Y:S05]  /*04c0*/  @P0 BRA `(.L_x_21) ;  /* 0x00000000005c0947 */ /* 0x000fea0003800000 */
[----:B------:R-:W0:Y:S01]  /*04d0*/  I2F.U32.RP R3, R16 ;  /* 0x0000001000037306 */ /* 0x000e220000209000 */
[----:B------:R-:W-:Y:S01]  /*04e0*/  IMAD.MOV R9, RZ, RZ, -R16 ;  /* 0x000000ffff097224 */ /* 0x000fe200078e0a10 */
[----:B------:R-:W-:Y:S01]  /*04f0*/  ISETP.NE.U32.AND P2, PT, R16, RZ, PT ;  /* 0x000000ff1000720c */ /* 0x000fe20003f45070 */
[----:B------:R-:W-:-:S05]  /*0500*/  IMAD.MOV.U32 R35, RZ, RZ, RZ ;  /* 0x000000ffff237224 */ /* 0x000fca00078e00ff */
[----:B0-----:R-:W0:Y:S02]  /*0510*/  MUFU.RCP R3, R3 ;  /* 0x0000000300037308 */ /* 0x001e240000001000 */
[----:B0-----:R-:W-:-:S06]  /*0520*/  IADD3 R20, PT, PT, R3, 0xffffffe, RZ ;  /* 0x0ffffffe03147810 */ /* 0x001fcc0007ffe0ff */
[----:B------:R0:W1:Y:S02]  /*0530*/  F2I.FTZ.U32.TRUNC.NTZ R21, R20 ;  /* 0x0000001400157305 */ /* 0x000064000021f000 */
[----:B0-----:R-:W-:Y:S02]  /*0540*/  HFMA2 R20, -RZ, RZ, 0, 0 ;  /* 0x00000000ff147431 */ /* 0x001fe400000001ff */
[----:B-1----:R-:W-:-:S04]  /*0550*/  IMAD R9, R9, R21, RZ ;  /* 0x0000001509097224 */ /* 0x002fc800078e02ff */
[----:B------:R-:W-:-:S06]  /*0560*/  IMAD.HI.U32 R21, R21, R9, R20 ;  /* 0x0000000915157227 */ /* 0x000fcc00078e0014 */
[----:B------:R-:W-:-:S04]  /*0570*/  IMAD.HI.U32 R21, R21, R34, RZ ;  /* 0x0000002215157227 */ /* 0x000fc800078e00ff */
[----:B------:R-:W-:-:S04]  /*0580*/  IMAD.MOV R9, RZ, RZ, -R21 ;  /* 0x000000ffff097224 */ /* 0x000fc800078e0a15 */
[----:B------:R-:W-:-:S05]  /*0590*/  IMAD R9, R16, R9, R34 ;  /* 0x0000000910097224 */ /* 0x000fca00078e0222 */
[----:B------:R-:W-:-:S13]  /*05a0*/  ISETP.GE.U32.AND P0, PT, R9, R16, PT ;  /* 0x000000100900720c */ /* 0x000fda0003f06070 */
[----:B------:R-:W-:Y:S01]  /*05b0*/  @P0 IADD3 R9, PT, PT, -R16, R9, RZ ;  /* 0x0000000910090210 */ /* 0x000fe20007ffe1ff */
[----:B------:R-:W-:-:S03]  /*05c0*/  @P0 VIADD R21, R21, 0x1 ;  /* 0x0000000115150836 */ /* 0x000fc60000000000 */
[----:B------:R-:W-:-:S13]  /*05d0*/  ISETP.GE.U32.AND P1, PT, R9, R16, PT ;  /* 0x000000100900720c */ /* 0x000fda0003f26070 */
[----:B------:R-:W-:Y:S02]  /*05e0*/  @P1 IADD3 R21, PT, PT, R21, 0x1, RZ ;  /* 0x0000000115151810 */ /* 0x000fe40007ffe0ff */
[----:B------:R-:W-:-:S05]  /*05f0*/  @!P2 LOP3.LUT R21, RZ, R16, RZ, 0x33, !PT ;  /* 0x00000010ff15a212 */ /* 0x000fca00078e33ff */
[----:B------:R-:W-:-:S04]  /*0600*/  IMAD.MOV R3, RZ, RZ, -R21 ;  /* 0x000000ffff037224 */ /* 0x000fc800078e0a15 */
[----:B------:R-:W-:Y:S01]  /*0610*/  IMAD R3, R16, R3, R34 ;  /* 0x0000000310037224 */ /* 0x000fe200078e0222 */
[----:B------:R-:W-:Y:S01]  /*0620*/  MOV R34, R21 ;  /* 0x0000001500227202 */ /* 0x000fe20000000f00 */
[----:B------:R-:W-:Y:S06]  /*0630*/  BRA `(.L_x_22) ;  /* 0x0000000000287947 */ /* 0x000fec0003800000 */
.L_x_21:
[----:B------:R-:W-:Y:S01]  /*0640*/  MOV R25, R34 ;  /* 0x0000002200197202 */ /* 0x000fe20000000f00 */
[----:B------:R-:W-:Y:S01]  /*0650*/  IMAD.MOV.U32 R22, RZ, RZ, R35 ;  /* 0x000000ffff167224 */ /* 0x000fe200078e0023 */
[----:B------:R-:W-:Y:S01]  /*0660*/  MOV R20, R16 ;  /* 0x0000001000147202 */ /* 0x000fe20000000f00 */
[----:B------:R-:W-:Y:S01]  /*0670*/  IMAD.MOV.U32 R9, RZ, RZ, R17 ;  /* 0x000000ffff097224 */ /* 0x000fe200078e0011 */
[----:B------:R-:W-:-:S07]  /*0680*/  MOV R3, 0x6a0 ;  /* 0x000006a000037802 */ /* 0x000fce0000000f00 */
[----:B------:R-:W-:Y:S05]  /*0690*/  CALL.REL.NOINC `($__internal_4_$__cuda_sm20_div_u64) ;  /* 0x0000004c00007944 */ /* 0x000fea0003c00000 */
[----:B------:R-:W-:Y:S02]  /*06a0*/  IADD3 R3, PT, PT, -R21, RZ, RZ ;  /* 0x000000ff15037210 */ /* 0x000fe40007ffe1ff */
[----:B------:R-:W-:-:S03]  /*06b0*/  MOV R35, R20 ;  /* 0x0000001400237202 */ /* 0x000fc60000000f00 */
[----:B------:R-:W-:Y:S02]  /*06c0*/  IMAD R3, R16, R3, R34 ;  /* 0x0000000310037224 */ /* 0x000fe400078e0222 */
[----:B------:R-:W-:-:S07]  /*06d0*/  IMAD.MOV.U32 R34, RZ, RZ, R21 ;  /* 0x000000ffff227224 */ /* 0x000fce00078e0015 */
.L_x_22:
[----:B------:R-:W-:-:S04]  /*06e0*/  VIADD R29, R7, 0x1 ;  /* 0x00000001071d7836 */ /* 0x000fc80000000000 */
[----:B------:R-:W-:-:S05]  /*06f0*/  IMAD.WIDE.U32 R28, R29, 0x8, R12 ;  /* 0x000000081d1c7825 */ /* 0x000fca00078e000c */
[----:B------:R-:W2:Y:S01]  /*0700*/  LDG.E.64 R16, desc[UR6][R28.64] ;  /* 0x000000061c107981 */ /* 0x000ea2000c1e1b00 */
[----:B------:R-:W-:-:S06]  /*0710*/  IMAD.WIDE.U32 R18, R4, 0x8, R18 ;  /* 0x0000000804127825 */ /* 0x000fcc00078e0012 */
        /* <DEDUP_REMOVED lines=27> */
.L_x_23:
        /* <DEDUP_REMOVED lines=10> */
.L_x_24:
        /* <DEDUP_REMOVED lines=8> */
[----:B------:R-:W-:Y:S01]  /*09f0*/  IADD3 R9, PT, PT, RZ, -R16, RZ ;  /* 0x80000010ff097210 */ /* 0x000fe20007ffe0ff */
[----:B------:R-:W-:Y:S01]  /*0a00*/  HFMA2 R35, -RZ, RZ, 0, 0 ;  /* 0x00000000ff237431 */ /* 0x000fe200000001ff */
[----:B------:R-:W-:-:S05]  /*0a10*/  ISETP.NE.U32.AND P2, PT, R16, RZ, PT ;  /* 0x000000ff1000720c */ /* 0x000fca0003f45070 */
[----:B0-----:R-:W0:Y:S02]  /*0a20*/  MUFU.RCP R3, R3 ;  /* 0x0000000300037308 */ /* 0x001e240000001000 */
[----:B0-----:R-:W-:-:S06]  /*0a30*/  VIADD R20, R3, 0xffffffe ;  /* 0x0ffffffe03147836 */ /* 0x001fcc0000000000 */
[----:B------:R0:W1:Y:S02]  /*0a40*/  F2I.FTZ.U32.TRUNC.NTZ R21, R20 ;  /* 0x0000001400157305 */ /* 0x000064000021f000 */
[----:B0-----:R-:W-:Y:S02]  /*0a50*/  IMAD.MOV.U32 R20, RZ, RZ, RZ ;  /* 0x000000ffff147224 */ /* 0x001fe400078e00ff */
[----:B-1----:R-:W-:-:S04]  /*0a60*/  IMAD R9, R9, R21, RZ ;  /* 0x0000001509097224 */ /* 0x002fc800078e02ff */
        /* <DEDUP_REMOVED lines=11> */
[----:B------:R-:W-:Y:S02]  /*0b20*/  IMAD R3, R16, R3, R34 ;  /* 0x0000000310037224 */ /* 0x000fe400078e0222 */
[----:B------:R-:W-:Y:S01]  /*0b30*/  IMAD.MOV.U32 R34, RZ, RZ, R21 ;  /* 0x000000ffff227224 */ /* 0x000fe200078e0015 */
[----:B------:R-:W-:Y:S06]  /*0b40*/  BRA `(.L_x_26) ;  /* 0x0000000000287947 */ /* 0x000fec0003800000 */
.L_x_25:
[----:B------:R-:W-:Y:S01]  /*0b50*/  IMAD.MOV.U32 R25, RZ, RZ, R34 ;  /* 0x000000ffff197224 */ /* 0x000fe200078e0022 */
[----:B------:R-:W-:Y:S01]  /*0b60*/  MOV R22, R35 ;  /* 0x0000002300167202 */ /* 0x000fe20000000f00 */
[----:B------:R-:W-:Y:S01]  /*0b70*/  IMAD.MOV.U32 R20, RZ, RZ, R16 ;  /* 0x000000ffff147224 */ /* 0x000fe200078e0010 */
[----:B------:R-:W-:Y:S02]  /*0b80*/  MOV R9, R17 ;  /* 0x0000001100097202 */ /* 0x000fe40000000f00 */
[----:B------:R-:W-:-:S07]  /*0b90*/  MOV R3, 0xbb0 ;  /* 0x00000bb000037802 */ /* 0x000fce0000000f00 */
[----:B------:R-:W-:Y:S05]  /*0ba0*/  CALL.REL.NOINC `($__internal_4_$__cuda_sm20_div_u64) ;  /* 0x0000004400bc7944 */ /* 0x000fea0003c00000 */
[----:B------:R-:W-:Y:S02]  /*0bb0*/  IMAD.MOV R3, RZ, RZ, -R21 ;  /* 0x000000ffff037224 */ /* 0x000fe400078e0a15 */
[----:B------:R-:W-:Y:S02]  /*0bc0*/  IMAD.MOV.U32 R35, RZ, RZ, R20 ;  /* 0x000000ffff237224 */ /* 0x000fe400078e0014 */
[----:B------:R-:W-:Y:S01]  /*0bd0*/  IMAD R3, R16, R3, R34 ;  /* 0x0000000310037224 */ /* 0x000fe200078e0222 */
[----:B------:R-:W-:-:S07]  /*0be0*/  MOV R34, R21 ;  /* 0x0000001500227202 */ /* 0x000fce0000000f00 */
.L_x_26:
[----:B------:R-:W-:-:S05]  /*0bf0*/  IADD3 R29, PT, PT, R7, -0x1, RZ ;  /* 0xffffffff071d7810 */ /* 0x000fca0007ffe0ff */
        /* <DEDUP_REMOVED lines=30> */
.L_x_27:
        /* <DEDUP_REMOVED lines=10> */
.L_x_28:
        /* <DEDUP_REMOVED lines=31> */
.L_x_29:
        /* <DEDUP_REMOVED lines=10> */
.L_x_30:
        /* <DEDUP_REMOVED lines=31> */
.L_x_31:
        /* <DEDUP_REMOVED lines=10> */
.L_x_32:
        /* <DEDUP_REMOVED lines=9> */
[----:B------:R-:W-:Y:S02]  /*1430*/  IADD3 R9, PT, PT, RZ, -R16, RZ ;  /* 0x80000010ff097210 */ /* 0x000fe40007ffe0ff */
        /* <DEDUP_REMOVED lines=19> */
.L_x_33:
[----:B------:R-:W-:Y:S01]  /*1570*/  IMAD.MOV.U32 R25, RZ, RZ, R34 ;  /* 0x000000ffff197224 */ /* 0x000fe200078e0022 */
[----:B------:R-:W-:Y:S01]  /*1580*/  MOV R22, R35 ;  /* 0x0000002300167202 */ /* 0x000fe20000000f00 */
[----:B------:R-:W-:Y:S01]  /*1590*/  IMAD.MOV.U32 R20, RZ, RZ, R16 ;  /* 0x000000ffff147224 */ /* 0x000fe200078e0010 */
[----:B------:R-:W-:Y:S02]  /*15a0*/  MOV R9, R17 ;  /* 0x0000001100097202 */ /* 0x000fe40000000f00 */
[----:B------:R-:W-:-:S07]  /*15b0*/  MOV R3, 0x15d0 ;  /* 0x000015d000037802 */ /* 0x000fce0000000f00 */
[----:B------:R-:W-:Y:S05]  /*15c0*/  CALL.REL.NOINC `($__internal_4_$__cuda_sm20_div_u64) ;  /* 0x0000003c00347944 */ /* 0x000fea0003c00000 */
[----:B------:R-:W-:-:S04]  /*15d0*/  IMAD.MOV R3, RZ, RZ, -R21 ;  /* 0x000000ffff037224 */ /* 0x000fc800078e0a15 */
[----:B------:R-:W-:-:S07]  /*15e0*/  IMAD R16, R16, R3, R34 ;  /* 0x0000000310107224 */ /* 0x000fce00078e0222 */
.L_x_34:
[----:B------:R-:W-:-:S05]  /*15f0*/  MOV R3, R4 ;  /* 0x0000000400037202 */ /* 0x000fca0000000f00 */
[----:B------:R-:W-:-:S06]  /*1600*/  IMAD.WIDE.U32 R18, R3, 0x8, R18 ;  /* 0x0000000803127825 */ /* 0x000fcc00078e0012 */
[----:B------:R-:W2:Y:S01]  /*1610*/  LDG.E R18, desc[UR6][R18.64] ;  /* 0x0000000612127981 */ /* 0x000ea2000c1e1900 */
[----:B------:R-:W-:Y:S01]  /*1620*/  VIADD R6, R6, 0x8 ;  /* 0x0000000806067836 */ /* 0x000fe20000000000 */
[----:B------:R-:W-:Y:S01]  /*1630*/  IADD3 R7, PT, PT, R7, -0x8, RZ ;  /* 0xfffffff807077810 */ /* 0x000fe20007ffe0ff */
[----:B------:R-:W-:-:S03]  /*1640*/  IMAD.MOV.U32 R11, RZ, RZ, R21 ;  /* 0x000000ffff0b7224 */ /* 0x000fc600078e0015 */
[----:B------:R-:W-:Y:S01]  /*1650*/  ISETP.NE.AND P0, PT, R6, RZ, PT ;  /* 0x000000ff0600720c */ /* 0x000fe20003f05270 */
[----:B--2---:R-:W-:-:S12]  /*1660*/  IMAD R5, R18, R16, R5 ;  /* 0x0000001012057224 */ /* 0x004fd800078e0205 */
[----:B------:R-:W-:Y:S05]  /*1670*/  @P0 BRA `(.L_x_35) ;  /* 0xffffffe800e00947 */ /* 0x000fea000383ffff */
.L_x_18:
[----:B------:R-:W-:-:S13]  /*1680*/  ISETP.NE.AND P0, PT, R10, RZ, PT ;  /* 0x000000ff0a00720c */ /* 0x000fda0003f05270 */
[----:B------:R-:W-:Y:S05]  /*1690*/  @!P0 BRA `(.L_x_36) ;  /* 0x0000001000b48947 */ /* 0x000fea0003800000 */
[----:B------:R-:W-:Y:S02]  /*16a0*/  ISETP.GE.U32.AND P0, PT, R10, 0x4, PT ;  /* 0x000000040a00780c */ /* 0x000fe40003f06070 */
[----:B------:R-:W-:-:S11]  /*16b0*/  LOP3.LUT R4, R3, 0x3, RZ, 0xc0, !PT ;  /* 0x0000000303047812 */ /* 0x000fd600078ec0ff */
[----:B------:R-:W-:Y:S05]  /*16c0*/  @!P0 BRA `(.L_x_37) ;  /* 0x0000000800b08947 */ /* 0x000fea0003800000 */
[----:B------:R-:W0:Y:S01]  /*16d0*/  LDC.64 R12, c[0x0][0x390] ;  /* 0x0000e400ff0c7b82 */ /* 0x000e220000000a00 */
[----:B------:R-:W-:-:S04]  /*16e0*/  LOP3.LUT R6, RZ, R8, RZ, 0x33, !PT ;  /* 0x00000008ff067212 */ /* 0x000fc800078e33ff */
[----:B------:R-:W-:-:S05]  /*16f0*/  IADD3 R3, PT, PT, R6, R3, RZ ;  /* 0x0000000306037210 */ /* 0x000fca0007ffe0ff */
[----:B0-----:R-:W-:-:S05]  /*1700*/  IMAD.WIDE.U32 R12, R3, 0x8, R12 ;  /* 0x00000008030c7825 */ /* 0x001fca00078e000c */
[----:B------:R-:W2:Y:S02]  /*1710*/  LDG.E.64 R6, desc[UR6][R12.64] ;  /* 0x000000060c067981 */ /* 0x000ea4000c1e1b00 */
[----:B--2---:R-:W-:-:S13]  /*1720*/  ISETP.NE.U32.AND P0, PT, R7, RZ, PT ;  /* 0x000000ff0700720c */ /* 0x004fda0003f05070 */
[----:B------:R-:W-:Y:S05]  /*1730*/  @P0 BRA `(.L_x_38) ;  /* 0x0000000000580947 */ /* 0x000fea0003800000 */
[----:B------:R-:W0:Y:S01]  /*1740*/  I2F.U32.RP R3, R6 ;  /* 0x0000000600037306 */ /* 0x000e220000209000 */
[----:B------:R-:W-:Y:S01]  /*1750*/  IADD3 R7, PT, PT, RZ, -R6, RZ ;  /* 0x80000006ff077210 */ /* 0x000fe20007ffe0ff */
[----:B------:R-:W-:Y:S01]  /*1760*/  IMAD.MOV.U32 R19, RZ, RZ, RZ ;  /* 0x000000ffff137224 */ /* 0x000fe200078e00ff */
        /* <DEDUP_REMOVED lines=19> */
.L_x_38:
[----:B------:R-:W-:Y:S01]  /*18a0*/  MOV R25, R11 ;  /* 0x0000000b00197202 */ /* 0x000fe20000000f00 */
[----:B------:R-:W-:Y:S01]  /*18b0*/  IMAD.MOV.U32 R22, RZ, RZ, RZ ;  /* 0x000000ffff167224 */ /* 0x000fe200078e00ff */
[----:B------:R-:W-:Y:S01]  /*18c0*/  MOV R20, R6 ;  /* 0x0000000600147202 */ /* 0x000fe20000000f00 */
[----:B------:R-:W-:Y:S01]  /*18d0*/  IMAD.MOV.U32 R9, RZ, RZ, R7 ;  /* 0x000000ffff097224 */ /* 0x000fe200078e0007 */
[----:B------:R-:W-:-:S07]  /*18e0*/  MOV R3, 0x1900 ;  /* 0x0000190000037802 */ /* 0x000fce0000000f00 */
[----:B------:R-:W-:Y:S05]  /*18f0*/  CALL.REL.NOINC `($__internal_4_$__cuda_sm20_div_u64) ;  /* 0x0000003800687944 */ /* 0x000fea0003c00000 */
[----:B------:R-:W-:Y:S01]  /*1900*/  IADD3 R7, PT, PT, -R21, RZ, RZ ;  /* 0x000000ff15077210 */ /* 0x000fe20007ffe1ff */
[----:B------:R-:W-:Y:S01]  /*1910*/  IMAD.MOV.U32 R18, RZ, RZ, R21 ;  /* 0x000000ffff127224 */ /* 0x000fe200078e0015 */
[----:B------:R-:W-:-:S03]  /*1920*/  MOV R19, R20 ;  /* 0x0000001400137202 */ /* 0x000fc60000000f00 */
[----:B------:R-:W-:-:S07]  /*1930*/  IMAD R7, R6, R7, R11 ;  /* 0x0000000706077224 */ /* 0x000fce00078e020b */
.L_x_39:
[----:B------:R-:W0:Y:S08]  /*1940*/  LDC R9, c[0x0][0x388] ;  /* 0x0000e200ff097b82 */ /* 0x000e300000000800 */
[----:B------:R-:W1:Y:S01]  /*1950*/  LDC.64 R16, c[0x0][0x390] ;  /* 0x0000e400ff107b82 */ /* 0x000e620000000a00 */
[----:B0-----:R-:W-:-:S05]  /*1960*/  IMAD.IADD R6, R9, 0x1, -R8 ;  /* 0x0000000109067824 */ /* 0x001fca00078e0a08 */
[----:B------:R-:W-:-:S05]  /*1970*/  IADD3 R3, PT, PT, R6, -0x2, RZ ;  /* 0xfffffffe06037810 */ /* 0x000fca0007ffe0ff */
[----:B-1----:R-:W-:-:S05]  /*1980*/  IMAD.WIDE.U32 R16, R3, 0x8, R16 ;  /* 0x0000000803107825 */ /* 0x002fca00078e0010 */
        /* <DEDUP_REMOVED lines=29> */
.L_x_40:
        /* <DEDUP_REMOVED lines=10> */
.L_x_41:
[----:B------:R-:W0:Y:S01]  /*1c00*/  LDC.64 R12, c[0x0][0x390] ;  /* 0x0000e400ff0c7b82 */ /* 0x000e220000000a00 */
[----:B------:R-:W-:-:S07]  /*1c10*/  IADD3 R3, PT, PT, R6, -0x3, RZ ;  /* 0xfffffffd06037810 */ /* 0x000fce0007ffe0ff */
[----:B------:R-:W1:Y:S01]  /*1c20*/  LDC R9, c[0x0][0x388] ;  /* 0x0000e200ff097b82 */ /* 0x000e620000000800 */
[----:B0-----:R-:W-:-:S05]  /*1c30*/  IMAD.WIDE.U32 R12, R3, 0x8, R12 ;  /* 0x00000008030c7825 */ /* 0x001fca00078e000c */
[----:B------:R-:W2:Y:S01]  /*1c40*/  LDG.E.64 R10, desc[UR6][R12.64] ;  /* 0x000000060c0a7981 */ /* 0x000ea2000c1e1b00 */
[----:B-1----:R-:W-:-:S06]  /*1c50*/  IMAD.WIDE.U32 R16, R9, 0x8, R16 ;  /* 0x0000000809107825 */ /* 0x002fcc00078e0010 */
        /* <DEDUP_REMOVED lines=27> */
.L_x_42:
        /* <DEDUP_REMOVED lines=10> */
.L_x_43:
        /* <DEDUP_REMOVED lines=28> */
[----:B------:R-:W-:Y:S01]  /*2070*/  IADD3 R3, PT, PT, -R13, RZ, RZ ;  /* 0x000000ff0d037210 */ /* 0x000fe20007ffe1ff */
[----:B------:R-:W-:-:S04]  /*2080*/  IMAD.MOV.U32 R11, RZ, RZ, R13 ;  /* 0x000000ffff0b7224 */ /* 0x000fc800078e000d */
[----:B------:R-:W-:Y:S01]  /*2090*/  IMAD R6, R6, R3, R10 ;  /* 0x0000000306067224 */ /* 0x000fe200078e020a */
[----:B------:R-:W-:Y:S06]  /*20a0*/  BRA `(.L_x_45) ;  /* 0x0000000000247947 */ /* 0x000fec0003800000 */
.L_x_44:
[----:B------:R-:W-:Y:S01]  /*20b0*/  MOV R25, R10 ;  /* 0x0000000a00197202 */ /* 0x000fe20000000f00 */
[----:B------:R-:W-:Y:S01]  /*20c0*/  IMAD.MOV.U32 R22, RZ, RZ, R11 ;  /* 0x000000ffff167224 */ /* 0x000fe200078e000b */
[----:B------:R-:W-:Y:S01]  /*20d0*/  MOV R20, R6 ;  /* 0x0000000600147202 */ /* 0x000fe20000000f00 */
[----:B------:R-:W-:Y:S01]  /*20e0*/  IMAD.MOV.U32 R9, RZ, RZ, R7 ;  /* 0x000000ffff097224 */ /* 0x000fe200078e0007 */
[----:B------:R-:W-:-:S07]  /*20f0*/  MOV R3, 0x2110 ;  /* 0x0000211000037802 */ /* 0x000fce0000000f00 */
[----:B------:R-:W-:Y:S05]  /*2100*/  CALL.REL.NOINC `($__internal_4_$__cuda_sm20_div_u64) ;  /* 0x0000003000647944 */ /* 0x000fea0003c00000 */
[----:B------:R-:W-:Y:S01]  /*2110*/  IADD3 R3, PT, PT, -R21, RZ, RZ ;  /* 0x000000ff15037210 */ /* 0x000fe20007ffe1ff */
[----:B------:R-:W-:-:S04]  /*2120*/  IMAD.MOV.U32 R11, RZ, RZ, R21 ;  /* 0x000000ffff0b7224 */ /* 0x000fc800078e0015 */
[----:B------:R-:W-:-:S07]  /*2130*/  IMAD R6, R6, R3, R10 ;  /* 0x0000000306067224 */ /* 0x000fce00078e020a */
.L_x_45:
[----:B------:R-:W0:Y:S02]  /*2140*/  LDC R3, c[0x0][0x388] ;  /* 0x0000e200ff037b82 */ /* 0x000e240000000800 */
[----:B0-----:R-:W-:-:S06]  /*2150*/  IMAD.WIDE.U32 R16, R3, 0x8, R16 ;  /* 0x0000000803107825 */ /* 0x001fcc00078e0010 */
[----:B------:R-:W2:Y:S01]  /*2160*/  LDG.E R16, desc[UR6][R16.64] ;  /* 0x0000000610107981 */ /* 0x000ea2000c1e1900 */
[----:B------:R-:W-:Y:S01]  /*2170*/  IADD3 R8, PT, PT, R8, 0x4, RZ ;  /* 0x0000000408087810 */ /* 0x000fe20007ffe0ff */
[----:B--2---:R-:W-:-:S07]  /*2180*/  IMAD R5, R16, R6, R5 ;  /* 0x0000000610057224 */ /* 0x004fce00078e0205 */
.L_x_37:
[----:B------:R-:W-:-:S13]  /*2190*/  ISETP.NE.AND P0, PT, R4, RZ, PT ;  /* 0x000000ff0400720c */ /* 0x000fda0003f05270 */
[----:B------:R-:W-:Y:S05]  /*21a0*/  @!P0 BRA `(.L_x_36) ;  /* 0x0000000400f08947 */ /* 0x000fea0003800000 */
[----:B------:R-:W-:-:S13]  /*21b0*/  ISETP.NE.AND P0, PT, R4, 0x1, PT ;  /* 0x000000010400780c */ /* 0x000fda0003f05270 */
[----:B------:R-:W-:Y:S05]  /*21c0*/  @!P0 BRA `(.L_x_46) ;  /* 0x0000000400588947 */ /* 0x000fea0003800000 */
[----:B------:R-:W0:Y:S01]  /*21d0*/  LDC.64 R6, c[0x0][0x390] ;  /* 0x0000e400ff067b82 */ /* 0x000e220000000a00 */
[----:B------:R-:W-:-:S05]  /*21e0*/  LOP3.LUT R4, RZ, R8, RZ, 0x33, !PT ;  /* 0x00000008ff047212 */ /* 0x000fca00078e33ff */
[----:B------:R-:W-:-:S04]  /*21f0*/  IMAD.IADD R3, R4, 0x1, R3 ;  /* 0x0000000104037824 */ /* 0x000fc800078e0203 */
[----:B0-----:R-:W-:-:S05]  /*2200*/  IMAD.WIDE.U32 R6, R3, 0x8, R6 ;  /* 0x0000000803067825 */ /* 0x001fca00078e0006 */
[----:B------:R-:W2:Y:S02]  /*2210*/  LDG.E.64 R12, desc[UR6][R6.64] ;  /* 0x00000006060c7981 */ /* 0x000ea4000c1e1b00 */
[----:B--2---:R-:W-:-:S13]  /*2220*/  ISETP.NE.U32.AND P0, PT, R13, RZ, PT ;  /* 0x000000ff0d00720c */ /* 0x004fda0003f05070 */
[----:B------:R-:W-:Y:S05]  /*2230*/  @P0 BRA `(.L_x_47) ;  /* 0x00000000005c0947 */ /* 0x000fea0003800000 */
[----:B------:R-:W0:Y:S01]  /*2240*/  I2F.U32.RP R3, R12 ;  /* 0x0000000c00037306 */ /* 0x000e220000209000 */
[----:B------:R-:W-:Y:S01]  /*2250*/  IMAD.MOV R9, RZ, RZ, -R12 ;  /* 0x000000ffff097224 */ /* 0x000fe200078e0a0c */
[----:B------:R-:W-:-:S06]  /*2260*/  ISETP.NE.U32.AND P2, PT, R12, RZ, PT ;  /* 0x000000ff0c00720c */ /* 0x000fcc0003f45070 */
[----:B0-----:R-:W0:Y:S02]  /*2270*/  MUFU.RCP R3, R3 ;  /* 0x0000000300037308 */ /* 0x001e240000001000 */
[----:B0-----:R-:W-:-:S06]  /*2280*/  IADD3 R16, PT, PT, R3, 0xffffffe, RZ ;  /* 0x0ffffffe03107810 */ /* 0x001fcc0007ffe0ff */
[----:B------:R0:W1:Y:S02]  /*2290*/  F2I.FTZ.U32.TRUNC.NTZ R17, R16 ;  /* 0x0000001000117305 */ /* 0x000064000021f000 */
[----:B0-----:R-:W-:Y:S02]  /*22a0*/  HFMA2 R16, -RZ, RZ, 0, 0 ;  /* 0x00000000ff107431 */ /* 0x001fe400000001ff */
[----:B-1----:R-:W-:-:S04]  /*22b0*/  IMAD R9, R9, R17, RZ ;  /* 0x0000001109097224 */ /* 0x002fc800078e02ff */
[----:B------:R-:W-:-:S04]  /*22c0*/  IMAD.HI.U32 R4, R17, R9, R16 ;  /* 0x0000000911047227 */ /* 0x000fc800078e0010 */
[----:B------:R-:W-:Y:S02]  /*22d0*/  IMAD.MOV.U32 R17, RZ, RZ, RZ ;  /* 0x000000ffff117224 */ /* 0x000fe400078e00ff */
        /* <DEDUP_REMOVED lines=8> */
[----:B------:R-:W-:-:S04]  /*2360*/  @!P2 LOP3.LUT R4, RZ, R12, RZ, 0x33, !PT ;  /* 0x0000000cff04a212 */ /* 0x000fc800078e33ff */
[----:B------:R-:W-:Y:S01]  /*2370*/  MOV R16, R4 ;  /* 0x0000000400107202 */ /* 0x000fe20000000f00 */
[----:B------:R-:W-:-:S04]  /*2380*/  IMAD.MOV R9, RZ, RZ, -R4 ;  /* 0x000000ffff097224 */ /* 0x000fc800078e0a04 */
[----:B------:R-:W-:Y:S01]  /*2390*/  IMAD R9, R12, R9, R11 ;  /* 0x000000090c097224 */ /* 0x000fe200078e020b */
[----:B------:R-:W-:Y:S06]  /*23a0*/  BRA `(.L_x_48) ;  /* 0x0000000000287947 */ /* 0x000fec0003800000 */
.L_x_47:
        /* <DEDUP_REMOVED lines=10> */
.L_x_48:
[----:B------:R-:W0:Y:S08]  /*2450*/  LDC R15, c[0x0][0x388] ;  /* 0x0000e200ff0f7b82 */ /* 0x000e300000000800 */
[----:B------:R-:W1:Y:S01]  /*2460*/  LDC.64 R12, c[0x0][0x390] ;  /* 0x0000e400ff0c7b82 */ /* 0x000e620000000a00 */
[----:B0-----:R-:W-:-:S05]  /*2470*/  IADD3 R3, PT, PT, -R8, -0x2, R15 ;  /* 0xfffffffe08037810 */ /* 0x001fca0007ffe10f */
        /* <DEDUP_REMOVED lines=28> */
.L_x_49:
[----:B------:R-:W-:Y:S01]  /*2640*/  IMAD.MOV.U32 R25, RZ, RZ, R16 ;  /* 0x000000ffff197224 */ /* 0x000fe200078e0010 */
[----:B------:R-:W-:Y:S01]  /*2650*/  MOV R22, R17 ;  /* 0x0000001100167202 */ /* 0x000fe20000000f00 */
[----:B------:R-:W-:Y:S01]  /*2660*/  IMAD.MOV.U32 R20, RZ, RZ, R10 ;  /* 0x000000ffff147224 */ /* 0x000fe200078e000a */
[----:B------:R-:W-:Y:S02]  /*2670*/  MOV R9, R11 ;  /* 0x0000000b00097202 */ /* 0x000fe40000000f00 */
[----:B------:R-:W-:-:S07]  /*2680*/  MOV R3, 0x26a0 ;  /* 0x000026a000037802 */ /* 0x000fce0000000f00 */
[----:B------:R-:W-:Y:S05]  /*2690*/  CALL.REL.NOINC `($__internal_4_$__cuda_sm20_div_u64) ;  /* 0x0000002c00007944 */ /* 0x000fea0003c00000 */
[----:B------:R-:W-:Y:S01]  /*26a0*/  IMAD.MOV R3, RZ, RZ, -R21 ;  /* 0x000000ffff037224 */ /* 0x000fe200078e0a15 */
[----:B------:R-:W-:-:S03]  /*26b0*/  MOV R7, R21 ;  /* 0x0000001500077202 */ /* 0x000fc60000000f00 */
[----:B------:R-:W-:-:S07]  /*26c0*/  IMAD R10, R10, R3, R16 ;  /* 0x000000030a0a7224 */ /* 0x000fce00078e0210 */
.L_x_50:
[----:B------:R-:W0:Y:S02]  /*26d0*/  LDC R3, c[0x0][0x388] ;  /* 0x0000e200ff037b82 */ /* 0x000e240000000800 */
[----:B0-----:R-:W-:-:S06]  /*26e0*/  IMAD.WIDE.U32 R12, R3, 0x8, R12 ;  /* 0x00000008030c7825 */ /* 0x001fcc00078e000c */
[----:B------:R-:W2:Y:S01]  /*26f0*/  LDG.E R12, desc[UR6][R12.64] ;  /* 0x000000060c0c7981 */ /* 0x000ea2000c1e1900 */
[----:B------:R-:W-:Y:S01]  /*2700*/  VIADD R8, R8, 0x2 ;  /* 0x0000000208087836 */ /* 0x000fe20000000000 */
[----:B------:R-:W-:Y:S01]  /*2710*/  MOV R11, R7 ;  /* 0x00000007000b7202 */ /* 0x000fe20000000f00 */
[----:B--2---:R-:W-:-:S07]  /*2720*/  IMAD R5, R12, R10, R5 ;  /* 0x0000000a0c057224 */ /* 0x004fce00078e0205 */
.L_x_46:
[----:B------:R-:W-:-:S04]  /*2730*/  LOP3.LUT R4, R3, 0x1, RZ, 0xc0, !PT ;  /* 0x0000000103047812 */ /* 0x000fc800078ec0ff */
[----:B------:R-:W-:-:S13]  /*2740*/  ISETP.NE.U32.AND P0, PT, R4, 0x1, PT ;  /* 0x000000010400780c */ /* 0x000fda0003f05070 */
[----:B------:R-:W-:Y:S05]  /*2750*/  @P0 BRA `(.L_x_36) ;  /* 0x0000000000840947 */ /* 0x000fea0003800000 */
        /* <DEDUP_REMOVED lines=20> */
[----:B------:R-:W-:-:S04]  /*28a0*/  @P0 IADD3 R9, PT, PT, -R16, R9, RZ ;  /* 0x0000000910090210 */ /* 0x000fc80007ffe1ff */
[----:B------:R-:W-:-:S13]  /*28b0*/  ISETP.GE.U32.AND P0, PT, R9, R16, PT ;  /* 0x000000100900720c */ /* 0x000fda0003f06070 */
[----:B------:R-:W-:Y:S01]  /*28c0*/  @P0 IMAD.IADD R9, R9, 0x1, -R16 ;  /* 0x0000000109090824 */ /* 0x000fe200078e0a10 */
[----:B------:R-:W-:Y:S01]  /*28d0*/  @!P1 LOP3.LUT R9, RZ, R16, RZ, 0x33, !PT ;  /* 0x00000010ff099212 */ /* 0x000fe200078e33ff */
[----:B------:R-:W-:Y:S06]  /*28e0*/  BRA `(.L_x_52) ;  /* 0x0000000000107947 */ /* 0x000fec0003800000 */
.L_x_51:
[----:B------:R-:W-:Y:S01]  /*28f0*/  MOV R3, R16 ;  /* 0x0000001000037202 */ /* 0x000fe20000000f00 */
[----:B------:R-:W-:Y:S01]  /*2900*/  IMAD.MOV.U32 R15, RZ, RZ, R11 ;  /* 0x000000ffff0f7224 */ /* 0x000fe200078e000b */
[----:B------:R-:W-:-:S07]  /*2910*/  MOV R16, 0x2930 ;  /* 0x0000293000107802 */ /* 0x000fce0000000f00 */
[----:B------:R-:W-:Y:S05]  /*2920*/  CALL.REL.NOINC `($__internal_5_$__cuda_sm20_rem_u64) ;  /* 0x0000002c00707944 */ /* 0x000fea0003c00000 */
.L_x_52:
[----:B------:R-:W0:Y:S02]  /*2930*/  LDC R3, c[0x0][0x388] ;  /* 0x0000e200ff037b82 */ /* 0x000e240000000800 */
[----:B0-----:R-:W-:-:S06]  /*2940*/  IMAD.WIDE.U32 R6, R3, 0x8, R6 ;  /* 0x0000000803067825 */ /* 0x001fcc00078e0006 */
[----:B------:R-:W2:Y:S02]  /*2950*/  LDG.E R6, desc[UR6][R6.64] ;  /* 0x0000000606067981 */ /* 0x000ea4000c1e1900 */
[----:B--2---:R-:W-:-:S07]  /*2960*/  IMAD R5, R6, R9, R5 ;  /* 0x0000000906057224 */ /* 0x004fce00078e0205 */
.L_x_36:
[----:B------:R-:W-:Y:S01]  /*2970*/  MOV R10, R5 ;  /* 0x00000005000a7202 */ /* 0x000fe20000000f00 */
[----:B------:R-:W-:-:S07]  /*2980*/  IMAD.MOV.U32 R11, RZ, RZ, RZ ;  /* 0x000000ffff0b7224 */ /* 0x000fce00078e00ff */
.L_x_17:
[----:B------:R-:W-:Y:S02]  /*2990*/  ISETP.NE.AND P0, PT, R3, RZ, PT ;  /* 0x000000ff0300720c */ /* 0x000fe40003f05270 */
[----:B------:R-:W-:-:S11]  /*29a0*/  CS2R R4, SRZ ;  /* 0x0000000000047805 */ /* 0x000fd6000001ff00 */
[----:B------:R-:W-:Y:S05]  /*29b0*/  @!P0 BRA `(.L_x_53) ;  /* 0x0000002800048947 */ /* 0x000fea0003800000 */
[C---:B------:R-:W-:Y:S01]  /*29c0*/  IADD3 R4, PT, PT, R3.reuse, -0x1, RZ ;  /* 0xffffffff03047810 */ /* 0x040fe20007ffe0ff */
[----:B------:R-:W-:Y:S02]  /*29d0*/  HFMA2 R23, -RZ, RZ, 0, 0 ;  /* 0x00000000ff177431 */ /* 0x000fe400000001ff */
[----:B------:R-:W-:Y:S01]  /*29e0*/  IMAD.MOV.U32 R5, RZ, RZ, RZ ;  /* 0x000000ffff057224 */ /* 0x000fe200078e00ff */
[----:B------:R-:W-:Y:S01]  /*29f0*/  ISETP.GE.U32.AND P0, PT, R4, 0x7, PT ;  /* 0x000000070400780c */ /* 0x000fe20003f06070 */
[C---:B------:R-:W-:Y:S01]  /*2a00*/  IMAD.SHL.U32 R6, R3.reuse, 0x2, RZ ;  /* 0x0000000203067824 */ /* 0x040fe200078e00ff */
[----:B------:R-:W-:-:S11]  /*2a10*/  LOP3.LUT R4, R3, 0x7, RZ, 0xc0, !PT ;  /* 0x0000000703047812 */ /* 0x000fd600078ec0ff */
[----:B------:R-:W-:Y:S05]  /*2a20*/  @!P0 BRA `(.L_x_54) ;  /* 0x00000014002c8947 */ /* 0x000fea0003800000 */
[----:B------:R-:W0:Y:S01]  /*2a30*/  LDC.64 R12, c[0x0][0x390] ;  /* 0x0000e400ff0c7b82 */ /* 0x000e220000000a00 */
[C---:B------:R-:W-:Y:S01]  /*2a40*/  LOP3.LUT R5, R3.reuse, 0xfffffff8, RZ, 0xc0, !PT ;  /* 0xfffffff803057812 */ /* 0x040fe200078ec0ff */
[----:B------:R-:W-:Y:S01]  /*2a50*/  IMAD.MOV.U32 R23, RZ, RZ, RZ ;  /* 0x000000ffff177224 */ /* 0x000fe200078e00ff */
[----:B------:R-:W-:Y:S02]  /*2a60*/  IADD3 R7, PT, PT, R3, -0x4, RZ ;  /* 0xfffffffc03077810 */ /* 0x000fe40007ffe0ff */
[----:B------:R-:W-:-:S07]  /*2a70*/  IADD3 R8, PT, PT, -R5, RZ, RZ ;  /* 0x000000ff05087210 */ /* 0x000fce0007ffe1ff */
.L_x_71:
[----:B------:R-:W-:-:S04]  /*2a80*/  VIADD R17, R7, 0x3 ;  /* 0x0000000307117836 */ /* 0x000fc80000000000 */
[----:B0-----:R-:W-:-:S05]  /*2a90*/  IMAD.WIDE.U32 R16, R17, 0x8, R12 ;  /* 0x0000000811107825 */ /* 0x001fca00078e000c */
[----:B------:R-:W2:Y:S02]  /*2aa0*/  LDG.E.64 R18, desc[UR6][R16.64] ;  /* 0x0000000610127981 */ /* 0x000ea4000c1e1b00 */
[----:B--2---:R-:W-:-:S13]  /*2ab0*/  ISETP.NE.U32.AND P0, PT, R19, RZ, PT ;  /* 0x000000ff1300720c */ /* 0x004fda0003f05070 */
[----:B------:R-:W-:Y:S05]  /*2ac0*/  @P0 BRA `(.L_x_55) ;  /* 0x0000000000580947 */ /* 0x000fea0003800000 */
[----:B------:R-:W0:Y:S01]  /*2ad0*/  I2F.U32.RP R3, R18 ;  /* 0x0000001200037306 */ /* 0x000e220000209000 */
[----:B------:R-:W-:Y:S01]  /*2ae0*/  IMAD.MOV R9, RZ, RZ, -R18 ;  /* 0x000000ffff097224 */ /* 0x000fe200078e0a12 */
[----:B------:R-:W-:Y:S01]  /*2af0*/  ISETP.NE.U32.AND P2, PT, R18, RZ, PT ;  /* 0x000000ff1200720c */ /* 0x000fe20003f45070 */
[----:B------:R-:W-:-:S05]  /*2b00*/  HFMA2 R29, -RZ, RZ, 0, 0 ;  /* 0x00000000ff1d7431 */ /* 0x000fca00000001ff */
[----:B0-----:R-:W0:Y:S02]  /*2b10*/  MUFU.RCP R3, R3 ;  /* 0x0000000300037308 */ /* 0x001e240000001000 */
[----:B0-----:R-:W-:-:S06]  /*2b20*/  IADD3 R20, PT, PT, R3, 0xffffffe, RZ ;  /* 0x0ffffffe03147810 */ /* 0x001fcc0007ffe0ff */
[----:B------:R0:W1:Y:S02]  /*2b30*/  F2I.FTZ.U32.TRUNC.NTZ R21, R20 ;  /* 0x0000001400157305 */ /* 0x000064000021f000 */
[----:B0-----:R-:W-:Y:S01]  /*2b40*/  MOV R20, RZ ;  /* 0x000000ff00147202 */ /* 0x001fe20000000f00 */
        /* <DEDUP_REMOVED lines=13> */
[----:B------:R-:W-:Y:S06]  /*2c20*/  BRA `(.L_x_56) ;  /* 0x0000000000287947 */ /* 0x000fec0003800000 */
.L_x_55:
[----:B------:R-:W-:Y:S01]  /*2c30*/  IMAD.MOV.U32 R25, RZ, RZ, R14 ;  /* 0x000000ffff197224 */ /* 0x000fe200078e000e */
[----:B------:R-:W-:Y:S01]  /*2c40*/  MOV R22, RZ ;  /* 0x000000ff00167202 */ /* 0x000fe20000000f00 */
[----:B------:R-:W-:Y:S01]  /*2c50*/  IMAD.MOV.U32 R20, RZ, RZ, R18 ;  /* 0x000000ffff147224 */ /* 0x000fe200078e0012 */
[----:B------:R-:W-:Y:S02]  /*2c60*/  MOV R9, R19 ;  /* 0x0000001300097202 */ /* 0x000fe40000000f00 */
[----:B------:R-:W-:-:S07]  /*2c70*/  MOV R3, 0x2c90 ;  /* 0x00002c9000037802 */ /* 0x000fce0000000f00 */
[----:B------:R-:W-:Y:S05]  /*2c80*/  CALL.REL.NOINC `($__internal_4_$__cuda_sm20_div_u64) ;  /* 0x0000002400847944 */ /* 0x000fea0003c00000 */
[----:B------:R-:W-:Y:S01]  /*2c90*/  IMAD.MOV R3, RZ, RZ, -R21 ;  /* 0x000000ffff037224 */ /* 0x000fe200078e0a15 */
[----:B------:R-:W-:Y:S01]  /*2ca0*/  MOV R28, R21 ;  /* 0x00000015001c7202 */ /* 0x000fe20000000f00 */
[----:B------:R-:W-:Y:S02]  /*2cb0*/  IMAD.MOV.U32 R29, RZ, RZ, R20 ;  /* 0x000000ffff1d7224 */ /* 0x000fe400078e0014 */
[----:B------:R-:W-:-:S07]  /*2cc0*/  IMAD R3, R18, R3, R14 ;  /* 0x0000000312037224 */ /* 0x000fce00078e020e */
.L_x_56:
[----:B------:R-:W-:-:S05]  /*2cd0*/  IADD3 R19, PT, PT, R7, 0x2, RZ ;  /* 0x0000000207137810 */ /* 0x000fca0007ffe0ff */
        /* <DEDUP_REMOVED lines=16> */
[----:B------:R-:W-:-:S04]  /*2de0*/  IMAD.HI.U32 R16, R17, R28, RZ ;  /* 0x0000001c11107227 */ /* 0x000fc800078e00ff */
[----:B------:R-:W-:Y:S01]  /*2df0*/  IMAD.MOV.U32 R17, RZ, RZ, RZ ;  /* 0x000000ffff117224 */ /* 0x000fe200078e00ff */
        /* <DEDUP_REMOVED lines=11> */
.L_x_57:
[----:B------:R-:W-:Y:S01]  /*2eb0*/  MOV R25, R28 ;  /* 0x0000001c00197202 */ /* 0x000fe20000000f00 */
[----:B------:R-:W-:Y:S01]  /*2ec0*/  IMAD.MOV.U32 R22, RZ, RZ, R29 ;  /* 0x000000ffff167224 */ /* 0x000fe200078e001d */
        /* <DEDUP_REMOVED lines=8> */
.L_x_58:
        /* <DEDUP_REMOVED lines=31> */
.L_x_59:
        /* <DEDUP_REMOVED lines=10> */
.L_x_60:
        /* <DEDUP_REMOVED lines=30> */
.L_x_61:
        /* <DEDUP_REMOVED lines=10> */
.L_x_62:
        /* <DEDUP_REMOVED lines=31> */
.L_x_63:
        /* <DEDUP_REMOVED lines=10> */
.L_x_64:
        /* <DEDUP_REMOVED lines=31> */
.L_x_65:
        /* <DEDUP_REMOVED lines=10> */
.L_x_66:
        /* <DEDUP_REMOVED lines=31> */
.L_x_67:
        /* <DEDUP_REMOVED lines=10> */
.L_x_68:
        /* <DEDUP_REMOVED lines=29> */
.L_x_69:
        /* <DEDUP_REMOVED lines=8> */
.L_x_70:
[----:B------:R-:W-:-:S06]  /*3e60*/  IMAD.WIDE.U32 R16, R6, 0x8, R16 ;  /* 0x0000000806107825 */ /* 0x000fcc00078e0010 */
[----:B------:R-:W2:Y:S01]  /*3e70*/  LDG.E R16, desc[UR6][R16.64] ;  /* 0x0000000610107981 */ /* 0x000ea2000c1e1900 */
[----:B------:R-:W-:Y:S01]  /*3e80*/  IADD3 R8, PT, PT, R8, 0x8, RZ ;  /* 0x0000000808087810 */ /* 0x000fe20007ffe0ff */
[----:B------:R-:W-:-:S03]  /*3e90*/  VIADD R7, R7, 0xfffffff8 ;  /* 0xfffffff807077836 */ /* 0x000fc60000000000 */
[----:B------:R-:W-:Y:S01]  /*3ea0*/  ISETP.NE.AND P0, PT, R8, RZ, PT ;  /* 0x000000ff0800720c */ /* 0x000fe20003f05270 */
[----:B--2---:R-:W-:Y:S01]  /*3eb0*/  IMAD R23, R16, R14, R23 ;  /* 0x0000000e10177224 */ /* 0x004fe200078e0217 */
[----:B------:R-:W-:-:S11]  /*3ec0*/  MOV R14, R21 ;  /* 0x00000015000e7202 */ /* 0x000fd60000000f00 */
[----:B------:R-:W-:Y:S05]  /*3ed0*/  @P0 BRA `(.L_x_71) ;  /* 0xffffffe800e80947 */ /* 0x000fea000383ffff */
.L_x_54:
[----:B------:R-:W-:-:S13]  /*3ee0*/  ISETP.NE.AND P0, PT, R4, RZ, PT ;  /* 0x000000ff0400720c */ /* 0x000fda0003f05270 */
[----:B------:R-:W-:Y:S05]  /*3ef0*/  @!P0 BRA `(.L_x_72) ;  /* 0x0000001000ac8947 */ /* 0x000fea0003800000 */
[----:B------:R-:W0:Y:S01]  /*3f00*/  LDC R8, c[0x0][0x388] ;  /* 0x0000e200ff087b82 */ /* 0x000e220000000800 */
[----:B------:R-:W-:Y:S02]  /*3f10*/  ISETP.GE.U32.AND P0, PT, R4, 0x4, PT ;  /* 0x000000040400780c */ /* 0x000fe40003f06070 */
[----:B0-----:R-:W-:-:S11]  /*3f20*/  LOP3.LUT R4, R8, 0x3, RZ, 0xc0, !PT ;  /* 0x0000000308047812 */ /* 0x001fd600078ec0ff */
        /* <DEDUP_REMOVED lines=31> */
.L_x_74:
[----:B------:R-:W-:Y:S01]  /*4120*/  IMAD.MOV.U32 R25, RZ, RZ, R14 ;  /* 0x000000ffff197224 */ /* 0x000fe200078e000e */
[----:B------:R-:W-:Y:S01]  /*4130*/  MOV R22, RZ ;  /* 0x000000ff00167202 */ /* 0x000fe20000000f00 */
[----:B------:R-:W-:Y:S01]  /*4140*/  IMAD.MOV.U32 R9, RZ, RZ, R13 ;  /* 0x000000ffff097224 */ /* 0x000fe200078e000d */
[----:B------:R-:W-:Y:S02]  /*4150*/  MOV R20, R12 ;  /* 0x0000000c00147202 */ /* 0x000fe40000000f00 */
[----:B------:R-:W-:-:S07]  /*4160*/  MOV R3, 0x4180 ;  /* 0x0000418000037802 */ /* 0x000fce0000000f00 */
[----:B------:R-:W-:Y:S05]  /*4170*/  CALL.REL.NOINC `($__internal_4_$__cuda_sm20_div_u64) ;  /* 0x0000001000487944 */ /* 0x000fea0003c00000 */
[----:B------:R-:W-:Y:S01]  /*4180*/  IADD3 R3, PT, PT, -R21, RZ, RZ ;  /* 0x000000ff15037210 */ /* 0x000fe20007ffe1ff */
[----:B------:R-:W-:-:S04]  /*4190*/  IMAD.MOV.U32 R15, RZ, RZ, R20 ;  /* 0x000000ffff0f7224 */ /* 0x000fc800078e0014 */
[----:B------:R-:W-:Y:S01]  /*41a0*/  IMAD R8, R12, R3, R14 ;  /* 0x000000030c087224 */ /* 0x000fe200078e020e */
[----:B------:R-:W-:-:S07]  /*41b0*/  MOV R14, R21 ;  /* 0x00000015000e7202 */ /* 0x000fce0000000f00 */
.L_x_75:
[----:B------:R-:W0:Y:S08]  /*41c0*/  LDC R12, c[0x0][0x388] ;  /* 0x0000e200ff0c7b82 */ /* 0x000e300000000800 */
[----:B------:R-:W1:Y:S01]  /*41d0*/  LDC.64 R16, c[0x0][0x390] ;  /* 0x0000e400ff107b82 */ /* 0x000e620000000a00 */
[----:B0-----:R-:W-:-:S04]  /*41e0*/  IADD3 R7, PT, PT, -R5, R12, RZ ;  /* 0x0000000c05077210 */ /* 0x001fc80007ffe1ff */
        /* <DEDUP_REMOVED lines=10> */
[----:B------:R-:W-:Y:S02]  /*4290*/  ISETP.NE.U32.AND P2, PT, R12, RZ, PT ;  /* 0x000000ff0c00720c */ /* 0x000fe40003f45070 */
[----:B------:R-:W-:-:S03]  /*42a0*/  MOV R19, RZ ;  /* 0x000000ff00137202 */ /* 0x000fc60000000f00 */
[----:B0-----:R-:W0:Y:S02]  /*42b0*/  MUFU.RCP R3, R3 ;  /* 0x0000000300037308 */ /* 0x001e240000001000 */
[----:B0-----:R-:W-:-:S06]  /*42c0*/  VIADD R8, R3, 0xffffffe ;  /* 0x0ffffffe03087836 */ /* 0x001fcc0000000000 */
        /* <DEDUP_REMOVED lines=8> */
[----:B------:R-:W-:Y:S02]  /*4350*/  @P0 IADD3 R9, PT, PT, -R12, R9, RZ ;  /* 0x000000090c090210 */ /* 0x000fe40007ffe1ff */
[----:B------:R-:W-:Y:S02]  /*4360*/  @P0 IADD3 R18, PT, PT, R18, 0x1, RZ ;  /* 0x0000000112120810 */ /* 0x000fe40007ffe0ff */
[----:B------:R-:W-:-:S13]  /*4370*/  ISETP.GE.U32.AND P1, PT, R9, R12, PT ;  /* 0x0000000c0900720c */ /* 0x000fda0003f26070 */
[----:B------:R-:W-:Y:S01]  /*4380*/  @P1 VIADD R18, R18, 0x1 ;  /* 0x0000000112121836 */ /* 0x000fe20000000000 */
[----:B------:R-:W-:-:S04]  /*4390*/  @!P2 LOP3.LUT R18, RZ, R12, RZ, 0x33, !PT ;  /* 0x0000000cff12a212 */ /* 0x000fc800078e33ff */
[----:B------:R-:W-:-:S05]  /*43a0*/  IADD3 R3, PT, PT, -R18, RZ, RZ ;  /* 0x000000ff12037210 */ /* 0x000fca0007ffe1ff */
[----:B------:R-:W-:Y:S01]  /*43b0*/  IMAD R8, R12, R3, R14 ;  /* 0x000000030c087224 */ /* 0x000fe200078e020e */
[----:B------:R-:W-:Y:S06]  /*43c0*/  BRA `(.L_x_77) ;  /* 0x0000000000287947 */ /* 0x000fec0003800000 */
.L_x_76:
[----:B------:R-:W-:Y:S01]  /*43d0*/  IMAD.MOV.U32 R25, RZ, RZ, R14 ;  /* 0x000000ffff197224 */ /* 0x000fe200078e000e */
[----:B------:R-:W-:Y:S01]  /*43e0*/  MOV R22, R15 ;  /* 0x0000000f00167202 */ /* 0x000fe20000000f00 */
[----:B------:R-:W-:Y:S01]  /*43f0*/  IMAD.MOV.U32 R9, RZ, RZ, R13 ;  /* 0x000000ffff097224 */ /* 0x000fe200078e000d */
[----:B------:R-:W-:Y:S02]  /*4400*/  MOV R20, R12 ;  /* 0x0000000c00147202 */ /* 0x000fe40000000f00 */
[----:B------:R-:W-:-:S07]  /*4410*/  MOV R3, 0x4430 ;  /* 0x0000443000037802 */ /* 0x000fce0000000f00 */
[----:B------:R-:W-:Y:S05]  /*4420*/  CALL.REL.NOINC `($__internal_4_$__cuda_sm20_div_u64) ;  /* 0x0000000c009c7944 */ /* 0x000fea0003c00000 */
[----:B------:R-:W-:Y:S01]  /*4430*/  IADD3 R3, PT, PT, -R21, RZ, RZ ;  /* 0x000000ff15037210 */ /* 0x000fe20007ffe1ff */
[----:B------:R-:W-:Y:S01]  /*4440*/  IMAD.MOV.U32 R19, RZ, RZ, R20 ;  /* 0x000000ffff137224 */ /* 0x000fe200078e0014 */
[----:B------:R-:W-:-:S03]  /*4450*/  MOV R18, R21 ;  /* 0x0000001500127202 */ /* 0x000fc60000000f00 */
[----:B------:R-:W-:-:S07]  /*4460*/  IMAD R8, R12, R3, R14 ;  /* 0x000000030c087224 */ /* 0x000fce00078e020e */
.L_x_77:
[----:B------:R-:W0:Y:S01]  /*4470*/  LDC.64 R14, c[0x0][0x390] ;  /* 0x0000e400ff0e7b82 */ /* 0x000e220000000a00 */
[----:B------:R-:W-:Y:S01]  /*4480*/  IADD3 R3, PT, PT, R7, -0x3, RZ ;  /* 0xfffffffd07037810 */ /* 0x000fe20007ffe0ff */
[----:B------:R-:W-:-:S06]  /*4490*/  IMAD.WIDE.U32 R16, R6, 0x8, R16 ;  /* 0x0000000806107825 */ /* 0x000fcc00078e0010 */
[----:B------:R-:W2:Y:S01]  /*44a0*/  LDG.E R16, desc[UR6][R16.64] ;  /* 0x0000000610107981 */ /* 0x000ea2000c1e1900 */
[----:B0-----:R-:W-:-:S05]  /*44b0*/  IMAD.WIDE.U32 R14, R3, 0x8, R14 ;  /* 0x00000008030e7825 */ /* 0x001fca00078e000e */
[----:B------:R-:W3:Y:S01]  /*44c0*/  LDG.E.64 R12, desc[UR6][R14.64] ;  /* 0x000000060e0c7981 */ /* 0x000ee2000c1e1b00 */
[----:B--2---:R-:W-:Y:S01]  /*44d0*/  IMAD R23, R16, R8, R23 ;  /* 0x0000000810177224 */ /* 0x004fe200078e0217 */
[----:B---3--:R-:W-:-:S13]  /*44e0*/  ISETP.NE.U32.AND P0, PT, R13, RZ, PT ;  /* 0x000000ff0d00720c */ /* 0x008fda0003f05070 */
        /* <DEDUP_REMOVED lines=16> */
[----:B------:R-:W-:Y:S01]  /*45f0*/  ISETP.GE.U32.AND P1, PT, R13, R12, PT ;  /* 0x0000000c0d00720c */ /* 0x000fe20003f26070 */
[----:B------:R-:W-:-:S12]  /*4600*/  HFMA2 R13, -RZ, RZ, 0, 0 ;  /* 0x00000000ff0d7431 */ /* 0x000fd800000001ff */
[----:B------:R-:W-:Y:S02]  /*4610*/  @P1 IADD3 R9, PT, PT, R9, 0x1, RZ ;  /* 0x0000000109091810 */ /* 0x000fe40007ffe0ff */
[----:B------:R-:W-:-:S05]  /*4620*/  @!P2 LOP3.LUT R9, RZ, R12, RZ, 0x33, !PT ;  /* 0x0000000cff09a212 */ /* 0x000fca00078e33ff */
[----:B------:R-:W-:-:S04]  /*4630*/  IMAD.MOV R3, RZ, RZ, -R9 ;  /* 0x000000ffff037224 */ /* 0x000fc800078e0a09 */
[----:B------:R-:W-:Y:S01]  /*4640*/  IMAD R3, R12, R3, R18 ;  /* 0x000000030c037224 */ /* 0x000fe200078e0212 */
[----:B------:R-:W-:Y:S01]  /*4650*/  MOV R12, R9 ;  /* 0x00000009000c7202 */ /* 0x000fe20000000f00 */
[----:B------:R-:W-:Y:S06]  /*4660*/  BRA `(.L_x_79) ;  /* 0x0000000000287947 */ /* 0x000fec0003800000 */
.L_x_78:
[----:B------:R-:W-:Y:S01]  /*4670*/  IMAD.MOV.U32 R25, RZ, RZ, R18 ;  /* 0x000000ffff197224 */ /* 0x000fe200078e0012 */
[----:B------:R-:W-:Y:S01]  /*4680*/  MOV R22, R19 ;  /* 0x0000001300167202 */ /* 0x000fe20000000f00 */
        /* <DEDUP_REMOVED lines=8> */
.L_x_79:
        /* <DEDUP_REMOVED lines=25> */
[----:B------:R-:W-:Y:S02]  /*48a0*/  @P1 IADD3 R9, PT, PT, R9, 0x1, RZ ;  /* 0x0000000109091810 */ /* 0x000fe40007ffe0ff */
[----:B------:R-:W-:-:S05]  /*48b0*/  @!P2 LOP3.LUT R9, RZ, R16, RZ, 0x33, !PT ;  /* 0x00000010ff09a212 */ /* 0x000fca00078e33ff */
[----:B------:R-:W-:-:S04]  /*48c0*/  IMAD.MOV R3, RZ, RZ, -R9 ;  /* 0x000000ffff037224 */ /* 0x000fc800078e0a09 */
[----:B------:R-:W-:Y:S01]  /*48d0*/  IMAD R12, R16, R3, R12 ;  /* 0x00000003100c7224 */ /* 0x000fe200078e020c */
[----:B------:R-:W-:Y:S06]  /*48e0*/  BRA `(.L_x_81) ;  /* 0x0000000000247947 */ /* 0x000fec0003800000 */
.L_x_80:
[----:B------:R-:W-:Y:S01]  /*48f0*/  MOV R25, R12 ;  /* 0x0000000c00197202 */ /* 0x000fe20000000f00 */
[----:B------:R-:W-:Y:S01]  /*4900*/  IMAD.MOV.U32 R20, RZ, RZ, R16 ;  /* 0x000000ffff147224 */ /* 0x000fe200078e0010 */
[----:B------:R-:W-:Y:S02]  /*4910*/  MOV R22, R13 ;  /* 0x0000000d00167202 */ /* 0x000fe40000000f00 */
[----:B------:R-:W-:Y:S02]  /*4920*/  MOV R9, R17 ;  /* 0x0000001100097202 */ /* 0x000fe40000000f00 */
[----:B------:R-:W-:-:S07]  /*4930*/  MOV R3, 0x4950 ;  /* 0x0000495000037802 */ /* 0x000fce0000000f00 */
[----:B------:R-:W-:Y:S05]  /*4940*/  CALL.REL.NOINC `($__internal_4_$__cuda_sm20_div_u64) ;  /* 0x0000000800547944 */ /* 0x000fea0003c00000 */
[----:B------:R-:W-:Y:S01]  /*4950*/  IADD3 R3, PT, PT, -R21, RZ, RZ ;  /* 0x000000ff15037210 */ /* 0x000fe20007ffe1ff */
[----:B------:R-:W-:-:S04]  /*4960*/  IMAD.MOV.U32 R9, RZ, RZ, R21 ;  /* 0x000000ffff097224 */ /* 0x000fc800078e0015 */
[----:B------:R-:W-:-:S07]  /*4970*/  IMAD R12, R16, R3, R12 ;  /* 0x00000003100c7224 */ /* 0x000fce00078e020c */
.L_x_81:
[----:B------:R-:W-:-:S06]  /*4980*/  IMAD.WIDE.U32 R18, R6, 0x8, R18 ;  /* 0x0000000806127825 */ /* 0x000fcc00078e0012 */
[----:B------:R-:W2:Y:S01]  /*4990*/  LDG.E R18, desc[UR6][R18.64] ;  /* 0x0000000612127981 */ /* 0x000ea2000c1e1900 */
[----:B------:R-:W-:Y:S02]  /*49a0*/  IADD3 R5, PT, PT, R5, 0x4, RZ ;  /* 0x0000000405057810 */ /* 0x000fe40007ffe0ff */
[----:B------:R-:W-:Y:S01]  /*49b0*/  MOV R14, R9 ;  /* 0x00000009000e7202 */ /* 0x000fe20000000f00 */
[----:B--2---:R-:W-:-:S07]  /*49c0*/  IMAD R23, R18, R12, R23 ;  /* 0x0000000c12177224 */ /* 0x004fce00078e0217 */
.L_x_73:
[----:B------:R-:W-:-:S13]  /*49d0*/  ISETP.NE.AND P0, PT, R4, RZ, PT ;  /* 0x000000ff0400720c */ /* 0x000fda0003f05270 */
[----:B------:R-:W-:Y:S05]  /*49e0*/  @!P0 BRA `(.L_x_72) ;  /* 0x0000000400f08947 */ /* 0x000fea0003800000 */
[----:B------:R-:W-:-:S13]  /*49f0*/  ISETP.NE.AND P0, PT, R4, 0x1, PT ;  /* 0x000000010400780c */ /* 0x000fda0003f05270 */
[----:B------:R-:W-:Y:S05]  /*4a00*/  @!P0 BRA `(.L_x_82) ;  /* 0x0000000400548947 */ /* 0x000fea0003800000 */
[----:B------:R-:W0:Y:S01]  /*4a10*/  LDC R4, c[0x0][0x388] ;  /* 0x0000e200ff047b82 */ /* 0x000e220000000800 */
[----:B------:R-:W-:-:S07]  /*4a20*/  LOP3.LUT R3, RZ, R5, RZ, 0x33, !PT ;  /* 0x00000005ff037212 */ /* 0x000fce00078e33ff */
[----:B------:R-:W1:Y:S01]  /*4a30*/  LDC.64 R12, c[0x0][0x390] ;  /* 0x0000e400ff0c7b82 */ /* 0x000e620000000a00 */
[----:B0-----:R-:W-:-:S04]  /*4a40*/  IMAD.IADD R3, R3, 0x1, R4 ;  /* 0x0000000103037824 */ /* 0x001fc800078e0204 */
[----:B-1----:R-:W-:-:S05]  /*4a50*/  IMAD.WIDE.U32 R12, R3, 0x8, R12 ;  /* 0x00000008030c7825 */ /* 0x002fca00078e000c */
        /* <DEDUP_REMOVED lines=8> */
[----:B0-----:R-:W-:-:S06]  /*4ae0*/  IADD3 R8, PT, PT, R3, 0xffffffe, RZ ;  /* 0x0ffffffe03087810 */ /* 0x001fcc0007ffe0ff */
        /* <DEDUP_REMOVED lines=8> */
[----:B------:R-:W-:Y:S01]  /*4b70*/  @P0 IADD3 R7, PT, PT, -R16, R7, RZ ;  /* 0x0000000710070210 */ /* 0x000fe20007ffe1ff */
[----:B------:R-:W-:-:S03]  /*4b80*/  @P0 VIADD R18, R18, 0x1 ;  /* 0x0000000112120836 */ /* 0x000fc60000000000 */
[----:B------:R-:W-:-:S13]  /*4b90*/  ISETP.GE.U32.AND P1, PT, R7, R16, PT ;  /* 0x000000100700720c */ /* 0x000fda0003f26070 */
[----:B------:R-:W-:Y:S02]  /*4ba0*/  @P1 IADD3 R18, PT, PT, R18, 0x1, RZ ;  /* 0x0000000112121810 */ /* 0x000fe40007ffe0ff */
[----:B------:R-:W-:-:S04]  /*4bb0*/  @!P2 LOP3.LUT R18, RZ, R16, RZ, 0x33, !PT ;  /* 0x00000010ff12a212 */ /* 0x000fc800078e33ff */
[----:B------:R-:W-:-:S05]  /*4bc0*/  IADD3 R3, PT, PT, -R18, RZ, RZ ;  /* 0x000000ff12037210 */ /* 0x000fca0007ffe1ff */
[----:B------:R-:W-:Y:S01]  /*4bd0*/  IMAD R4, R16, R3, R14 ;  /* 0x0000000310047224 */ /* 0x000fe200078e020e */
[----:B------:R-:W-:Y:S06]  /*4be0*/  BRA `(.L_x_84) ;  /* 0x0000000000287947 */ /* 0x000fec0003800000 */
.L_x_83:
[----:B------:R-:W-:Y:S01]  /*4bf0*/  HFMA2 R22, -RZ, RZ, 0, 0 ;  /* 0x00000000ff167431 */ /* 0x000fe200000001ff */
        /* <DEDUP_REMOVED lines=9> */
.L_x_84:
        /* <DEDUP_REMOVED lines=31> */
.L_x_85:
        /* <DEDUP_REMOVED lines=9> */
.L_x_86:
[----:B------:R-:W-:-:S06]  /*4f10*/  IMAD.WIDE.U32 R16, R6, 0x8, R16 ;  /* 0x0000000806107825 */ /* 0x000fcc00078e0010 */
[----:B------:R-:W2:Y:S01]  /*4f20*/  LDG.E R16, desc[UR6][R16.64] ;  /* 0x0000000610107981 */ /* 0x000ea2000c1e1900 */
[----:B------:R-:W-:Y:S02]  /*4f30*/  IADD3 R5, PT, PT, R5, 0x2, RZ ;  /* 0x0000000205057810 */ /* 0x000fe40007ffe0ff */
[----:B------:R-:W-:Y:S01]  /*4f40*/  MOV R14, R9 ;  /* 0x00000009000e7202 */ /* 0x000fe20000000f00 */
[----:B--2---:R-:W-:-:S07]  /*4f50*/  IMAD R23, R16, R15, R23 ;  /* 0x0000000f10177224 */ /* 0x004fce00078e0217 */
.L_x_82:
[----:B------:R-:W0:Y:S02]  /*4f60*/  LDC R4, c[0x0][0x388] ;  /* 0x0000e200ff047b82 */ /* 0x000e240000000800 */
[----:B0-----:R-:W-:-:S04]  /*4f70*/  LOP3.LUT R3, R4, 0x1, RZ, 0xc0, !PT ;  /* 0x0000000104037812 */ /* 0x001fc800078ec0ff */
        /* <DEDUP_REMOVED lines=10> */
[----:B------:R-:W-:Y:S02]  /*5020*/  IADD3 R7, PT, PT, RZ, -R16, RZ ;  /* 0x80000010ff077210 */ /* 0x000fe40007ffe0ff */
        /* <DEDUP_REMOVED lines=11> */
[----:B------:R-:W-:-:S04]  /*50e0*/  @P0 IADD3 R7, PT, PT, -R16, R7, RZ ;  /* 0x0000000710070210 */ /* 0x000fc80007ffe1ff */
[----:B------:R-:W-:-:S13]  /*50f0*/  ISETP.GE.U32.AND P0, PT, R7, R16, PT ;  /* 0x000000100700720c */ /* 0x000fda0003f06070 */
[----:B------:R-:W-:Y:S01]  /*5100*/  @P0 IMAD.IADD R7, R7, 0x1, -R16 ;  /* 0x0000000107070824 */ /* 0x000fe200078e0a10 */
[----:B------:R-:W-:Y:S01]  /*5110*/  @!P1 LOP3.LUT R7, RZ, R16, RZ, 0x33, !PT ;  /* 0x00000010ff079212 */ /* 0x000fe200078e33ff */
[----:B------:R-:W-:Y:S06]  /*5120*/  BRA `(.L_x_88) ;  /* 0x0000000000147947 */ /* 0x000fec0003800000 */
.L_x_87:
[----:B------:R-:W-:Y:S02]  /*5130*/  MOV R3, R16 ;  /* 0x0000001000037202 */ /* 0x000fe40000000f00 */
[----:B------:R-:W-:Y:S02]  /*5140*/  MOV R15, R14 ;  /* 0x0000000e000f7202 */ /* 0x000fe40000000f00 */
[----:B------:R-:W-:-:S07]  /*5150*/  MOV R16, 0x5170 ;  /* 0x0000517000107802 */ /* 0x000fce0000000f00 */
[----:B------:R-:W-:Y:S05]  /*5160*/  CALL.REL.NOINC `($__internal_5_$__cuda_sm20_rem_u64) ;  /* 0x0000000400607944 */ /* 0x000fea0003c00000 */
[----:B------:R-:W-:-:S07]  /*5170*/  IMAD.MOV.U32 R7, RZ, RZ, R9 ;  /* 0x000000ffff077224 */ /* 0x000fce00078e0009 */
.L_x_88:
[----:B------:R-:W-:-:S06]  /*5180*/  IMAD.WIDE.U32 R4, R6, 0x8, R4 ;  /* 0x0000000806047825 */ /* 0x000fcc00078e0004 */
[----:B------:R-:W2:Y:S02]  /*5190*/  LDG.E R4, desc[UR6][R4.64] ;  /* 0x0000000604047981 */ /* 0x000ea4000c1e1900 */
[----:B--2---:R-:W-:-:S07]  /*51a0*/  IMAD R23, R4, R7, R23 ;  /* 0x0000000704177224 */ /* 0x004fce00078e0217 */
.L_x_72:
[----:B------:R-:W-:Y:S01]  /*51b0*/  HFMA2 R5, -RZ, RZ, 0, 0 ;  /* 0x00000000ff057431 */ /* 0x000fe200000001ff */
[----:B------:R-:W-:-:S07]  /*51c0*/  MOV R4, R23 ;  /* 0x0000001700047202 */ /* 0x000fce0000000f00 */
.L_x_53:
[----:B------:R-:W0:Y:S01]  /*51d0*/  LDCU.64 UR8, c[0x0][0x398] ;  /* 0x00007300ff0877ac */ /* 0x000e220008000a00 */
[----:B------:R-:W1:Y:S01]  /*51e0*/  LDCU.128 UR12, c[0x0][0x3a0] ;  /* 0x00007400ff0c77ac */ /* 0x000e620008000c00 */
[----:B0-----:R-:W-:Y:S02]  /*51f0*/  IADD3 R6, P0, PT, R10, UR8, RZ ;  /* 0x000000080a067c10 */ /* 0x001fe4000ff1e0ff */
[----:B-1----:R-:W-:Y:S02]  /*5200*/  IADD3 R4, P1, PT, R4, UR12, RZ ;  /* 0x0000000c04047c10 */ /* 0x002fe4000ff3e0ff */
[----:B------:R-:W-:Y:S02]  /*5210*/  IADD3.X R7, PT, PT, R11, UR9, RZ, P0, !PT ;  /* 0x000000090b077c10 */ /* 0x000fe400087fe4ff */
[----:B------:R-:W-:-:S03]  /*5220*/  IADD3.X R5, PT, PT, R5, UR13, RZ, P1, !PT ;  /* 0x0000000d05057c10 */ /* 0x000fc60008ffe4ff */
[----:B------:R-:W2:Y:S04]  /*5230*/  LDG.E.U8 R6, desc[UR6][R6.64] ;  /* 0x0000000606067981 */ /* 0x000ea8000c1e1100 */
[----:B------:R-:W2:Y:S01]  /*5240*/  LDG.E.U8 R4, desc[UR6][R4.64] ;  /* 0x0000000604047981 */ /* 0x000ea2000c1e1100 */
[----:B------:R-:W-:-:S04]  /*5250*/  IADD3 R8, P0, PT, R0, UR14, RZ ;  /* 0x0000000e00087c10 */ /* 0x000fc8000ff1e0ff */
[----:B------:R-:W-:Y:S02]  /*5260*/  IADD3.X R9, PT, PT, R2, UR15, RZ, P0, !PT ;  /* 0x0000000f02097c10 */ /* 0x000fe400087fe4ff */
[----:B--2---:R-:W-:-:S05]  /*5270*/  VIMNMX.U16x2 R0, PT, PT, R6, R4, PT ;  /* 0x0000000406007248 */ /* 0x004fca0003fe0200 */
[----:B------:R-:W-:Y:S01]  /*5280*/  STG.E.U8 desc[UR6][R8.64], R0 ;  /* 0x0000000008007986 */ /* 0x000fe2000c101106 */
[----:B------:R-:W-:Y:S05]  /*5290*/  EXIT ;  /* 0x000000000000794d */ /* 0x000fea0003800000 */
        .weak           $__internal_4_$__cuda_sm20_div_u64
        .type           $__internal_4_$__cuda_sm20_div_u64,@function
        .size           $__internal_4_$__cuda_sm20_div_u64,($__internal_5_$__cuda_sm20_rem_u64 - $__internal_4_$__cuda_sm20_div_u64)
$__internal_4_$__cuda_sm20_div_u64:
[----:B------:R-:W-:-:S06]  /*52a0*/  IMAD.MOV.U32 R21, RZ, RZ, R9 ;  /* 0x000000ffff157224 */ /* 0x000fcc00078e0009 */
[----:B------:R-:W0:Y:S08]  /*52b0*/  I2F.U64.RP R21, R20 ;  /* 0x0000001400157312 */ /* 0x000e300000309000 */
[----:B0-----:R-:W0:Y:S02]  /*52c0*/  MUFU.RCP R21, R21 ;  /* 0x0000001500157308 */ /* 0x001e240000001000 */
[----:B0-----:R-:W-:-:S06]  /*52d0*/  IADD3 R21, PT, PT, R21, 0x1ffffffe, RZ ;  /* 0x1ffffffe15157810 */ /* 0x001fcc0007ffe0ff */
[----:B------:R-:W0:Y:S02]  /*52e0*/  F2I.U64.TRUNC R30, R21 ;  /* 0x00000015001e7311 */ /* 0x000e24000020d800 */
[----:B0-----:R-:W-:-:S04]  /*52f0*/  IMAD.WIDE.U32 R26, R30, R20, RZ ;  /* 0x000000141e1a7225 */ /* 0x001fc800078e00ff */
[C---:B------:R-:W-:Y:S01]  /*5300*/  IMAD R21, R30.reuse, R9, R27 ;  /* 0x000000091e157224 */ /* 0x040fe200078e021b */
[----:B------:R-:W-:Y:S01]  /*5310*/  IADD3 R24, P0, PT, RZ, -R26, RZ ;  /* 0x8000001aff187210 */ /* 0x000fe20007f1e0ff */
[----:B------:R-:W-:Y:S02]  /*5320*/  IMAD.MOV.U32 R27, RZ, RZ, R30 ;  /* 0x000000ffff1b7224 */ /* 0x000fe400078e001e */
[----:B------:R-:W-:Y:S02]  /*5330*/  IMAD R21, R31, R20, R21 ;  /* 0x000000141f157224 */ /* 0x000fe400078e0215 */
[----:B------:R-:W-:-:S03]  /*5340*/  IMAD.HI.U32 R26, R30, R24, RZ ;  /* 0x000000181e1a7227 */ /* 0x000fc600078e00ff */
[----:B------:R-:W-:-:S05]  /*5350*/  IADD3.X R21, PT, PT, RZ, ~R21, RZ, P0, !PT ;  /* 0x80000015ff157210 */ /* 0x000fca00007fe4ff */
[----:B------:R-:W-:-:S04]  /*5360*/  IMAD.WIDE.U32 R26, P0, R30, R21, R26 ;  /* 0x000000151e1a7225 */ /* 0x000fc8000780001a */
[----:B------:R-:W-:-:S04]  /*5370*/  IMAD.HI.U32 R24, P1, R31, R24, R26 ;  /* 0x000000181f187227 */ /* 0x000fc8000782001a */
[----:B------:R-:W-:-:S04]  /*5380*/  IMAD.HI.U32 R27, R31, R21, RZ ;  /* 0x000000151f1b7227 */ /* 0x000fc800078e00ff */
[----:B------:R-:W-:Y:S01]  /*5390*/  IMAD R21, R31, R21, RZ ;  /* 0x000000151f157224 */ /* 0x000fe200078e02ff */
[----:B------:R-:W-:-:S04]  /*53a0*/  IADD3.X R27, PT, PT, R27, R31, RZ, P0, !PT ;  /* 0x0000001f1b1b7210 */ /* 0x000fc800007fe4ff */
[----:B------:R-:W-:-:S04]  /*53b0*/  IADD3 R31, P0, PT, R21, R24, RZ ;  /* 0x00000018151f7210 */ /* 0x000fc80007f1e0ff */
[----:B------:R-:W-:Y:S01]  /*53c0*/  IADD3.X R27, PT, PT, RZ, RZ, R27, P0, P1 ;  /* 0x000000ffff1b7210 */ /* 0x000fe200007e241b */
[----:B------:R-:W-:-:S04]  /*53d0*/  IMAD.WIDE.U32 R32, R31, R20, RZ ;  /* 0x000000141f207225 */ /* 0x000fc800078e00ff */
[----:B------:R-:W-:Y:S01]  /*53e0*/  IMAD R24, R31, R9, R33 ;  /* 0x000000091f187224 */ /* 0x000fe200078e0221 */
[----:B------:R-:W-:-:S03]  /*53f0*/  IADD3 R26, P0, PT, RZ, -R32, RZ ;  /* 0x80000020ff1a7210 */ /* 0x000fc60007f1e0ff */
        /* <DEDUP_REMOVED lines=8> */
[----:B------:R-:W-:Y:S01]  /*5480*/  IMAD.X R24, R24, 0x1, R27, P0 ;  /* 0x0000000118187824 */ /* 0x000fe200000e061b */
[----:B------:R-:W-:Y:S01]  /*5490*/  MOV R27, RZ ;  /* 0x000000ff001b7202 */ /* 0x000fe20000000f00 */
[----:B------:R-:W-:-:S04]  /*54a0*/  IMAD.HI.U32 R26, R21, R25, RZ ;  /* 0x00000019151a7227 */ /* 0x000fc800078e00ff */
[----:B------:R-:W-:Y:S01]  /*54b0*/  IMAD.WIDE.U32 R26, R21, R22, R26 ;  /* 0x00000016151a7225 */ /* 0x000fe200078e001a */
[----:B------:R-:W-:-:S05]  /*54c0*/  IADD3.X R21, PT, PT, RZ, RZ, R24, P2, P1 ;  /* 0x000000ffff157210 */ /* 0x000fca00017e2418 */
[----:B------:R-:W-:-:S04]  /*54d0*/  IMAD.HI.U32 R26, P0, R21, R25, R26 ;  /* 0x00000019151a7227 */ /* 0x000fc8000780001a */
[CC--:B------:R-:W-:Y:S02]  /*54e0*/  IMAD R24, R21.reuse, R22.reuse, RZ ;  /* 0x0000001615187224 */ /* 0x0c0fe400078e02ff */
[----:B------:R-:W-:-:S03]  /*54f0*/  IMAD.HI.U32 R21, R21, R22, RZ ;  /* 0x0000001615157227 */ /* 0x000fc600078e00ff */
[----:B------:R-:W-:Y:S02]  /*5500*/  IADD3 R24, P1, PT, R24, R26, RZ ;  /* 0x0000001a18187210 */ /* 0x000fe40007f3e0ff */
[----:B------:R-:W-:-:S03]  /*5510*/  IADD3.X R21, PT, PT, R21, RZ, RZ, P0, !PT ;  /* 0x000000ff15157210 */ /* 0x000fc600007fe4ff */
[----:B------:R-:W-:-:S04]  /*5520*/  IMAD.WIDE.U32 R26, R24, R20, RZ ;  /* 0x00000014181a7225 */ /* 0x000fc800078e00ff */
[----:B------:R-:W-:Y:S01]  /*5530*/  IMAD.X R21, RZ, RZ, R21, P1 ;  /* 0x000000ffff157224 */ /* 0x000fe200008e0615 */
[----:B------:R-:W-:Y:S01]  /*5540*/  IADD3 R25, P0, PT, -R26, R25, RZ ;  /* 0x000000191a197210 */ /* 0x000fe20007f1e1ff */
[C---:B------:R-:W-:Y:S01]  /*5550*/  IMAD R26, R24.reuse, R9, R27 ;  /* 0x00000009181a7224 */ /* 0x040fe200078e021b */
[----:B------:R-:W-:-:S03]  /*5560*/  IADD3 R27, P2, PT, R24, 0x1, RZ ;  /* 0x00000001181b7810 */ /* 0x000fc60007f5e0ff */
[----:B------:R-:W-:-:S05]  /*5570*/  IMAD R26, R21, R20, R26 ;  /* 0x00000014151a7224 */ /* 0x000fca00078e021a */
[----:B------:R-:W-:Y:S02]  /*5580*/  IADD3.X R22, PT, PT, ~R26, R22, RZ, P0, !PT ;  /* 0x000000161a167210 */ /* 0x000fe400007fe5ff */
[----:B------:R-:W-:Y:S02]  /*5590*/  ISETP.GE.U32.AND P0, PT, R25, R20, PT ;  /* 0x000000141900720c */ /* 0x000fe40003f06070 */
[----:B------:R-:W-:Y:S02]  /*55a0*/  IADD3 R26, P1, PT, -R20, R25, RZ ;  /* 0x00000019141a7210 */ /* 0x000fe40007f3e1ff */
[----:B------:R-:W-:-:S04]  /*55b0*/  ISETP.GE.U32.AND.EX P0, PT, R22, R9, PT, P0 ;  /* 0x000000091600720c */ /* 0x000fc80003f06100 */
[----:B------:R-:W-:Y:S01]  /*55c0*/  SEL R26, R26, R25, P0 ;  /* 0x000000191a1a7207 */ /* 0x000fe20000000000 */
[----:B------:R-:W-:Y:S01]  /*55d0*/  IMAD.X R25, RZ, RZ, R21, P2 ;  /* 0x000000ffff197224 */ /* 0x000fe200010e0615 */
[----:B------:R-:W-:Y:S02]  /*55e0*/  SEL R27, R27, R24, P0 ;  /* 0x000000181b1b7207 */ /* 0x000fe40000000000 */
[-C--:B------:R-:W-:Y:S02]  /*55f0*/  IADD3.X R24, PT, PT, ~R9, R22.reuse, RZ, P1, !PT ;  /* 0x0000001609187210 */ /* 0x080fe40000ffe5ff */
[----:B------:R-:W-:Y:S02]  /*5600*/  SEL R25, R25, R21, P0 ;  /* 0x0000001519197207 */ /* 0x000fe40000000000 */
[----:B------:R-:W-:Y:S02]  /*5610*/  SEL R24, R24, R22, P0 ;  /* 0x0000001618187207 */ /* 0x000fe40000000000 */
[----:B------:R-:W-:-:S02]  /*5620*/  ISETP.GE.U32.AND P0, PT, R26, R20, PT ;  /* 0x000000141a00720c */ /* 0x000fc40003f06070 */
[----:B------:R-:W-:Y:S02]  /*5630*/  IADD3 R21, P2, PT, R27, 0x1, RZ ;  /* 0x000000011b157810 */ /* 0x000fe40007f5e0ff */
[----:B------:R-:W-:Y:S02]  /*5640*/  ISETP.NE.U32.AND P1, PT, R20, RZ, PT ;  /* 0x000000ff1400720c */ /* 0x000fe40003f25070 */
[----:B------:R-:W-:Y:S02]  /*5650*/  ISETP.GE.U32.AND.EX P0, PT, R24, R9, PT, P0 ;  /* 0x000000091800720c */ /* 0x000fe40003f06100 */
[----:B------:R-:W-:Y:S02]  /*5660*/  IADD3.X R20, PT, PT, RZ, R25, RZ, P2, !PT ;  /* 0x00000019ff147210 */ /* 0x000fe400017fe4ff */
[----:B------:R-:W-:Y:S02]  /*5670*/  MOV R24, R3 ;  /* 0x0000000300187202 */ /* 0x000fe40000000f00 */
[----:B------:R-:W-:Y:S01]  /*5680*/  SEL R20, R20, R25, P0 ;  /* 0x0000001914147207 */ /* 0x000fe20000000000 */
[----:B------:R-:W-:Y:S01]  /*5690*/  IMAD.MOV.U32 R25, RZ, RZ, 0x0 ;  /* 0x00000000ff197424 */ /* 0x000fe200078e00ff */
[----:B------:R-:W-:-:S02]  /*56a0*/  ISETP.NE.AND.EX P1, PT, R9, RZ, PT, P1 ;  /* 0x000000ff0900720c */ /* 0x000fc40003f25310 */
[----:B------:R-:W-:Y:S02]  /*56b0*/  SEL R21, R21, R27, P0 ;  /* 0x0000001b15157207 */ /* 0x000fe40000000000 */
[----:B------:R-:W-:Y:S02]  /*56c0*/  SEL R20, R20, 0xffffffff, P1 ;  /* 0xffffffff14147807 */ /* 0x000fe40000800000 */
[----:B------:R-:W-:Y:S01]  /*56d0*/  SEL R21, R21, 0xffffffff, P1 ;  /* 0xffffffff15157807 */ /* 0x000fe20000800000 */
[----:B------:R-:W-:Y:S06]  /*56e0*/  RET.REL.NODEC R24 `(broadcast_min_strided_u8) ;  /* 0xffffffa818447950 */ /* 0x000fec0003c3ffff */
        .weak           $__internal_5_$__cuda_sm20_rem_u64
        .type           $__internal_5_$__cuda_sm20_rem_u64,@function
        .size           $__internal_5_$__cuda_sm20_rem_u64,(.L_x_2801 - $__internal_5_$__cuda_sm20_rem_u64)
$__internal_5_$__cuda_sm20_rem_u64:
[----:B------:R-:W-:Y:S02]  /*56f0*/  MOV R18, R3 ;  /* 0x0000000300127202 */ /* 0x000fe40000000f00 */
[----:B------:R-:W-:-:S04]  /*5700*/  MOV R19, R17 ;  /* 0x0000001100137202 */ /* 0x000fc80000000f00 */
[----:B------:R-:W0:Y:S08]  /*5710*/  I2F.U64.RP R18, R18 ;  /* 0x0000001200127312 */ /* 0x000e300000309000 */
[----:B0-----:R-:W0:Y:S02]  /*5720*/  MUFU.RCP R8, R18 ;  /* 0x0000001200087308 */ /* 0x001e240000001000 */
[----:B0-----:R-:W-:-:S06]  /*5730*/  VIADD R8, R8, 0x1ffffffe ;  /* 0x1ffffffe08087836 */ /* 0x001fcc0000000000 */
[----:B------:R-:W0:Y:S02]  /*5740*/  F2I.U64.TRUNC R8, R8 ;  /* 0x0000000800087311 */ /* 0x000e24000020d800 */
[----:B0-----:R-:W-:-:S04]  /*5750*/  IMAD.WIDE.U32 R12, R8, R3, RZ ;  /* 0x00000003080c7225 */ /* 0x001fc800078e00ff */
[----:B------:R-:W-:Y:S01]  /*5760*/  IMAD R13, R8, R17, R13 ;  /* 0x00000011080d7224 */ /* 0x000fe200078e020d */
[----:B------:R-:W-:-:S03]  /*5770*/  IADD3 R21, P0, PT, RZ, -R12, RZ ;  /* 0x8000000cff157210 */ /* 0x000fc60007f1e0ff */
[----:B------:R-:W-:Y:S02]  /*5780*/  IMAD R13, R9, R3, R13 ;  /* 0x00000003090d7224 */ /* 0x000fe400078e020d */
[----:B------:R-:W-:-:S03]  /*5790*/  IMAD.HI.U32 R12, R8, R21, RZ ;  /* 0x00000015080c7227 */ /* 0x000fc600078e00ff */
[----:B------:R-:W-:Y:S02]  /*57a0*/  IADD3.X R25, PT, PT, RZ, ~R13, RZ, P0, !PT ;  /* 0x8000000dff197210 */ /* 0x000fe400007fe4ff */
[----:B------:R-:W-:-:S03]  /*57b0*/  MOV R13, R8 ;  /* 0x00000008000d7202 */ /* 0x000fc60000000f00 */
[-C--:B------:R-:W-:Y:S02]  /*57c0*/  IMAD R19, R9, R25.reuse, RZ ;  /* 0x0000001909137224 */ /* 0x080fe400078e02ff */
[----:B------:R-:W-:-:S04]  /*57d0*/  IMAD.WIDE.U32 R12, P0, R8, R25, R12 ;  /* 0x00000019080c7225 */ /* 0x000fc8000780000c */
[----:B------:R-:W-:-:S04]  /*57e0*/  IMAD.HI.U32 R25, R9, R25, RZ ;  /* 0x0000001909197227 */ /* 0x000fc800078e00ff */
[----:B------:R-:W-:-:S04]  /*57f0*/  IMAD.HI.U32 R12, P1, R9, R21, R12 ;  /* 0x00000015090c7227 */ /* 0x000fc8000782000c */
[----:B------:R-:W-:Y:S01]  /*5800*/  IMAD.X R18, R25, 0x1, R9, P0 ;  /* 0x0000000119127824 */ /* 0x000fe200000e0609 */
        /* <DEDUP_REMOVED lines=12> */
[----:B------:R-:W-:-:S04]  /*58d0*/  IADD3 R12, P2, PT, R21, R12, RZ ;  /* 0x0000000c150c7210 */ /* 0x000fc80007f5e0ff */
[----:B------:R-:W-:Y:S01]  /*58e0*/  IADD3.X R18, PT, PT, R9, R18, RZ, P0, !PT ;  /* 0x0000001209127210 */ /* 0x000fe200007fe4ff */
[----:B------:R-:W-:-:S03]  /*58f0*/  IMAD.HI.U32 R8, R12, R15, RZ ;  /* 0x0000000f0c087227 */ /* 0x000fc600078e00ff */
[----:B------:R-:W-:Y:S01]  /*5900*/  IADD3.X R18, PT, PT, RZ, RZ, R18, P2, P1 ;  /* 0x000000ffff127210 */ /* 0x000fe200017e2412 */
[----:B------:R-:W-:Y:S02]  /*5910*/  IMAD.MOV.U32 R9, RZ, RZ, RZ ;  /* 0x000000ffff097224 */ /* 0x000fe400078e00ff */
[----:B------:R-:W-:-:S04]  /*5920*/  IMAD.WIDE.U32 R8, R12, UR4, R8 ;  /* 0x000000040c087c25 */ /* 0x000fc8000f8e0008 */
[C---:B------:R-:W-:Y:S02]  /*5930*/  IMAD R13, R18.reuse, UR4, RZ ;  /* 0x00000004120d7c24 */ /* 0x040fe4000f8e02ff */
[----:B------:R-:W-:-:S04]  /*5940*/  IMAD.HI.U32 R8, P0, R18, R15, R8 ;  /* 0x0000000f12087227 */ /* 0x000fc80007800008 */
[----:B------:R-:W-:Y:S01]  /*5950*/  IMAD.HI.U32 R12, R18, UR4, RZ ;  /* 0x00000004120c7c27 */ /* 0x000fe2000f8e00ff */
[----:B------:R-:W-:-:S04]  /*5960*/  IADD3 R18, P1, PT, R13, R8, RZ ;  /* 0x000000080d127210 */ /* 0x000fc80007f3e0ff */
[----:B------:R-:W-:Y:S01]  /*5970*/  IADD3.X R12, PT, PT, R12, RZ, RZ, P0, !PT ;  /* 0x000000ff0c0c7210 */ /* 0x000fe200007fe4ff */
[----:B------:R-:W-:-:S03]  /*5980*/  IMAD.WIDE.U32 R8, R18, R3, RZ ;  /* 0x0000000312087225 */ /* 0x000fc600078e00ff */
[----:B------:R-:W-:Y:S01]  /*5990*/  IADD3.X R12, PT, PT, RZ, R12, RZ, P1, !PT ;  /* 0x0000000cff0c7210 */ /* 0x000fe20000ffe4ff */
[----:B------:R-:W-:Y:S01]  /*59a0*/  IMAD R18, R18, R17, R9 ;  /* 0x0000001112127224 */ /* 0x000fe200078e0209 */
[----:B------:R-:W-:-:S03]  /*59b0*/  IADD3 R20, P1, PT, -R8, R15, RZ ;  /* 0x0000000f08147210 */ /* 0x000fc60007f3e1ff */
[-C--:B------:R-:W-:Y:S01]  /*59c0*/  IMAD R12, R12, R3.reuse, R18 ;  /* 0x000000030c0c7224 */ /* 0x080fe200078e0212 */
[----:B------:R-:W-:-:S04]  /*59d0*/  ISETP.GE.U32.AND P0, PT, R20, R3, PT ;  /* 0x000000031400720c */ /* 0x000fc80003f06070 */
[----:B------:R-:W-:Y:S02]  /*59e0*/  IADD3.X R18, PT, PT, ~R12, UR4, RZ, P1, !PT ;  /* 0x000000040c127c10 */ /* 0x000fe40008ffe5ff */
[----:B------:R-:W-:Y:S02]  /*59f0*/  IADD3 R8, P1, PT, -R3, R20, RZ ;  /* 0x0000001403087210 */ /* 0x000fe40007f3e1ff */
[----:B------:R-:W-:-:S03]  /*5a00*/  ISETP.GE.U32.AND.EX P0, PT, R18, R17, PT, P0 ;  /* 0x000000111200720c */ /* 0x000fc60003f06100 */
[----:B------:R-:W-:Y:S01]  /*5a10*/  IMAD.X R12, R18, 0x1, ~R17, P1 ;  /* 0x00000001120c7824 */ /* 0x000fe200008e0e11 */
[----:B------:R-:W-:Y:S02]  /*5a20*/  SEL R8, R8, R20, P0 ;  /* 0x0000001408087207 */ /* 0x000fe40000000000 */
[----:B------:R-:W-:Y:S02]  /*5a30*/  ISETP.NE.U32.AND P1, PT, R3, RZ, PT ;  /* 0x000000ff0300720c */ /* 0x000fe40003f25070 */
[----:B------:R-:W-:Y:S02]  /*5a40*/  SEL R12, R12, R18, P0 ;  /* 0x000000120c0c7207 */ /* 0x000fe40000000000 */
[----:B------:R-:W-:Y:S02]  /*5a50*/  ISETP.GE.U32.AND P0, PT, R8, R3, PT ;  /* 0x000000030800720c */ /* 0x000fe40003f06070 */
[----:B------:R-:W-:Y:S02]  /*5a60*/  ISETP.NE.AND.EX P1, PT, R17, RZ, PT, P1 ;  /* 0x000000ff1100720c */ /* 0x000fe40003f25310 */
[----:B------:R-:W-:Y:S01]  /*5a70*/  ISETP.GE.U32.AND.EX P0, PT, R12, R17, PT, P0 ;  /* 0x000000110c00720c */ /* 0x000fe20003f06100 */
[----:B------:R-:W-:Y:S01]  /*5a80*/  HFMA2 R17, -RZ, RZ, 0, 0 ;  /* 0x00000000ff117431 */ /* 0x000fe200000001ff */
[----:B------:R-:W-:-:S04]  /*5a90*/  IADD3 R9, PT, PT, -R3, R8, RZ ;  /* 0x0000000803097210 */ /* 0x000fc80007ffe1ff */
[----:B------:R-:W-:-:S04]  /*5aa0*/  SEL R9, R9, R8, P0 ;  /* 0x0000000809097207 */ /* 0x000fc80000000000 */
[----:B------:R-:W-:Y:S01]  /*5ab0*/  SEL R9, R9, 0xffffffff, P1 ;  /* 0xffffffff09097807 */ /* 0x000fe20000800000 */
[----:B------:R-:W-:Y:S06]  /*5ac0*/  RET.REL.NODEC R16 `(broadcast_min_strided_u8) ;  /* 0xffffffa4104c7950 */ /* 0x000fec0003c3ffff */
.L_x_89:
        /* <DEDUP_REMOVED lines=11> */
.L_x_2801:


//--------------------- .text.broadcast_max_lhs_col_u8 --------------------------
	.section	.text.broadcast_max_lhs_col_u8,"ax",@progbits
	.align	128
        .global         broadcast_max_lhs_col_u8
        .type           broadcast_max_lhs_col_u8,@function
        .size           broadcast_max_lhs_col_u8,(.L_x_2802 - broadcast_max_lhs_col_u8)
        .other          broadcast_max_lhs_col_u8,@"STO_CUDA_ENTRY STV_DEFAULT"
broadcast_max_lhs_col_u8:
.text.broadcast_max_lhs_col_u8:
        /* <DEDUP_REMOVED lines=36> */
.L_x_91:
[----:B------:R-:W-:-:S07]  /*0240*/  MOV R6, 0x260 ;  /* 0x0000026000067802 */ /* 0x000fce0000000f00 */
[----:B------:R-:W-:Y:S05]  /*0250*/  CALL.REL.NOINC `($__internal_6_$__cuda_sm20_div_u64) ;  /* 0x0000000000387944 */ /* 0x000fea0003c00000 */
.L_x_92:
[----:B------:R-:W-:Y:S05]  /*0260*/  BSYNC.RECONVERGENT B0 ;  /* 0x0000000000007941 */ /* 0x000fea0003800200 */
.L_x_90:
        /* <DEDUP_REMOVED lines=10> */
[----:B--2---:R-:W-:-:S05]  /*0310*/  VIMNMX.U16x2 R5, PT, PT, R4, R6, !PT ;  /* 0x0000000604057248 */ /* 0x004fca0007fe0200 */
[----:B------:R-:W-:Y:S01]  /*0320*/  STG.E.U8 desc[UR4][R2.64], R5 ;  /* 0x0000000502007986 */ /* 0x000fe2000c101104 */
[----:B------:R-:W-:Y:S05]  /*0330*/  EXIT ;  /* 0x000000000000794d */ /* 0x000fea0003800000 */
        .weak           $__internal_6_$__cuda_sm20_div_u64
        .type           $__internal_6_$__cuda_sm20_div_u64,@function
        .size           $__internal_6_$__cuda_sm20_div_u64,(.L_x_2802 - $__internal_6_$__cuda_sm20_div_u64)
$__internal_6_$__cuda_sm20_div_u64:
        /* <DEDUP_REMOVED lines=63> */
[----:B------:R-:W-:Y:S06]  /*0730*/  RET.REL.NODEC R6 `(broadcast_max_lhs_col_u8) ;  /* 0xfffffff806307950 */ /* 0x000fec0003c3ffff */
.L_x_93:
        /* <DEDUP_REMOVED lines=12> */
.L_x_2802:


//--------------------- .text.broadcast_max_lhs_row_u8 --------------------------
	.section	.text.broadcast_max_lhs_row_u8,"ax",@progbits
	.align	128
        .global         broadcast_max_lhs_row_u8
        .type           broadcast_max_lhs_row_u8,@function
        .size           broadcast_max_lhs_row_u8,(.L_x_2803 - broadcast_max_lhs_row_u8)
        .other          broadcast_max_lhs_row_u8,@"STO_CUDA_ENTRY STV_DEFAULT"
broadcast_max_lhs_row_u8:
.text.broadcast_max_lhs_row_u8:
        /* <DEDUP_REMOVED lines=35> */
.L_x_95:
[----:B------:R-:W-:-:S07]  /*0230*/  MOV R6, 0x250 ;  /* 0x0000025000067802 */ /* 0x000fce0000000f00 */
[----:B------:R-:W-:Y:S05]  /*0240*/  CALL.REL.NOINC `($__internal_7_$__cuda_sm20_rem_u64) ;  /* 0x0000000000387944 */ /* 0x000fea0003c00000 */
.L_x_96:
[----:B------:R-:W-:Y:S05]  /*0250*/  BSYNC.RECONVERGENT B0 ;  /* 0x0000000000007941 */ /* 0x000fea0003800200 */
.L_x_94:
        /* <DEDUP_REMOVED lines=13> */
        .weak           $__internal_7_$__cuda_sm20_rem_u64
        .type           $__internal_7_$__cuda_sm20_rem_u64,@function
        .size           $__internal_7_$__cuda_sm20_rem_u64,(.L_x_2803 - $__internal_7_$__cuda_sm20_rem_u64)
$__internal_7_$__cuda_sm20_rem_u64:
        /* <DEDUP_REMOVED lines=61> */
[----:B------:R-:W-:Y:S06]  /*0700*/  RET.REL.NODEC R6 `(broadcast_max_lhs_row_u8) ;  /* 0xfffffff8063c7950 */ /* 0x000fec0003c3ffff */
.L_x_97:
        /* <DEDUP_REMOVED lines=15> */
.L_x_2803:


//--------------------- .text.broadcast_max_rhs_col_u8 --------------------------
	.section	.text.broadcast_max_rhs_col_u8,"ax",@progbits
	.align	128
        .global         broadcast_max_rhs_col_u8
        .type           broadcast_max_rhs_col_u8,@function
        .size           broadcast_max_rhs_col_u8,(.L_x_2804 - broadcast_max_rhs_col_u8)
        .other          broadcast_max_rhs_col_u8,@"STO_CUDA_ENTRY STV_DEFAULT"
broadcast_max_rhs_col_u8:
.text.broadcast_max_rhs_col_u8:
        /* <DEDUP_REMOVED lines=36> */
.L_x_99:
[----:B------:R-:W-:-:S07]  /*0240*/  MOV R6, 0x260 ;  /* 0x0000026000067802 */ /* 0x000fce0000000f00 */
[----:B------:R-:W-:Y:S05]  /*0250*/  CALL.REL.NOINC `($__internal_8_$__cuda_sm20_div_u64) ;  /* 0x0000000000387944 */ /* 0x000fea0003c00000 */
.L_x_100:
[----:B------:R-:W-:Y:S05]  /*0260*/  BSYNC.RECONVERGENT B0 ;  /* 0x0000000000007941 */ /* 0x000fea0003800200 */
.L_x_98:
        /* <DEDUP_REMOVED lines=13> */
        .weak           $__internal_8_$__cuda_sm20_div_u64
        .type           $__internal_8_$__cuda_sm20_div_u64,@function
        .size           $__internal_8_$__cuda_sm20_div_u64,(.L_x_2804 - $__internal_8_$__cuda_sm20_div_u64)
$__internal_8_$__cuda_sm20_div_u64:
        /* <DEDUP_REMOVED lines=63> */
[----:B------:R-:W-:Y:S06]  /*0730*/  RET.REL.NODEC R6 `(broadcast_max_rhs_col_u8) ;  /* 0xfffffff806307950 */ /* 0x000fec0003c3ffff */
.L_x_101:
        /* <DEDUP_REMOVED lines=12> */
.L_x_2804:


//--------------------- .text.broadcast_max_rhs_row_u8 --------------------------
	.section	.text.broadcast_max_rhs_row_u8,"ax",@progbits
	.align	128
        .global         broadcast_max_rhs_row_u8
        .type           broadcast_max_rhs_row_u8,@function
        .size           broadcast_max_rhs_row_u8,(.L_x_2805 - broadcast_max_rhs_row_u8)
        .other          broadcast_max_rhs_row_u8,@"STO_CUDA_ENTRY STV_DEFAULT"
broadcast_max_rhs_row_u8:
.text.broadcast_max_rhs_row_u8:
        /* <DEDUP_REMOVED lines=35> */
.L_x_103:
[----:B------:R-:W-:-:S07]  /*0230*/  MOV R6, 0x250 ;  /* 0x0000025000067802 */ /* 0x000fce0000000f00 */
[----:B------:R-:W-:Y:S05]  /*0240*/  CALL.REL.NOINC `($__internal_9_$__cuda_sm20_rem_u64) ;  /* 0x0000000000387944 */ /* 0x000fea0003c00000 */
.L_x_104:
[----:B------:R-:W-:Y:S05]  /*0250*/  BSYNC.RECONVERGENT B0 ;  /* 0x0000000000007941 */ /* 0x000fea0003800200 */
.L_x_102:
        /* <DEDUP_REMOVED lines=13> */
        .weak           $__internal_9_$__cuda_sm20_rem_u64
        .type           $__internal_9_$__cuda_sm20_rem_u64,@function
        .size           $__internal_9_$__cuda_sm20_rem_u64,(.L_x_2805 - $__internal_9_$__cuda_sm20_rem_u64)
$__internal_9_$__cuda_sm20_rem_u64:
        /* <DEDUP_REMOVED lines=61> */
[----:B------:R-:W-:Y:S06]  /*0700*/  RET.REL.NODEC R6 `(broadcast_max_rhs_row_u8) ;  /* 0xfffffff8063c7950 */ /* 0x000fec0003c3ffff */
.L_x_105:
        /* <DEDUP_REMOVED lines=15> */
.L_x_2805:


//--------------------- .text.broadcast_max_contiguous_u8 --------------------------
	.section	.text.broadcast_max_contiguous_u8,"ax",@progbits
	.align	128
        .global         broadcast_max_contiguous_u8
        .type           broadcast_max_contiguous_u8,@function
        .size           broadcast_max_contiguous_u8,(.L_x_3004 - broadcast_max_contiguous_u8)
        .other          broadcast_max_contiguous_u8,@"STO_CUDA_ENTRY STV_DEFAULT"
broadcast_max_contiguous_u8:
.text.broadcast_max_contiguous_u8:
        /* <DEDUP_REMOVED lines=21> */
[----:B--2---:R-:W-:-:S05]  /*0150*/  VIMNMX.U16x2 R0, PT, PT, R2, R4, !PT ;  /* 0x0000000402007248 */ /* 0x004fca0007fe0200 */
[----:B------:R-:W-:Y:S01]  /*0160*/  STG.E.U8 desc[UR4][R6.64], R0 ;  /* 0x0000000006007986 */ /* 0x000fe2000c101104 */
[----:B------:R-:W-:Y:S05]  /*0170*/  EXIT ;  /* 0x000000000000794d */ /* 0x000fea0003800000 */
.L_x_106:
        /* <DEDUP_REMOVED lines=16> */
.L_x_3004:


//--------------------- .text.broadcast_max_strided_u8 --------------------------
	.section	.text.broadcast_max_strided_u8,"ax",@progbits
	.align	128
        .global         broadcast_max_strided_u8
        .type           broadcast_max_strided_u8,@function
        .size           broadcast_max_strided_u8,(.L_x_2807 - broadcast_max_strided_u8)
        .other          broadcast_max_strided_u8,@"STO_CUDA_ENTRY STV_DEFAULT"
broadcast_max_strided_u8:
.text.broadcast_max_strided_u8:
        /* <DEDUP_REMOVED lines=32> */
.L_x_125:
        /* <DEDUP_REMOVED lines=27> */
.L_x_109:
[----:B------:R-:W-:Y:S01]  /*03b0*/  MOV R25, R11 ;  /* 0x0000000b00197202 */ /* 0x000fe20000000f00 */
[----:B------:R-:W-:Y:S01]  /*03c0*/  IMAD.MOV.U32 R22, RZ, RZ, RZ ;  /* 0x000000ffff167224 */ /* 0x000fe200078e00ff */
[----:B------:R-:W-:Y:S01]  /*03d0*/  MOV R20, R16 ;  /* 0x0000001000147202 */ /* 0x000fe20000000f00 */
[----:B------:R-:W-:Y:S01]  /*03e0*/  IMAD.MOV.U32 R9, RZ, RZ, R17 ;  /* 0x000000ffff097224 */ /* 0x000fe200078e0011 */
[----:B------:R-:W-:-:S07]  /*03f0*/  MOV R3, 0x410 ;  /* 0x0000041000037802 */ /* 0x000fce0000000f00 */
[----:B0-----:R-:W-:Y:S05]  /*0400*/  CALL.REL.NOINC `($__internal_10_$__cuda_sm20_div_u64) ;  /* 0x0000004c00a47944 */ /* 0x001fea0003c00000 */
[----:B------:R-:W-:Y:S01]  /*0410*/  IADD3 R3, PT, PT, -R21, RZ, RZ ;  /* 0x000000ff15037210 */ /* 0x000fe20007ffe1ff */
[----:B------:R-:W-:Y:S01]  /*0420*/  IMAD.MOV.U32 R34, RZ, RZ, R21 ;  /* 0x000000ffff227224 */ /* 0x000fe200078e0015 */
[----:B------:R-:W-:-:S03]  /*0430*/  MOV R35, R20 ;  /* 0x0000001400237202 */ /* 0x000fc60000000f00 */
[----:B------:R-:W-:-:S07]  /*0440*/  IMAD R3, R16, R3, R11 ;  /* 0x0000000310037224 */ /* 0x000fce00078e020b */
.L_x_110:
        /* <DEDUP_REMOVED lines=31> */
.L_x_111:
[----:B------:R-:W-:Y:S01]  /*0640*/  MOV R25, R34 ;  /* 0x0000002200197202 */ /* 0x000fe20000000f00 */
[----:B------:R-:W-:Y:S01]  /*0650*/  IMAD.MOV.U32 R22, RZ, RZ, R35 ;  /* 0x000000ffff167224 */ /* 0x000fe200078e0023 */
[----:B------:R-:W-:Y:S01]  /*0660*/  MOV R20, R16 ;  /* 0x0000001000147202 */ /* 0x000fe20000000f00 */
[----:B------:R-:W-:Y:S01]  /*0670*/  IMAD.MOV.U32 R9, RZ, RZ, R17 ;  /* 0x000000ffff097224 */ /* 0x000fe200078e0011 */
[----:B------:R-:W-:-:S07]  /*0680*/  MOV R3, 0x6a0 ;  /* 0x000006a000037802 */ /* 0x000fce0000000f00 */
[----:B------:R-:W-:Y:S05]  /*0690*/  CALL.REL.NOINC `($__internal_10_$__cuda_sm20_div_u64) ;  /* 0x0000004c00007944 */ /* 0x000fea0003c00000 */
[----:B------:R-:W-:Y:S02]  /*06a0*/  IADD3 R3, PT, PT, -R21, RZ, RZ ;  /* 0x000000ff15037210 */ /* 0x000fe40007ffe1ff */
[----:B------:R-:W-:-:S03]  /*06b0*/  MOV R35, R20 ;  /* 0x0000001400237202 */ /* 0x000fc60000000f00 */
[----:B------:R-:W-:Y:S02]  /*06c0*/  IMAD R3, R16, R3, R34 ;  /* 0x0000000310037224 */ /* 0x000fe400078e0222 */
[----:B------:R-:W-:-:S07]  /*06d0*/  IMAD.MOV.U32 R34, RZ, RZ, R21 ;  /* 0x000000ffff227224 */ /* 0x000fce00078e0015 */
.L_x_112:
        /* <DEDUP_REMOVED lines=31> */
.L_x_113:
        /* <DEDUP_REMOVED lines=10> */
.L_x_114:
        /* <DEDUP_REMOVED lines=30> */
.L_x_115:
[----:B------:R-:W-:Y:S01]  /*0b50*/  IMAD.MOV.U32 R25, RZ, RZ, R34 ;  /* 0x000000ffff197224 */ /* 0x000fe200078e0022 */
[----:B------:R-:W-:Y:S01]  /*0b60*/  MOV R22, R35 ;  /* 0x0000002300167202 */ /* 0x000fe20000000f00 */
[----:B------:R-:W-:Y:S01]  /*0b70*/  IMAD.MOV.U32 R20, RZ, RZ, R16 ;  /* 0x000000ffff147224 */ /* 0x000fe200078e0010 */
[----:B------:R-:W-:Y:S02]  /*0b80*/  MOV R9, R17 ;  /* 0x0000001100097202 */ /* 0x000fe40000000f00 */
[----:B------:R-:W-:-:S07]  /*0b90*/  MOV R3, 0xbb0 ;  /* 0x00000bb000037802 */ /* 0x000fce0000000f00 */
[----:B------:R-:W-:Y:S05]  /*0ba0*/  CALL.REL.NOINC `($__internal_10_$__cuda_sm20_div_u64) ;  /* 0x0000004400bc7944 */ /* 0x000fea0003c00000 */
[----:B------:R-:W-:Y:S02]  /*0bb0*/  IMAD.MOV R3, RZ, RZ, -R21 ;  /* 0x000000ffff037224 */ /* 0x000fe400078e0a15 */
[----:B------:R-:W-:Y:S02]  /*0bc0*/  IMAD.MOV.U32 R35, RZ, RZ, R20 ;  /* 0x000000ffff237224 */ /* 0x000fe400078e0014 */
[----:B------:R-:W-:Y:S01]  /*0bd0*/  IMAD R3, R16, R3, R34 ;  /* 0x0000000310037224 */ /* 0x000fe200078e0222 */
[----:B------:R-:W-:-:S07]  /*0be0*/  MOV R34, R21 ;  /* 0x0000001500227202 */ /* 0x000fce0000000f00 */
.L_x_116:
        /* <DEDUP_REMOVED lines=31> */
.L_x_117:
        /* <DEDUP_REMOVED lines=10> */
.L_x_118:
        /* <DEDUP_REMOVED lines=31> */
.L_x_119:
        /* <DEDUP_REMOVED lines=10> */
.L_x_120:
        /* <DEDUP_REMOVED lines=31> */
.L_x_121:
        /* <DEDUP_REMOVED lines=10> */
.L_x_122:
        /* <DEDUP_REMOVED lines=29> */
.L_x_123:
[----:B------:R-:W-:Y:S01]  /*1570*/  IMAD.MOV.U32 R25, RZ, RZ, R34 ;  /* 0x000000ffff197224 */ /* 0x000fe200078e0022 */
[----:B------:R-:W-:Y:S01]  /*1580*/  MOV R22, R35 ;  /* 0x0000002300167202 */ /* 0x000fe20000000f00 */
[----:B------:R-:W-:Y:S01]  /*1590*/  IMAD.MOV.U32 R20, RZ, RZ, R16 ;  /* 0x000000ffff147224 */ /* 0x000fe200078e0010 */
[----:B------:R-:W-:Y:S02]  /*15a0*/  MOV R9, R17 ;  /* 0x0000001100097202 */ /* 0x000fe40000000f00 */
[----:B------:R-:W-:-:S07]  /*15b0*/  MOV R3, 0x15d0 ;  /* 0x000015d000037802 */ /* 0x000fce0000000f00 */
[----:B------:R-:W-:Y:S05]  /*15c0*/  CALL.REL.NOINC `($__internal_10_$__cuda_sm20_div_u64) ;  /* 0x0000003c00347944 */ /* 0x000fea0003c00000 */
[----:B------:R-:W-:-:S04]  /*15d0*/  IMAD.MOV R3, RZ, RZ, -R21 ;  /* 0x000000ffff037224 */ /* 0x000fc800078e0a15 */
[----:B------:R-:W-:-:S07]  /*15e0*/  IMAD R16, R16, R3, R34 ;  /* 0x0000000310107224 */ /* 0x000fce00078e0222 */
.L_x_124:
        /* <DEDUP_REMOVED lines=9> */
.L_x_108:
        /* <DEDUP_REMOVED lines=34> */
.L_x_128:
[----:B------:R-:W-:Y:S01]  /*18a0*/  MOV R25, R11 ;  /* 0x0000000b00197202 */ /* 0x000fe20000000f00 */
[----:B------:R-:W-:Y:S01]  /*18b0*/  IMAD.MOV.U32 R22, RZ, RZ, RZ ;  /* 0x000000ffff167224 */ /* 0x000fe200078e00ff */
[----:B------:R-:W-:Y:S01]  /*18c0*/  MOV R20, R6 ;  /* 0x0000000600147202 */ /* 0x000fe20000000f00 */
[----:B------:R-:W-:Y:S01]  /*18d0*/  IMAD.MOV.U32 R9, RZ, RZ, R7 ;  /* 0x000000ffff097224 */ /* 0x000fe200078e0007 */
[----:B------:R-:W-:-:S07]  /*18e0*/  MOV R3, 0x1900 ;  /* 0x0000190000037802 */ /* 0x000fce0000000f00 */
[----:B------:R-:W-:Y:S05]  /*18f0*/  CALL.REL.NOINC `($__internal_10_$__cuda_sm20_div_u64) ;  /* 0x0000003800687944 */ /* 0x000fea0003c00000 */
[----:B------:R-:W-:Y:S01]  /*1900*/  IADD3 R7, PT, PT, -R21, RZ, RZ ;  /* 0x000000ff15077210 */ /* 0x000fe20007ffe1ff */
[----:B------:R-:W-:Y:S01]  /*1910*/  IMAD.MOV.U32 R18, RZ, RZ, R21 ;  /* 0x000000ffff127224 */ /* 0x000fe200078e0015 */
[----:B------:R-:W-:-:S03]  /*1920*/  MOV R19, R20 ;  /* 0x0000001400137202 */ /* 0x000fc60000000f00 */
[----:B------:R-:W-:-:S07]  /*1930*/  IMAD R7, R6, R7, R11 ;  /* 0x0000000706077224 */ /* 0x000fce00078e020b */
.L_x_129:
        /* <DEDUP_REMOVED lines=34> */
.L_x_130:
        /* <DEDUP_REMOVED lines=10> */
.L_x_131:
        /* <DEDUP_REMOVED lines=33> */
.L_x_132:
        /* <DEDUP_REMOVED lines=10> */
.L_x_133:
        /* <DEDUP_REMOVED lines=32> */
.L_x_134:
[----:B------:R-:W-:Y:S01]  /*20b0*/  MOV R25, R10 ;  /* 0x0000000a00197202 */ /* 0x000fe20000000f00 */
[----:B------:R-:W-:Y:S01]  /*20c0*/  IMAD.MOV.U32 R22, RZ, RZ, R11 ;  /* 0x000000ffff167224 */ /* 0x000fe200078e000b */
[----:B------:R-:W-:Y:S01]  /*20d0*/  MOV R20, R6 ;  /* 0x0000000600147202 */ /* 0x000fe20000000f00 */
[----:B------:R-:W-:Y:S01]  /*20e0*/  IMAD.MOV.U32 R9, RZ, RZ, R7 ;  /* 0x000000ffff097224 */ /* 0x000fe200078e0007 */
[----:B------:R-:W-:-:S07]  /*20f0*/  MOV R3, 0x2110 ;  /* 0x0000211000037802 */ /* 0x000fce0000000f00 */
[----:B------:R-:W-:Y:S05]  /*2100*/  CALL.REL.NOINC `($__internal_10_$__cuda_sm20_div_u64) ;  /* 0x0000003000647944 */ /* 0x000fea0003c00000 */
[----:B------:R-:W-:Y:S01]  /*2110*/  IADD3 R3, PT, PT, -R21, RZ, RZ ;  /* 0x000000ff15037210 */ /* 0x000fe20007ffe1ff */
[----:B------:R-:W-:-:S04]  /*2120*/  IMAD.MOV.U32 R11, RZ, RZ, R21 ;  /* 0x000000ffff0b7224 */ /* 0x000fc800078e0015 */
[----:B------:R-:W-:-:S07]  /*2130*/  IMAD R6, R6, R3, R10 ;  /* 0x0000000306067224 */ /* 0x000fce00078e020a */
.L_x_135:
[----:B------:R-:W0:Y:S02]  /*2140*/  LDC R3, c[0x0][0x388] ;  /* 0x0000e200ff037b82 */ /* 0x000e240000000800 */
[----:B0-----:R-:W-:-:S06]  /*2150*/  IMAD.WIDE.U32 R16, R3, 0x8, R16 ;  /* 0x0000000803107825 */ /* 0x001fcc00078e0010 */
[----:B------:R-:W2:Y:S01]  /*2160*/  LDG.E R16, desc[UR6][R16.64] ;  /* 0x0000000610107981 */ /* 0x000ea2000c1e1900 */
[----:B------:R-:W-:Y:S01]  /*2170*/  IADD3 R8, PT, PT, R8, 0x4, RZ ;  /* 0x0000000408087810 */ /* 0x000fe20007ffe0ff */
[----:B--2---:R-:W-:-:S07]  /*2180*/  IMAD R5, R16, R6, R5 ;  /* 0x0000000610057224 */ /* 0x004fce00078e0205 */
.L_x_127:
        /* <DEDUP_REMOVED lines=34> */
.L_x_137:
        /* <DEDUP_REMOVED lines=10> */
.L_x_138:
        /* <DEDUP_REMOVED lines=31> */
.L_x_139:
[----:B------:R-:W-:Y:S01]  /*2640*/  IMAD.MOV.U32 R25, RZ, RZ, R16 ;  /* 0x000000ffff197224 */ /* 0x000fe200078e0010 */
[----:B------:R-:W-:Y:S01]  /*2650*/  MOV R22, R17 ;  /* 0x0000001100167202 */ /* 0x000fe20000000f00 */
[----:B------:R-:W-:Y:S01]  /*2660*/  IMAD.MOV.U32 R20, RZ, RZ, R10 ;  /* 0x000000ffff147224 */ /* 0x000fe200078e000a */
[----:B------:R-:W-:Y:S02]  /*2670*/  MOV R9, R11 ;  /* 0x0000000b00097202 */ /* 0x000fe40000000f00 */
[----:B------:R-:W-:-:S07]  /*2680*/  MOV R3, 0x26a0 ;  /* 0x000026a000037802 */ /* 0x000fce0000000f00 */
[----:B------:R-:W-:Y:S05]  /*2690*/  CALL.REL.NOINC `($__internal_10_$__cuda_sm20_div_u64) ;  /* 0x0000002c00007944 */ /* 0x000fea0003c00000 */
[----:B------:R-:W-:Y:S01]  /*26a0*/  IMAD.MOV R3, RZ, RZ, -R21 ;  /* 0x000000ffff037224 */ /* 0x000fe200078e0a15 */
[----:B------:R-:W-:-:S03]  /*26b0*/  MOV R7, R21 ;  /* 0x0000001500077202 */ /* 0x000fc60000000f00 */
[----:B------:R-:W-:-:S07]  /*26c0*/  IMAD R10, R10, R3, R16 ;  /* 0x000000030a0a7224 */ /* 0x000fce00078e0210 */
.L_x_140:
[----:B------:R-:W0:Y:S02]  /*26d0*/  LDC R3, c[0x0][0x388] ;  /* 0x0000e200ff037b82 */ /* 0x000e240000000800 */
[----:B0-----:R-:W-:-:S06]  /*26e0*/  IMAD.WIDE.U32 R12, R3, 0x8, R12 ;  /* 0x00000008030c7825 */ /* 0x001fcc00078e000c */
[----:B------:R-:W2:Y:S01]  /*26f0*/  LDG.E R12, desc[UR6][R12.64] ;  /* 0x000000060c0c7981 */ /* 0x000ea2000c1e1900 */
[----:B------:R-:W-:Y:S01]  /*2700*/  VIADD R8, R8, 0x2 ;  /* 0x0000000208087836 */ /* 0x000fe20000000000 */
[----:B------:R-:W-:Y:S01]  /*2710*/  MOV R11, R7 ;  /* 0x00000007000b7202 */ /* 0x000fe20000000f00 */
[----:B--2---:R-:W-:-:S07]  /*2720*/  IMAD R5, R12, R10, R5 ;  /* 0x0000000a0c057224 */ /* 0x004fce00078e0205 */
.L_x_136:
        /* <DEDUP_REMOVED lines=28> */
.L_x_141:
[----:B------:R-:W-:Y:S01]  /*28f0*/  MOV R3, R16 ;  /* 0x0000001000037202 */ /* 0x000fe20000000f00 */
[----:B------:R-:W-:Y:S01]  /*2900*/  IMAD.MOV.U32 R15, RZ, RZ, R11 ;  /* 0x000000ffff0f7224 */ /* 0x000fe200078e000b */
[----:B------:R-:W-:-:S07]  /*2910*/  MOV R16, 0x2930 ;  /* 0x0000293000107802 */ /* 0x000fce0000000f00 */
[----:B------:R-:W-:Y:S05]  /*2920*/  CALL.REL.NOINC `($__internal_11_$__cuda_sm20_rem_u64) ;  /* 0x0000002c00707944 */ /* 0x000fea0003c00000 */
.L_x_142:
[----:B------:R-:W0:Y:S02]  /*2930*/  LDC R3, c[0x0][0x388] ;  /* 0x0000e200ff037b82 */ /* 0x000e240000000800 */
[----:B0-----:R-:W-:-:S06]  /*2940*/  IMAD.WIDE.U32 R6, R3, 0x8, R6 ;  /* 0x0000000803067825 */ /* 0x001fcc00078e0006 */
[----:B------:R-:W2:Y:S02]  /*2950*/  LDG.E R6, desc[UR6][R6.64] ;  /* 0x0000000606067981 */ /* 0x000ea4000c1e1900 */
[----:B--2---:R-:W-:-:S07]  /*2960*/  IMAD R5, R6, R9, R5 ;  /* 0x0000000906057224 */ /* 0x004fce00078e0205 */
.L_x_126:
[----:B------:R-:W-:Y:S01]  /*2970*/  MOV R10, R5 ;  /* 0x00000005000a7202 */ /* 0x000fe20000000f00 */
[----:B------:R-:W-:-:S07]  /*2980*/  IMAD.MOV.U32 R11, RZ, RZ, RZ ;  /* 0x000000ffff0b7224 */ /* 0x000fce00078e00ff */
.L_x_107:
        /* <DEDUP_REMOVED lines=15> */
.L_x_161:
        /* <DEDUP_REMOVED lines=27> */
.L_x_145:
[----:B------:R-:W-:Y:S01]  /*2c30*/  IMAD.MOV.U32 R25, RZ, RZ, R14 ;  /* 0x000000ffff197224 */ /* 0x000fe200078e000e */
[----:B------:R-:W-:Y:S01]  /*2c40*/  MOV R22, RZ ;  /* 0x000000ff00167202 */ /* 0x000fe20000000f00 */
[----:B------:R-:W-:Y:S01]  /*2c50*/  IMAD.MOV.U32 R20, RZ, RZ, R18 ;  /* 0x000000ffff147224 */ /* 0x000fe200078e0012 */
[----:B------:R-:W-:Y:S02]  /*2c60*/  MOV R9, R19 ;  /* 0x0000001300097202 */ /* 0x000fe40000000f00 */
[----:B------:R-:W-:-:S07]  /*2c70*/  MOV R3, 0x2c90 ;  /* 0x00002c9000037802 */ /* 0x000fce0000000f00 */
[----:B------:R-:W-:Y:S05]  /*2c80*/  CALL.REL.NOINC `($__internal_10_$__cuda_sm20_div_u64) ;  /* 0x0000002400847944 */ /* 0x000fea0003c00000 */
[----:B------:R-:W-:Y:S01]  /*2c90*/  IMAD.MOV R3, RZ, RZ, -R21 ;  /* 0x000000ffff037224 */ /* 0x000fe200078e0a15 */
[----:B------:R-:W-:Y:S01]  /*2ca0*/  MOV R28, R21 ;  /* 0x00000015001c7202 */ /* 0x000fe20000000f00 */
[----:B------:R-:W-:Y:S02]  /*2cb0*/  IMAD.MOV.U32 R29, RZ, RZ, R20 ;  /* 0x000000ffff1d7224 */ /* 0x000fe400078e0014 */
[----:B------:R-:W-:-:S07]  /*2cc0*/  IMAD R3, R18, R3, R14 ;  /* 0x0000000312037224 */ /* 0x000fce00078e020e */
.L_x_146:
        /* <DEDUP_REMOVED lines=30> */
.L_x_147:
[----:B------:R-:W-:Y:S01]  /*2eb0*/  MOV R25, R28 ;  /* 0x0000001c00197202 */ /* 0x000fe20000000f00 */
[----:B------:R-:W-:Y:S01]  /*2ec0*/  IMAD.MOV.U32 R22, RZ, RZ, R29 ;  /* 0x000000ffff167224 */ /* 0x000fe200078e001d */
        /* <DEDUP_REMOVED lines=8> */
.L_x_148:
        /* <DEDUP_REMOVED lines=31> */
.L_x_149:
        /* <DEDUP_REMOVED lines=10> */
.L_x_150:
        /* <DEDUP_REMOVED lines=30> */
.L_x_151:
        /* <DEDUP_REMOVED lines=10> */
.L_x_152:
        /* <DEDUP_REMOVED lines=31> */
.L_x_153:
        /* <DEDUP_REMOVED lines=10> */
.L_x_154:
        /* <DEDUP_REMOVED lines=31> */
.L_x_155:
        /* <DEDUP_REMOVED lines=10> */
.L_x_156:
        /* <DEDUP_REMOVED lines=31> */
.L_x_157:
        /* <DEDUP_REMOVED lines=10> */
.L_x_158:
        /* <DEDUP_REMOVED lines=29> */
.L_x_159:
        /* <DEDUP_REMOVED lines=8> */
.L_x_160:
        /* <DEDUP_REMOVED lines=8> */
.L_x_144:
        /* <DEDUP_REMOVED lines=36> */
.L_x_164:
[----:B------:R-:W-:Y:S01]  /*4120*/  IMAD.MOV.U32 R25, RZ, RZ, R14 ;  /* 0x000000ffff197224 */ /* 0x000fe200078e000e */
[----:B------:R-:W-:Y:S01]  /*4130*/  MOV R22, RZ ;  /* 0x000000ff00167202 */ /* 0x000fe20000000f00 */
[----:B------:R-:W-:Y:S01]  /*4140*/  IMAD.MOV.U32 R9, RZ, RZ, R13 ;  /* 0x000000ffff097224 */ /* 0x000fe200078e000d */
[----:B------:R-:W-:Y:S02]  /*4150*/  MOV R20, R12 ;  /* 0x0000000c00147202 */ /* 0x000fe40000000f00 */
[----:B------:R-:W-:-:S07]  /*4160*/  MOV R3, 0x4180 ;  /* 0x0000418000037802 */ /* 0x000fce0000000f00 */
[----:B------:R-:W-:Y:S05]  /*4170*/  CALL.REL.NOINC `($__internal_10_$__cuda_sm20_div_u64) ;  /* 0x0000001000487944 */ /* 0x000fea0003c00000 */
[----:B------:R-:W-:Y:S01]  /*4180*/  IADD3 R3, PT, PT, -R21, RZ, RZ ;  /* 0x000000ff15037210 */ /* 0x000fe20007ffe1ff */
[----:B------:R-:W-:-:S04]  /*4190*/  IMAD.MOV.U32 R15, RZ, RZ, R20 ;  /* 0x000000ffff0f7224 */ /* 0x000fc800078e0014 */
[----:B------:R-:W-:Y:S01]  /*41a0*/  IMAD R8, R12, R3, R14 ;  /* 0x000000030c087224 */ /* 0x000fe200078e020e */
[----:B------:R-:W-:-:S07]  /*41b0*/  MOV R14, R21 ;  /* 0x00000015000e7202 */ /* 0x000fce0000000f00 */
.L_x_165:
        /* <DEDUP_REMOVED lines=33> */
.L_x_166:
[----:B------:R-:W-:Y:S01]  /*43d0*/  IMAD.MOV.U32 R25, RZ, RZ, R14 ;  /* 0x000000ffff197224 */ /* 0x000fe200078e000e */
[----:B------:R-:W-:Y:S01]  /*43e0*/  MOV R22, R15 ;  /* 0x0000000f00167202 */ /* 0x000fe20000000f00 */
[----:B------:R-:W-:Y:S01]  /*43f0*/  IMAD.MOV.U32 R9, RZ, RZ, R13 ;  /* 0x000000ffff097224 */ /* 0x000fe200078e000d */
[----:B------:R-:W-:Y:S02]  /*4400*/  MOV R20, R12 ;  /* 0x0000000c00147202 */ /* 0x000fe40000000f00 */
[----:B------:R-:W-:-:S07]  /*4410*/  MOV R3, 0x4430 ;  /* 0x0000443000037802 */ /* 0x000fce0000000f00 */
[----:B------:R-:W-:Y:S05]  /*4420*/  CALL.REL.NOINC `($__internal_10_$__cuda_sm20_div_u64) ;  /* 0x0000000c009c7944 */ /* 0x000fea0003c00000 */
[----:B------:R-:W-:Y:S01]  /*4430*/  IADD3 R3, PT, PT, -R21, RZ, RZ ;  /* 0x000000ff15037210 */ /* 0x000fe20007ffe1ff */
[----:B------:R-:W-:Y:S01]  /*4440*/  IMAD.MOV.U32 R19, RZ, RZ, R20 ;  /* 0x000000ffff137224 */ /* 0x000fe200078e0014 */
[----:B------:R-:W-:-:S03]  /*4450*/  MOV R18, R21 ;  /* 0x0000001500127202 */ /* 0x000fc60000000f00 */
[----:B------:R-:W-:-:S07]  /*4460*/  IMAD R8, R12, R3, R14 ;  /* 0x000000030c087224 */ /* 0x000fce00078e020e */
.L_x_167:
        /* <DEDUP_REMOVED lines=32> */
.L_x_168:
[----:B------:R-:W-:Y:S01]  /*4670*/  IMAD.MOV.U32 R25, RZ, RZ, R18 ;  /* 0x000000ffff197224 */ /* 0x000fe200078e0012 */
[----:B------:R-:W-:Y:S01]  /*4680*/  MOV R22, R19 ;  /* 0x0000001300167202 */ /* 0x000fe20000000f00 */
        /* <DEDUP_REMOVED lines=8> */
.L_x_169:
        /* <DEDUP_REMOVED lines=30> */
.L_x_170:
[----:B------:R-:W-:Y:S01]  /*48f0*/  MOV R25, R12 ;  /* 0x0000000c00197202 */ /* 0x000fe20000000f00 */
[----:B------:R-:W-:Y:S01]  /*4900*/  IMAD.MOV.U32 R20, RZ, RZ, R16 ;  /* 0x000000ffff147224 */ /* 0x000fe200078e0010 */
[----:B------:R-:W-:Y:S02]  /*4910*/  MOV R22, R13 ;  /* 0x0000000d00167202 */ /* 0x000fe40000000f00 */
[----:B------:R-:W-:Y:S02]  /*4920*/  MOV R9, R17 ;  /* 0x0000001100097202 */ /* 0x000fe40000000f00 */
[----:B------:R-:W-:-:S07]  /*4930*/  MOV R3, 0x4950 ;  /* 0x0000495000037802 */ /* 0x000fce0000000f00 */
[----:B------:R-:W-:Y:S05]  /*4940*/  CALL.REL.NOINC `($__internal_10_$__cuda_sm20_div_u64) ;  /* 0x0000000800547944 */ /* 0x000fea0003c00000 */
[----:B------:R-:W-:Y:S01]  /*4950*/  IADD3 R3, PT, PT, -R21, RZ, RZ ;  /* 0x000000ff15037210 */ /* 0x000fe20007ffe1ff */
[----:B------:R-:W-:-:S04]  /*4960*/  IMAD.MOV.U32 R9, RZ, RZ, R21 ;  /* 0x000000ffff097224 */ /* 0x000fc800078e0015 */
[----:B------:R-:W-:-:S07]  /*4970*/  IMAD R12, R16, R3, R12 ;  /* 0x00000003100c7224 */ /* 0x000fce00078e020c */
.L_x_171:
[----:B------:R-:W-:-:S06]  /*4980*/  IMAD.WIDE.U32 R18, R6, 0x8, R18 ;  /* 0x0000000806127825 */ /* 0x000fcc00078e0012 */
[----:B------:R-:W2:Y:S01]  /*4990*/  LDG.E R18, desc[UR6][R18.64] ;  /* 0x0000000612127981 */ /* 0x000ea2000c1e1900 */
[----:B------:R-:W-:Y:S02]  /*49a0*/  IADD3 R5, PT, PT, R5, 0x4, RZ ;  /* 0x0000000405057810 */ /* 0x000fe40007ffe0ff */
[----:B------:R-:W-:Y:S01]  /*49b0*/  MOV R14, R9 ;  /* 0x00000009000e7202 */ /* 0x000fe20000000f00 */
[----:B--2---:R-:W-:-:S07]  /*49c0*/  IMAD R23, R18, R12, R23 ;  /* 0x0000000c12177224 */ /* 0x004fce00078e0217 */
.L_x_163:
        /* <DEDUP_REMOVED lines=34> */
.L_x_173:
[----:B------:R-:W-:Y:S01]  /*4bf0*/  HFMA2 R22, -RZ, RZ, 0, 0 ;  /* 0x00000000ff167431 */ /* 0x000fe200000001ff */
        /* <DEDUP_REMOVED lines=9> */
.L_x_174:
        /* <DEDUP_REMOVED lines=31> */
.L_x_175:
        /* <DEDUP_REMOVED lines=9> */
.L_x_176:
[----:B------:R-:W-:-:S06]  /*4f10*/  IMAD.WIDE.U32 R16, R6, 0x8, R16 ;  /* 0x0000000806107825 */ /* 0x000fcc00078e0010 */
[----:B------:R-:W2:Y:S01]  /*4f20*/  LDG.E R16, desc[UR6][R16.64] ;  /* 0x0000000610107981 */ /* 0x000ea2000c1e1900 */
[----:B------:R-:W-:Y:S02]  /*4f30*/  IADD3 R5, PT, PT, R5, 0x2, RZ ;  /* 0x0000000205057810 */ /* 0x000fe40007ffe0ff */
[----:B------:R-:W-:Y:S01]  /*4f40*/  MOV R14, R9 ;  /* 0x00000009000e7202 */ /* 0x000fe20000000f00 */
[----:B--2---:R-:W-:-:S07]  /*4f50*/  IMAD R23, R16, R15, R23 ;  /* 0x0000000f10177224 */ /* 0x004fce00078e0217 */
.L_x_172:
        /* <DEDUP_REMOVED lines=29> */
.L_x_177:
[----:B------:R-:W-:Y:S02]  /*5130*/  MOV R3, R16 ;  /* 0x0000001000037202 */ /* 0x000fe40000000f00 */
[----:B------:R-:W-:Y:S02]  /*5140*/  MOV R15, R14 ;  /* 0x0000000e000f7202 */ /* 0x000fe40000000f00 */
[----:B------:R-:W-:-:S07]  /*5150*/  MOV R16, 0x5170 ;  /* 0x0000517000107802 */ /* 0x000fce0000000f00 */
[----:B------:R-:W-:Y:S05]  /*5160*/  CALL.REL.NOINC `($__internal_11_$__cuda_sm20_rem_u64) ;  /* 0x0000000400607944 */ /* 0x000fea0003c00000 */
[----:B------:R-:W-:-:S07]  /*5170*/  IMAD.MOV.U32 R7, RZ, RZ, R9 ;  /* 0x000000ffff077224 */ /* 0x000fce00078e0009 */
.L_x_178:
[----:B------:R-:W-:-:S06]  /*5180*/  IMAD.WIDE.U32 R4, R6, 0x8, R4 ;  /* 0x0000000806047825 */ /* 0x000fcc00078e0004 */
[----:B------:R-:W2:Y:S02]  /*5190*/  LDG.E R4, desc[UR6][R4.64] ;  /* 0x0000000604047981 */ /* 0x000ea4000c1e1900 */
[----:B--2---:R-:W-:-:S07]  /*51a0*/  IMAD R23, R4, R7, R23 ;  /* 0x0000000704177224 */ /* 0x004fce00078e0217 */
.L_x_162:
[----:B------:R-:W-:Y:S01]  /*51b0*/  HFMA2 R5, -RZ, RZ, 0, 0 ;  /* 0x00000000ff057431 */ /* 0x000fe200000001ff */
[----:B------:R-:W-:-:S07]  /*51c0*/  MOV R4, R23 ;  /* 0x0000001700047202 */ /* 0x000fce0000000f00 */
.L_x_143:
        /* <DEDUP_REMOVED lines=10> */
[----:B--2---:R-:W-:-:S05]  /*5270*/  VIMNMX.U16x2 R0, PT, PT, R6, R4, !PT ;  /* 0x0000000406007248 */ /* 0x004fca0007fe0200 */
[----:B------:R-:W-:Y:S01]  /*5280*/  STG.E.U8 desc[UR6][R8.64], R0 ;  /* 0x0000000008007986 */ /* 0x000fe2000c101106 */
[----:B------:R-:W-:Y:S05]  /*5290*/  EXIT ;  /* 0x000000000000794d */ /* 0x000fea0003800000 */
        .weak           $__internal_10_$__cuda_sm20_div_u64
        .type           $__internal_10_$__cuda_sm20_div_u64,@function
        .size           $__internal_10_$__cuda_sm20_div_u64,($__internal_11_$__cuda_sm20_rem_u64 - $__internal_10_$__cuda_sm20_div_u64)
$__internal_10_$__cuda_sm20_div_u64:
        /* <DEDUP_REMOVED lines=68> */
[----:B------:R-:W-:Y:S06]  /*56e0*/  RET.REL.NODEC R24 `(broadcast_max_strided_u8) ;  /* 0xffffffa818447950 */ /* 0x000fec0003c3ffff */
        .weak           $__internal_11_$__cuda_sm20_rem_u64
        .type           $__internal_11_$__cuda_sm20_rem_u64,@function
        .size           $__internal_11_$__cuda_sm20_rem_u64,(.L_x_2807 - $__internal_11_$__cuda_sm20_rem_u64)
$__internal_11_$__cuda_sm20_rem_u64:
        /* <DEDUP_REMOVED lines=61> */
[----:B------:R-:W-:Y:S06]  /*5ac0*/  RET.REL.NODEC R16 `(broadcast_max_strided_u8) ;  /* 0xffffffa4104c7950 */ /* 0x000fec0003c3ffff */
.L_x_179:
        /* <DEDUP_REMOVED lines=11> */
.L_x_2807:


//--------------------- .text.broadcast_div_lhs_col_u8 --------------------------
	.section	.text.broadcast_div_lhs_col_u8,"ax",@progbits
	.align	128
        .global         broadcast_div_lhs_col_u8
        .type           broadcast_div_lhs_col_u8,@function
        .size           broadcast_div_lhs_col_u8,(.L_x_2809 - broadcast_div_lhs_col_u8)
        .other          broadcast_div_lhs_col_u8,@"STO_CUDA_ENTRY STV_DEFAULT"
broadcast_div_lhs_col_u8:
.text.broadcast_div_lhs_col_u8:
        /* <DEDUP_REMOVED lines=22> */
[----:B0-----:R-:W-:Y:S02]  /*0160*/  IMAD.MOV.U32 R4, RZ, RZ, RZ ;  /* 0x000000ffff047224 */ /* 0x001fe400078e00ff */
[----:B-1----:R-:W-:-:S04]  /*0170*/  IMAD.MOV R7, RZ, RZ, -R5 ;  /* 0x000000ffff077224 */ /* 0x002fc800078e0a05 */
[----:B------:R-:W-:-:S04]  /*0180*/  IMAD R7, R7, UR6, RZ ;  /* 0x0000000607077c24 */ /* 0x000fc8000f8e02ff */
[----:B------:R-:W-:-:S06]  /*0190*/  IMAD.HI.U32 R5, R5, R7, R4 ;  /* 0x0000000705057227 */ /* 0x000fcc00078e0004 */
[----:B------:R-:W-:-:S05]  /*01a0*/  IMAD.HI.U32 R5, R5, R2, RZ ;  /* 0x0000000205057227 */ /* 0x000fca00078e00ff */
[----:B------:R-:W-:-:S05]  /*01b0*/  IADD3 R7, PT, PT, -R5, RZ, RZ ;  /* 0x000000ff05077210 */ /* 0x000fca0007ffe1ff */
[----:B------:R-:W-:-:S05]  /*01c0*/  IMAD R6, R7, UR6, R2 ;  /* 0x0000000607067c24 */ /* 0x000fca000f8e0202 */
[----:B------:R-:W-:-:S13]  /*01d0*/  ISETP.GE.U32.AND P0, PT, R6, UR6, PT ;  /* 0x0000000606007c0c */ /* 0x000fda000bf06070 */
[----:B------:R-:W-:Y:S02]  /*01e0*/  @P0 VIADD R6, R6, -UR6 ;  /* 0x8000000606060c36 */ /* 0x000fe40008000000 */
[----:B------:R-:W-:-:S03]  /*01f0*/  @P0 VIADD R5, R5, 0x1 ;  /* 0x0000000105050836 */ /* 0x000fc60000000000 */
[----:B------:R-:W-:-:S13]  /*0200*/  ISETP.GE.U32.AND P1, PT, R6, UR6, PT ;  /* 0x0000000606007c0c */ /* 0x000fda000bf26070 */
[----:B------:R-:W-:Y:S02]  /*0210*/  @P1 IADD3 R5, PT, PT, R5, 0x1, RZ ;  /* 0x0000000105051810 */ /* 0x000fe40007ffe0ff */
[----:B------:R-:W-:Y:S01]  /*0220*/  @!P2 LOP3.LUT R5, RZ, UR6, RZ, 0x33, !PT ;  /* 0x00000006ff05ac12 */ /* 0x000fe2000f8e33ff */
[----:B------:R-:W-:Y:S06]  /*0230*/  BRA `(.L_x_182) ;  /* 0x0000000000087947 */ /* 0x000fec0003800000 */
.L_x_181:
[----:B------:R-:W-:-:S07]  /*0240*/  MOV R6, 0x260 ;  /* 0x0000026000067802 */ /* 0x000fce0000000f00 */
[----:B------:R-:W-:Y:S05]  /*0250*/  CALL.REL.NOINC `($__internal_13_$__cuda_sm20_div_u64) ;  /* 0x00000000008c7944 */ /* 0x000fea0003c00000 */
.L_x_182:
[----:B------:R-:W-:Y:S05]  /*0260*/  BSYNC.RECONVERGENT B0 ;  /* 0x0000000000007941 */ /* 0x000fea0003800200 */
.L_x_180:
[----:B------:R-:W0:Y:S02]  /*0270*/  LDCU.128 UR8, c[0x0][0x390] ;  /* 0x00007200ff0877ac */ /* 0x000e240008000c00 */
[----:B0-----:R-:W-:Y:S02]  /*0280*/  IADD3 R4, P0, PT, R5, UR8, RZ ;  /* 0x0000000805047c10 */ /* 0x001fe4000ff1e0ff */
[----:B------:R-:W-:-:S03]  /*0290*/  IADD3 R6, P1, PT, R2, UR10, RZ ;  /* 0x0000000a02067c10 */ /* 0x000fc6000ff3e0ff */
[----:B------:R-:W-:Y:S01]  /*02a0*/  IMAD.X R5, RZ, RZ, UR9, P0 ;  /* 0x00000009ff057e24 */ /* 0x000fe200080e06ff */
[----:B------:R-:W-:-:S05]  /*02b0*/  IADD3.X R7, PT, PT, R0, UR11, RZ, P1, !PT ;  /* 0x0000000b00077c10 */ /* 0x000fca0008ffe4ff */
[----:B------:R0:W5:Y:S04]  /*02c0*/  LDG.E.U8 R5, desc[UR4][R4.64] ;  /* 0x0000000404057981 */ /* 0x000168000c1e1100 */
[----:B------:R0:W5:Y:S01]  /*02d0*/  LDG.E.U8 R6, desc[UR4][R6.64] ;  /* 0x0000000406067981 */ /* 0x000162000c1e1100 */
[----:B------:R-:W-:-:S07]  /*02e0*/  MOV R8, 0x300 ;  /* 0x0000030000087802 */ /* 0x000fce0000000f00 */
[----:B0----5:R-:W-:Y:S05]  /*02f0*/  CALL.REL.NOINC `($__internal_12_$__cuda_sm20_div_u16) ;  /* 0x0000000000147944 */ /* 0x021fea0003c00000 */
[----:B------:R-:W0:Y:S02]  /*0300*/  LDCU.64 UR6, c[0x0][0x3a0] ;  /* 0x00007400ff0677ac */ /* 0x000e240008000a00 */
[----:B0-----:R-:W-:-:S04]  /*0310*/  IADD3 R2, P0, PT, R2, UR6, RZ ;  /* 0x0000000602027c10 */ /* 0x001fc8000ff1e0ff */
[----:B------:R-:W-:-:S05]  /*0320*/  IADD3.X R3, PT, PT, R0, UR7, RZ, P0, !PT ;  /* 0x0000000700037c10 */ /* 0x000fca00087fe4ff */
[----:B------:R-:W-:Y:S01]  /*0330*/  STG.E.U8 desc[UR4][R2.64], R9 ;  /* 0x0000000902007986 */ /* 0x000fe2000c101104 */
[----:B------:R-:W-:Y:S05]  /*0340*/  EXIT ;  /* 0x000000000000794d */ /* 0x000fea0003800000 */
        .weak           $__internal_12_$__cuda_sm20_div_u16
        .type           $__internal_12_$__cuda_sm20_div_u16,@function
        .size           $__internal_12_$__cuda_sm20_div_u16,($__internal_13_$__cuda_sm20_div_u64 - $__internal_12_$__cuda_sm20_div_u16)
$__internal_12_$__cuda_sm20_div_u16:
[----:B------:R-:W0:Y:S01]  /*0350*/  I2F.U16 R3, R6 ;  /* 0x0000000600037306 */ /* 0x000e220000101000 */
[----:B------:R-:W-:Y:S01]  /*0360*/  IMAD.MOV.U32 R4, RZ, RZ, 0x4b800000 ;  /* 0x4b800000ff047424 */ /* 0x000fe200078e00ff */
[C---:B0-----:R-:W-:Y:S02]  /*0370*/  FSETP.GEU.AND P1, PT, |R3|.reuse, 1.175494350822287508e-38, PT ;  /* 0x008000000300780b */ /* 0x041fe40003f2e200 */
[----:B------:R-:W-:Y:S02]  /*0380*/  FSETP.GT.AND P0, PT, |R3|, 8.50705917302346158658e+37, PT ;  /* 0x7e8000000300780b */ /* 0x000fe40003f04200 */
[----:B------:R-:W-:-:S04]  /*0390*/  FSEL R4, R4, 1, !P1 ;  /* 0x3f80000004047808 */ /* 0x000fc80004800000 */
[----:B------:R-:W-:Y:S02]  /*03a0*/  FSEL R4, R4, 0.25, !P0 ;  /* 0x3e80000004047808 */ /* 0x000fe40004000000 */
[----:B------:R-:W-:-:S03]  /*03b0*/  ISETP.NE.U32.AND P0, PT, R6, RZ, PT ;  /* 0x000000ff0600720c */ /* 0x000fc60003f05070 */
[----:B------:R-:W-:Y:S01]  /*03c0*/  FMUL R7, R3, R4 ;  /* 0x0000000403077220 */ /* 0x000fe20000400000 */
[----:B------:R-:W-:Y:S01]  /*03d0*/  LOP3.LUT R3, R5, 0xffff, RZ, 0xc0, !PT ;  /* 0x0000ffff05037812 */ /* 0x000fe200078ec0ff */
[----:B------:R-:W-:-:S03]  /*03e0*/  HFMA2 R5, -RZ, RZ, 0, 0 ;  /* 0x00000000ff057431 */ /* 0x000fc600000001ff */
[----:B------:R-:W-:Y:S01]  /*03f0*/  I2FP.F32.U32.RZ R3, R3 ;  /* 0x0000000300037245 */ /* 0x000fe2000020d000 */
[----:B------:R-:W0:Y:S02]  /*0400*/  MUFU.RCP R7, R7 ;  /* 0x0000000700077308 */ /* 0x000e240000001000 */
[----:B0-----:R-:W-:-:S05]  /*0410*/  FMUL R4, R4, R7 ;  /* 0x0000000704047220 */ /* 0x001fca0000400000 */
[----:B------:R-:W-:-:S05]  /*0420*/  IADD3 R4, PT, PT, R4, 0x2, RZ ;  /* 0x0000000204047810 */ /* 0x000fca0007ffe0ff */
[----:B------:R-:W-:Y:S01]  /*0430*/  FMUL.RZ R3, R3, R4 ;  /* 0x0000000403037220 */ /* 0x000fe2000040c000 */
[----:B------:R-:W-:-:S05]  /*0440*/  IMAD.MOV.U32 R4, RZ, RZ, R8 ;  /* 0x000000ffff047224 */ /* 0x000fca00078e0008 */
[----:B------:R-:W0:Y:S02]  /*0450*/  F2I.U32.TRUNC.NTZ R3, R3 ;  /* 0x0000000300037305 */ /* 0x000e24000020f000 */
[----:B0-----:R-:W-:Y:S01]  /*0460*/  LOP3.LUT R9, R3, 0xffff, RZ, 0xc0, !PT ;  /* 0x0000ffff03097812 */ /* 0x001fe200078ec0ff */
[----:B------:R-:W-:Y:S01]  /*0470*/  @!P0 IMAD.MOV.U32 R9, RZ, RZ, -0x1 ;  /* 0xffffffffff098424 */ /* 0x000fe200078e00ff */
[----:B------:R-:W-:Y:S06]  /*0480*/  RET.REL.NODEC R4 `(broadcast_div_lhs_col_u8) ;  /* 0xfffffff804dc7950 */ /* 0x000fec0003c3ffff */
        .weak           $__internal_13_$__cuda_sm20_div_u64
        .type           $__internal_13_$__cuda_sm20_div_u64,@function
        .size           $__internal_13_$__cuda_sm20_div_u64,(.L_x_2809 - $__internal_13_$__cuda_sm20_div_u64)
$__internal_13_$__cuda_sm20_div_u64:
        /* <DEDUP_REMOVED lines=8> */
[----:B------:R-:W-:Y:S02]  /*0510*/  IADD3 R13, P0, PT, RZ, -R10, RZ ;  /* 0x8000000aff0d7210 */ /* 0x000fe40007f1e0ff */
[----:B------:R-:W-:Y:S01]  /*0520*/  MOV R11, R8 ;  /* 0x00000008000b7202 */ /* 0x000fe20000000f00 */
        /* <DEDUP_REMOVED lines=33> */
[C---:B------:R-:W-:Y:S01]  /*0740*/  IMAD R9, R7.reuse, R5, R9 ;  /* 0x0000000507097224 */ /* 0x040fe200078e0209 */
[----:B------:R-:W-:Y:S02]  /*0750*/  IADD3 R11, P1, PT, -R8, R2, RZ ;  /* 0x00000002080b7210 */ /* 0x000fe40007f3e1ff */
[----:B------:R-:W-:Y:S01]  /*0760*/  IADD3 R8, PT, PT, R7, 0x1, RZ ;  /* 0x0000000107087810 */ /* 0x000fe20007ffe0ff */
[-C--:B------:R-:W-:Y:S01]  /*0770*/  IMAD R3, R3, R4.reuse, R9 ;  /* 0x0000000403037224 */ /* 0x080fe200078e0209 */
[----:B------:R-:W-:-:S03]  /*0780*/  ISETP.GE.U32.AND P0, PT, R11, R4, PT ;  /* 0x000000040b00720c */ /* 0x000fc60003f06070 */
[----:B------:R-:W-:Y:S01]  /*0790*/  IMAD.X R12, R0, 0x1, ~R3, P1 ;  /* 0x00000001000c7824 */ /* 0x000fe200008e0e03 */
[----:B------:R-:W-:-:S04]  /*07a0*/  IADD3 R3, P1, PT, R11, -R4, RZ ;  /* 0x800000040b037210 */ /* 0x000fc80007f3e0ff */
[C---:B------:R-:W-:Y:S01]  /*07b0*/  ISETP.GE.U32.AND.EX P0, PT, R12.reuse, R5, PT, P0 ;  /* 0x000000050c00720c */ /* 0x040fe20003f06100 */
[----:B------:R-:W-:Y:S01]  /*07c0*/  IMAD.X R10, R12, 0x1, ~R5, P1 ;  /* 0x000000010c0a7824 */ /* 0x000fe200008e0e05 */
[----:B------:R-:W-:Y:S02]  /*07d0*/  ISETP.NE.U32.AND P1, PT, R4, RZ, PT ;  /* 0x000000ff0400720c */ /* 0x000fe40003f25070 */
[----:B------:R-:W-:Y:S02]  /*07e0*/  SEL R3, R3, R11, P0 ;  /* 0x0000000b03037207 */ /* 0x000fe40000000000 */
[----:B------:R-:W-:Y:S01]  /*07f0*/  SEL R8, R8, R7, P0 ;  /* 0x0000000708087207 */ /* 0x000fe20000000000 */
[----:B------:R-:W-:Y:S01]  /*0800*/  HFMA2 R7, -RZ, RZ, 0, 0 ;  /* 0x00000000ff077431 */ /* 0x000fe200000001ff */
[----:B------:R-:W-:Y:S02]  /*0810*/  SEL R10, R10, R12, P0 ;  /* 0x0000000c0a0a7207 */ /* 0x000fe40000000000 */
[----:B------:R-:W-:Y:S01]  /*0820*/  ISETP.GE.U32.AND P0, PT, R3, R4, PT ;  /* 0x000000040300720c */ /* 0x000fe20003f06070 */
[----:B------:R-:W-:Y:S01]  /*0830*/  VIADD R3, R8, 0x1 ;  /* 0x0000000108037836 */ /* 0x000fe20000000000 */
[----:B------:R-:W-:-:S02]  /*0840*/  ISETP.NE.AND.EX P1, PT, R5, RZ, PT, P1 ;  /* 0x000000ff0500720c */ /* 0x000fc40003f25310 */
[----:B------:R-:W-:-:S04]  /*0850*/  ISETP.GE.U32.AND.EX P0, PT, R10, R5, PT, P0 ;  /* 0x000000050a00720c */ /* 0x000fc80003f06100 */
[----:B------:R-:W-:-:S04]  /*0860*/  SEL R5, R3, R8, P0 ;  /* 0x0000000803057207 */ /* 0x000fc80000000000 */
[----:B------:R-:W-:Y:S01]  /*0870*/  SEL R5, R5, 0xffffffff, P1 ;  /* 0xffffffff05057807 */ /* 0x000fe20000800000 */
[----:B------:R-:W-:Y:S06]  /*0880*/  RET.REL.NODEC R6 `(broadcast_div_lhs_col_u8) ;  /* 0xfffffff406dc7950 */ /* 0x000fec0003c3ffff */
.L_x_183:
        /* <DEDUP_REMOVED lines=15> */
.L_x_2809:


//--------------------- .text.broadcast_div_lhs_row_u8 --------------------------
	.section	.text.broadcast_div_lhs_row_u8,"ax",@progbits
	.align	128
        .global         broadcast_div_lhs_row_u8
        .type           broadcast_div_lhs_row_u8,@function
        .size           broadcast_div_lhs_row_u8,(.L_x_2811 - broadcast_div_lhs_row_u8)
        .other          broadcast_div_lhs_row_u8,@"STO_CUDA_ENTRY STV_DEFAULT"
broadcast_div_lhs_row_u8:
.text.broadcast_div_lhs_row_u8:
        /* <DEDUP_REMOVED lines=30> */
[----:B------:R-:W-:-:S05]  /*01e0*/  @P0 VIADD R5, R5, -UR6 ;  /* 0x8000000605050c36 */ /* 0x000fca0008000000 */
[----:B------:R-:W-:-:S13]  /*01f0*/  ISETP.GE.U32.AND P0, PT, R5, UR6, PT ;  /* 0x0000000605007c0c */ /* 0x000fda000bf06070 */
[----:B------:R-:W-:Y:S01]  /*0200*/  @P0 VIADD R5, R5, -UR6 ;  /* 0x8000000605050c36 */ /* 0x000fe20008000000 */
[----:B------:R-:W-:Y:S01]  /*0210*/  @!P1 LOP3.LUT R5, RZ, UR6, RZ, 0x33, !PT ;  /* 0x00000006ff059c12 */ /* 0x000fe2000f8e33ff */
[----:B------:R-:W-:Y:S06]  /*0220*/  BRA `(.L_x_186) ;  /* 0x0000000000087947 */ /* 0x000fec0003800000 */
.L_x_185:
[----:B------:R-:W-:-:S07]  /*0230*/  MOV R6, 0x250 ;  /* 0x0000025000067802 */ /* 0x000fce0000000f00 */
[----:B------:R-:W-:Y:S05]  /*0240*/  CALL.REL.NOINC `($__internal_15_$__cuda_sm20_rem_u64) ;  /* 0x00000000008c7944 */ /* 0x000fea0003c00000 */
.L_x_186:
[----:B------:R-:W-:Y:S05]  /*0250*/  BSYNC.RECONVERGENT B0 ;  /* 0x0000000000007941 */ /* 0x000fea0003800200 */
.L_x_184:
[----:B------:R-:W0:Y:S02]  /*0260*/  LDCU.128 UR8, c[0x0][0x390] ;  /* 0x00007200ff0877ac */ /* 0x000e240008000c00 */
[----:B0-----:R-:W-:Y:S02]  /*0270*/  IADD3 R4, P0, PT, R5, UR8, RZ ;  /* 0x0000000805047c10 */ /* 0x001fe4000ff1e0ff */
[----:B------:R-:W-:Y:S02]  /*0280*/  IADD3 R6, P1, PT, R2, UR10, RZ ;  /* 0x0000000a02067c10 */ /* 0x000fe4000ff3e0ff */
[----:B------:R-:W-:Y:S02]  /*0290*/  IADD3.X R5, PT, PT, RZ, UR9, RZ, P0, !PT ;  /* 0x00000009ff057c10 */ /* 0x000fe400087fe4ff */
[----:B------:R-:W-:-:S04]  /*02a0*/  IADD3.X R7, PT, PT, R0, UR11, RZ, P1, !PT ;  /* 0x0000000b00077c10 */ /* 0x000fc80008ffe4ff */
[----:B------:R0:W5:Y:S04]  /*02b0*/  LDG.E.U8 R5, desc[UR4][R4.64] ;  /* 0x0000000404057981 */ /* 0x000168000c1e1100 */
[----:B------:R0:W5:Y:S01]  /*02c0*/  LDG.E.U8 R6, desc[UR4][R6.64] ;  /* 0x0000000406067981 */ /* 0x000162000c1e1100 */
[----:B------:R-:W-:-:S07]  /*02d0*/  MOV R8, 0x2f0 ;  /* 0x000002f000087802 */ /* 0x000fce0000000f00 */
[----:B0----5:R-:W-:Y:S05]  /*02e0*/  CALL.REL.NOINC `($__internal_14_$__cuda_sm20_div_u16) ;  /* 0x0000000000147944 */ /* 0x021fea0003c00000 */
[----:B------:R-:W0:Y:S02]  /*02f0*/  LDCU.64 UR6, c[0x0][0x3a0] ;  /* 0x00007400ff0677ac */ /* 0x000e240008000a00 */
[----:B0-----:R-:W-:-:S04]  /*0300*/  IADD3 R2, P0, PT, R2, UR6, RZ ;  /* 0x0000000602027c10 */ /* 0x001fc8000ff1e0ff */
[----:B------:R-:W-:-:S05]  /*0310*/  IADD3.X R3, PT, PT, R0, UR7, RZ, P0, !PT ;  /* 0x0000000700037c10 */ /* 0x000fca00087fe4ff */
[----:B------:R-:W-:Y:S01]  /*0320*/  STG.E.U8 desc[UR4][R2.64], R9 ;  /* 0x0000000902007986 */ /* 0x000fe2000c101104 */
[----:B------:R-:W-:Y:S05]  /*0330*/  EXIT ;  /* 0x000000000000794d */ /* 0x000fea0003800000 */
        .weak           $__internal_14_$__cuda_sm20_div_u16
        .type           $__internal_14_$__cuda_sm20_div_u16,@function
        .size           $__internal_14_$__cuda_sm20_div_u16,($__internal_15_$__cuda_sm20_rem_u64 - $__internal_14_$__cuda_sm20_div_u16)
$__internal_14_$__cuda_sm20_div_u16:
        /* <DEDUP_REMOVED lines=9> */
[----:B------:R-:W-:-:S03]  /*03d0*/  IMAD.MOV.U32 R5, RZ, RZ, 0x0 ;  /* 0x00000000ff057424 */ /* 0x000fc600078e00ff */
[----:B------:R-:W-:Y:S01]  /*03e0*/  I2FP.F32.U32.RZ R3, R3 ;  /* 0x0000000300037245 */ /* 0x000fe2000020d000 */
[----:B------:R-:W0:Y:S02]  /*03f0*/  MUFU.RCP R7, R7 ;  /* 0x0000000700077308 */ /* 0x000e240000001000 */
[----:B0-----:R-:W-:-:S04]  /*0400*/  FMUL R4, R4, R7 ;  /* 0x0000000704047220 */ /* 0x001fc80000400000 */
[----:B------:R-:W-:-:S04]  /*0410*/  VIADD R4, R4, 0x2 ;  /* 0x0000000204047836 */ /* 0x000fc80000000000 */
[----:B------:R-:W-:Y:S01]  /*0420*/  FMUL.RZ R3, R3, R4 ;  /* 0x0000000403037220 */ /* 0x000fe2000040c000 */
[----:B------:R-:W-:-:S05]  /*0430*/  IMAD.MOV.U32 R4, RZ, RZ, R8 ;  /* 0x000000ffff047224 */ /* 0x000fca00078e0008 */
[----:B------:R-:W0:Y:S02]  /*0440*/  F2I.U32.TRUNC.NTZ R3, R3 ;  /* 0x0000000300037305 */ /* 0x000e24000020f000 */
[----:B0-----:R-:W-:Y:S02]  /*0450*/  LOP3.LUT R9, R3, 0xffff, RZ, 0xc0, !PT ;  /* 0x0000ffff03097812 */ /* 0x001fe400078ec0ff */
[----:B------:R-:W-:Y:S01]  /*0460*/  @!P0 MOV R9, 0xffffffff ;  /* 0xffffffff00098802 */ /* 0x000fe20000000f00 */
[----:B------:R-:W-:Y:S06]  /*0470*/  RET.REL.NODEC R4 `(broadcast_div_lhs_row_u8) ;  /* 0xfffffff804e07950 */ /* 0x000fec0003c3ffff */
        .weak           $__internal_15_$__cuda_sm20_rem_u64
        .type           $__internal_15_$__cuda_sm20_rem_u64,@function
        .size           $__internal_15_$__cuda_sm20_rem_u64,(.L_x_2811 - $__internal_15_$__cuda_sm20_rem_u64)
$__internal_15_$__cuda_sm20_rem_u64:
        /* <DEDUP_REMOVED lines=29> */
[----:B------:R-:W-:Y:S02]  /*0650*/  HFMA2 R9, -RZ, RZ, 0, 0 ;  /* 0x00000000ff097431 */ /* 0x000fe400000001ff */
        /* <DEDUP_REMOVED lines=11> */
[----:B------:R-:W-:-:S04]  /*0710*/  IMAD.WIDE.U32 R8, R7, R4, RZ ;  /* 0x0000000407087225 */ /* 0x000fc800078e00ff */
[----:B------:R-:W-:Y:S02]  /*0720*/  IMAD.X R3, RZ, RZ, R3, P1 ;  /* 0x000000ffff037224 */ /* 0x000fe400008e0603 */
[----:B------:R-:W-:Y:S01]  /*0730*/  IMAD R7, R7, R5, R9 ;  /* 0x0000000507077224 */ /* 0x000fe200078e0209 */
[----:B------:R-:W-:-:S03]  /*0740*/  IADD3 R9, P1, PT, -R8, R2, RZ ;  /* 0x0000000208097210 */ /* 0x000fc60007f3e1ff */
[-C--:B------:R-:W-:Y:S01]  /*0750*/  IMAD R3, R3, R4.reuse, R7 ;  /* 0x0000000403037224 */ /* 0x080fe200078e0207 */
[----:B------:R-:W-:Y:S02]  /*0760*/  ISETP.GE.U32.AND P0, PT, R9, R4, PT ;  /* 0x000000040900720c */ /* 0x000fe40003f06070 */
[----:B------:R-:W-:Y:S02]  /*0770*/  MOV R7, 0x0 ;  /* 0x0000000000077802 */ /* 0x000fe40000000f00 */
[----:B------:R-:W-:Y:S02]  /*0780*/  IADD3.X R10, PT, PT, ~R3, R0, RZ, P1, !PT ;  /* 0x00000000030a7210 */ /* 0x000fe40000ffe5ff */
[----:B------:R-:W-:Y:S02]  /*0790*/  IADD3 R3, P1, PT, R9, -R4, RZ ;  /* 0x8000000409037210 */ /* 0x000fe40007f3e0ff */
[----:B------:R-:W-:-:S03]  /*07a0*/  ISETP.GE.U32.AND.EX P0, PT, R10, R5, PT, P0 ;  /* 0x000000050a00720c */ /* 0x000fc60003f06100 */
[----:B------:R-:W-:Y:S01]  /*07b0*/  IMAD.X R8, R10, 0x1, ~R5, P1 ;  /* 0x000000010a087824 */ /* 0x000fe200008e0e05 */
[----:B------:R-:W-:Y:S02]  /*07c0*/  SEL R3, R3, R9, P0 ;  /* 0x0000000903037207 */ /* 0x000fe40000000000 */
[----:B------:R-:W-:Y:S02]  /*07d0*/  ISETP.NE.U32.AND P1, PT, R4, RZ, PT ;  /* 0x000000ff0400720c */ /* 0x000fe40003f25070 */
[----:B------:R-:W-:Y:S02]  /*07e0*/  SEL R8, R8, R10, P0 ;  /* 0x0000000a08087207 */ /* 0x000fe40000000000 */
[C---:B------:R-:W-:Y:S01]  /*07f0*/  ISETP.GE.U32.AND P0, PT, R3.reuse, R4, PT ;  /* 0x000000040300720c */ /* 0x040fe20003f06070 */
[----:B------:R-:W-:Y:S01]  /*0800*/  IMAD.IADD R4, R3, 0x1, -R4 ;  /* 0x0000000103047824 */ /* 0x000fe200078e0a04 */
[----:B------:R-:W-:Y:S02]  /*0810*/  ISETP.NE.AND.EX P1, PT, R5, RZ, PT, P1 ;  /* 0x000000ff0500720c */ /* 0x000fe40003f25310 */
[----:B------:R-:W-:-:S04]  /*0820*/  ISETP.GE.U32.AND.EX P0, PT, R8, R5, PT, P0 ;  /* 0x000000050800720c */ /* 0x000fc80003f06100 */
[----:B------:R-:W-:-:S04]  /*0830*/  SEL R5, R4, R3, P0 ;  /* 0x0000000304057207 */ /* 0x000fc80000000000 */
[----:B------:R-:W-:Y:S01]  /*0840*/  SEL R5, R5, 0xffffffff, P1 ;  /* 0xffffffff05057807 */ /* 0x000fe20000800000 */
[----:B------:R-:W-:Y:S06]  /*0850*/  RET.REL.NODEC R6 `(broadcast_div_lhs_row_u8) ;  /* 0xfffffff406e87950 */ /* 0x000fec0003c3ffff */
.L_x_187:
        /* <DEDUP_REMOVED lines=10> */
.L_x_2811:


//--------------------- .text.broadcast_div_rhs_col_u8 --------------------------
	.section	.text.broadcast_div_rhs_col_u8,"ax",@progbits
	.align	128
        .global         broadcast_div_rhs_col_u8
        .type           broadcast_div_rhs_col_u8,@function
        .size           broadcast_div_rhs_col_u8,(.L_x_2813 - broadcast_div_rhs_col_u8)
        .other          broadcast_div_rhs_col_u8,@"STO_CUDA_ENTRY STV_DEFAULT"
broadcast_div_rhs_col_u8:
.text.broadcast_div_rhs_col_u8:
        /* <DEDUP_REMOVED lines=36> */
.L_x_189:
[----:B------:R-:W-:-:S07]  /*0240*/  MOV R6, 0x260 ;  /* 0x0000026000067802 */ /* 0x000fce0000000f00 */
[----:B------:R-:W-:Y:S05]  /*0250*/  CALL.REL.NOINC `($__internal_17_$__cuda_sm20_div_u64) ;  /* 0x0000000000887944 */ /* 0x000fea0003c00000 */
.L_x_190:
[----:B------:R-:W-:Y:S05]  /*0260*/  BSYNC.RECONVERGENT B0 ;  /* 0x0000000000007941 */ /* 0x000fea0003800200 */
.L_x_188:
        /* <DEDUP_REMOVED lines=8> */
[----:B0----5:R-:W-:Y:S05]  /*02f0*/  CALL.REL.NOINC `($__internal_16_$__cuda_sm20_div_u16) ;  /* 0x0000000000147944 */ /* 0x021fea0003c00000 */
[----:B------:R-:W0:Y:S02]  /*0300*/  LDCU.64 UR6, c[0x0][0x3a0] ;  /* 0x00007400ff0677ac */ /* 0x000e240008000a00 */
[----:B0-----:R-:W-:-:S04]  /*0310*/  IADD3 R2, P0, PT, R2, UR6, RZ ;  /* 0x0000000602027c10 */ /* 0x001fc8000ff1e0ff */
[----:B------:R-:W-:-:S05]  /*0320*/  IADD3.X R3, PT, PT, R0, UR7, RZ, P0, !PT ;  /* 0x0000000700037c10 */ /* 0x000fca00087fe4ff */
[----:B------:R-:W-:Y:S01]  /*0330*/  STG.E.U8 desc[UR4][R2.64], R7 ;  /* 0x0000000702007986 */ /* 0x000fe2000c101104 */
[----:B------:R-:W-:Y:S05]  /*0340*/  EXIT ;  /* 0x000000000000794d */ /* 0x000fea0003800000 */
        .weak           $__internal_16_$__cuda_sm20_div_u16
        .type           $__internal_16_$__cuda_sm20_div_u16,@function
        .size           $__internal_16_$__cuda_sm20_div_u16,($__internal_17_$__cuda_sm20_div_u64 - $__internal_16_$__cuda_sm20_div_u16)
$__internal_16_$__cuda_sm20_div_u16:
[----:B------:R-:W0:Y:S01]  /*0350*/  I2F.U16 R3, R7 ;  /* 0x0000000700037306 */ /* 0x000e220000101000 */
[----:B------:R-:W-:Y:S01]  /*0360*/  IMAD.MOV.U32 R5, RZ, RZ, 0x4b800000 ;  /* 0x4b800000ff057424 */ /* 0x000fe200078e00ff */
[----:B------:R-:W-:Y:S02]  /*0370*/  I2FP.F32.U32.RZ R4, R4 ;  /* 0x0000000400047245 */ /* 0x000fe4000020d000 */
[C---:B0-----:R-:W-:Y:S02]  /*0380*/  FSETP.GEU.AND P1, PT, |R3|.reuse, 1.175494350822287508e-38, PT ;  /* 0x008000000300780b */ /* 0x041fe40003f2e200 */
[----:B------:R-:W-:Y:S02]  /*0390*/  FSETP.GT.AND P0, PT, |R3|, 8.50705917302346158658e+37, PT ;  /* 0x7e8000000300780b */ /* 0x000fe40003f04200 */
[----:B------:R-:W-:-:S04]  /*03a0*/  FSEL R5, R5, 1, !P1 ;  /* 0x3f80000005057808 */ /* 0x000fc80004800000 */
[----:B------:R-:W-:Y:S02]  /*03b0*/  FSEL R6, R5, 0.25, !P0 ;  /* 0x3e80000005067808 */ /* 0x000fe40004000000 */
[----:B------:R-:W-:-:S03]  /*03c0*/  ISETP.NE.U32.AND P0, PT, R7, RZ, PT ;  /* 0x000000ff0700720c */ /* 0x000fc60003f05070 */
[----:B------:R-:W-:-:S06]  /*03d0*/  FMUL R3, R3, R6 ;  /* 0x0000000603037220 */ /* 0x000fcc0000400000 */
[----:B------:R-:W0:Y:S02]  /*03e0*/  MUFU.RCP R3, R3 ;  /* 0x0000000300037308 */ /* 0x000e240000001000 */
[----:B0-----:R-:W-:-:S05]  /*03f0*/  FMUL R6, R6, R3 ;  /* 0x0000000306067220 */ /* 0x001fca0000400000 */
[----:B------:R-:W-:-:S05]  /*0400*/  IADD3 R5, PT, PT, R6, 0x2, RZ ;  /* 0x0000000206057810 */ /* 0x000fca0007ffe0ff */
[----:B------:R-:W-:Y:S01]  /*0410*/  FMUL.RZ R6, R4, R5 ;  /* 0x0000000504067220 */ /* 0x000fe2000040c000 */
[----:B------:R-:W-:Y:S02]  /*0420*/  HFMA2 R5, -RZ, RZ, 0, 0 ;  /* 0x00000000ff057431 */ /* 0x000fe400000001ff */
[----:B------:R-:W-:-:S03]  /*0430*/  IMAD.MOV.U32 R4, RZ, RZ, R8 ;  /* 0x000000ffff047224 */ /* 0x000fc600078e0008 */
[----:B------:R-:W0:Y:S02]  /*0440*/  F2I.U32.TRUNC.NTZ R6, R6 ;  /* 0x0000000600067305 */ /* 0x000e24000020f000 */
[----:B0-----:R-:W-:Y:S01]  /*0450*/  LOP3.LUT R7, R6, 0xffff, RZ, 0xc0, !PT ;  /* 0x0000ffff06077812 */ /* 0x001fe200078ec0ff */
[----:B------:R-:W-:Y:S01]  /*0460*/  @!P0 IMAD.MOV.U32 R7, RZ, RZ, -0x1 ;  /* 0xffffffffff078424 */ /* 0x000fe200078e00ff */
[----:B------:R-:W-:Y:S06]  /*0470*/  RET.REL.NODEC R4 `(broadcast_div_rhs_col_u8) ;  /* 0xfffffff804e07950 */ /* 0x000fec0003c3ffff */
        .weak           $__internal_17_$__cuda_sm20_div_u64
        .type           $__internal_17_$__cuda_sm20_div_u64,@function
        .size           $__internal_17_$__cuda_sm20_div_u64,(.L_x_2813 - $__internal_17_$__cuda_sm20_div_u64)
$__internal_17_$__cuda_sm20_div_u64:
        /* <DEDUP_REMOVED lines=63> */
[----:B------:R-:W-:Y:S06]  /*0870*/  RET.REL.NODEC R6 `(broadcast_div_rhs_col_u8) ;  /* 0xfffffff406e07950 */ /* 0x000fec0003c3ffff */
.L_x_191:
        /* <DEDUP_REMOVED lines=16> */
.L_x_2813:


//--------------------- .text.broadcast_div_rhs_row_u8 --------------------------
	.section	.text.broadcast_div_rhs_row_u8,"ax",@progbits
	.align	128
        .global         broadcast_div_rhs_row_u8
        .type           broadcast_div_rhs_row_u8,@function
        .size           broadcast_div_rhs_row_u8,(.L_x_2815 - broadcast_div_rhs_row_u8)
        .other          broadcast_div_rhs_row_u8,@"STO_CUDA_ENTRY STV_DEFAULT"
broadcast_div_rhs_row_u8:
.text.broadcast_div_rhs_row_u8:
        /* <DEDUP_REMOVED lines=35> */
.L_x_193:
[----:B------:R-:W-:-:S07]  /*0230*/  MOV R6, 0x250 ;  /* 0x0000025000067802 */ /* 0x000fce0000000f00 */
[----:B------:R-:W-:Y:S05]  /*0240*/  CALL.REL.NOINC `($__internal_19_$__cuda_sm20_rem_u64) ;  /* 0x0000000000887944 */ /* 0x000fea0003c00000 */
.L_x_194:
[----:B------:R-:W-:Y:S05]  /*0250*/  BSYNC.RECONVERGENT B0 ;  /* 0x0000000000007941 */ /* 0x000fea0003800200 */
.L_x_192:
        /* <DEDUP_REMOVED lines=8> */
[----:B0----5:R-:W-:Y:S05]  /*02e0*/  CALL.REL.NOINC `($__internal_18_$__cuda_sm20_div_u16) ;  /* 0x0000000000147944 */ /* 0x021fea0003c00000 */
[----:B------:R-:W0:Y:S02]  /*02f0*/  LDCU.64 UR6, c[0x0][0x3a0] ;  /* 0x00007400ff0677ac */ /* 0x000e240008000a00 */
[----:B0-----:R-:W-:-:S04]  /*0300*/  IADD3 R2, P0, PT, R2, UR6, RZ ;  /* 0x0000000602027c10 */ /* 0x001fc8000ff1e0ff */
[----:B------:R-:W-:-:S05]  /*0310*/  IADD3.X R3, PT, PT, R0, UR7, RZ, P0, !PT ;  /* 0x0000000700037c10 */ /* 0x000fca00087fe4ff */
[----:B------:R-:W-:Y:S01]  /*0320*/  STG.E.U8 desc[UR4][R2.64], R7 ;  /* 0x0000000702007986 */ /* 0x000fe2000c101104 */
[----:B------:R-:W-:Y:S05]  /*0330*/  EXIT ;  /* 0x000000000000794d */ /* 0x000fea0003800000 */
        .weak           $__internal_18_$__cuda_sm20_div_u16
        .type           $__internal_18_$__cuda_sm20_div_u16,@function
        .size           $__internal_18_$__cuda_sm20_div_u16,($__internal_19_$__cuda_sm20_rem_u64 - $__internal_18_$__cuda_sm20_div_u16)
$__internal_18_$__cuda_sm20_div_u16:
        /* <DEDUP_REMOVED lines=13> */
[----:B------:R-:W-:Y:S01]  /*0410*/  IMAD.MOV.U32 R4, RZ, RZ, R8 ;  /* 0x000000ffff047224 */ /* 0x000fe200078e0008 */
[----:B------:R-:W-:-:S04]  /*0420*/  MOV R5, 0x0 ;  /* 0x0000000000057802 */ /* 0x000fc80000000f00 */
[----:B------:R-:W0:Y:S02]  /*0430*/  F2I.U32.TRUNC.NTZ R6, R6 ;  /* 0x0000000600067305 */ /* 0x000e24000020f000 */
[----:B0-----:R-:W-:Y:S01]  /*0440*/  LOP3.LUT R7, R6, 0xffff, RZ, 0xc0, !PT ;  /* 0x0000ffff06077812 */ /* 0x001fe200078ec0ff */
[----:B------:R-:W-:Y:S01]  /*0450*/  @!P0 IMAD.MOV.U32 R7, RZ, RZ, -0x1 ;  /* 0xffffffffff078424 */ /* 0x000fe200078e00ff */
[----:B------:R-:W-:Y:S06]  /*0460*/  RET.REL.NODEC R4 `(broadcast_div_rhs_row_u8) ;  /* 0xfffffff804e47950 */ /* 0x000fec0003c3ffff */
        .weak           $__internal_19_$__cuda_sm20_rem_u64
        .type           $__internal_19_$__cuda_sm20_rem_u64,@function
        .size           $__internal_19_$__cuda_sm20_rem_u64,(.L_x_2815 - $__internal_19_$__cuda_sm20_rem_u64)
$__internal_19_$__cuda_sm20_rem_u64:
        /* <DEDUP_REMOVED lines=61> */
[----:B------:R-:W-:Y:S06]  /*0840*/  RET.REL.NODEC R6 `(broadcast_div_rhs_row_u8) ;  /* 0xfffffff406ec7950 */ /* 0x000fec0003c3ffff */
.L_x_195:
        /* <DEDUP_REMOVED lines=11> */
.L_x_2815:


//--------------------- .text.broadcast_div_contiguous_u8 --------------------------
	.section	.text.broadcast_div_contiguous_u8,"ax",@progbits
	.align	128
        .global         broadcast_div_contiguous_u8
        .type           broadcast_div_contiguous_u8,@function
        .size           broadcast_div_contiguous_u8,(.L_x_2816 - broadcast_div_contiguous_u8)
        .other          broadcast_div_contiguous_u8,@"STO_CUDA_ENTRY STV_DEFAULT"
broadcast_div_contiguous_u8:
.text.broadcast_div_contiguous_u8:
        /* <DEDUP_REMOVED lines=11> */
[----:B------:R-:W1:Y:S01]  /*00b0*/  LDCU.64 UR8, c[0x0][0x390] ;  /* 0x00007200ff0877ac */ /* 0x000e620008000a00 */
[----:B------:R-:W2:Y:S01]  /*00c0*/  LDCU.64 UR4, c[0x0][0x358] ;  /* 0x00006b00ff0477ac */ /* 0x000ea20008000a00 */
[C---:B0-----:R-:W-:Y:S02]  /*00d0*/  IADD3 R2, P0, PT, R0.reuse, UR6, RZ ;  /* 0x0000000600027c10 */ /* 0x041fe4000ff1e0ff */
[----:B-1----:R-:W-:Y:S02]  /*00e0*/  IADD3 R4, P1, PT, R0, UR8, RZ ;  /* 0x0000000800047c10 */ /* 0x002fe4000ff3e0ff */
[C---:B------:R-:W-:Y:S02]  /*00f0*/  IADD3.X R3, PT, PT, R9.reuse, UR7, RZ, P0, !PT ;  /* 0x0000000709037c10 */ /* 0x040fe400087fe4ff */
[----:B------:R-:W-:-:S03]  /*0100*/  IADD3.X R5, PT, PT, R9, UR9, RZ, P1, !PT ;  /* 0x0000000909057c10 */ /* 0x000fc60008ffe4ff */
[----:B--2---:R0:W5:Y:S04]  /*0110*/  LDG.E.U8 R2, desc[UR4][R2.64] ;  /* 0x0000000402027981 */ /* 0x004168000c1e1100 */
[----:B------:R0:W5:Y:S01]  /*0120*/  LDG.E.U8 R4, desc[UR4][R4.64] ;  /* 0x0000000404047981 */ /* 0x000162000c1e1100 */
[----:B------:R-:W-:-:S07]  /*0130*/  MOV R8, 0x150 ;  /* 0x0000015000087802 */ /* 0x000fce0000000f00 */
[----:B0----5:R-:W-:Y:S05]  /*0140*/  CALL.REL.NOINC `($__internal_20_$__cuda_sm20_div_u16) ;  /* 0x0000000000147944 */ /* 0x021fea0003c00000 */
[----:B------:R-:W0:Y:S02]  /*0150*/  LDCU.64 UR6, c[0x0][0x398] ;  /* 0x00007300ff0677ac */ /* 0x000e240008000a00 */
[----:B0-----:R-:W-:-:S04]  /*0160*/  IADD3 R2, P0, PT, R0, UR6, RZ ;  /* 0x0000000600027c10 */ /* 0x001fc8000ff1e0ff */
[----:B------:R-:W-:-:S05]  /*0170*/  IADD3.X R3, PT, PT, R9, UR7, RZ, P0, !PT ;  /* 0x0000000709037c10 */ /* 0x000fca00087fe4ff */
[----:B------:R-:W-:Y:S01]  /*0180*/  STG.E.U8 desc[UR4][R2.64], R7 ;  /* 0x0000000702007986 */ /* 0x000fe2000c101104 */
[----:B------:R-:W-:Y:S05]  /*0190*/  EXIT ;  /* 0x000000000000794d */ /* 0x000fea0003800000 */
        .weak           $__internal_20_$__cuda_sm20_div_u16
        .type           $__internal_20_$__cuda_sm20_div_u16,@function
        .size           $__internal_20_$__cuda_sm20_div_u16,(.L_x_2816 - $__internal_20_$__cuda_sm20_div_u16)
$__internal_20_$__cuda_sm20_div_u16:
        /* <DEDUP_REMOVED lines=10> */
[----:B0-----:R-:W-:-:S04]  /*0240*/  FMUL R6, R6, R5 ;  /* 0x0000000506067220 */ /* 0x001fc80000400000 */
[----:B------:R-:W-:-:S04]  /*0250*/  VIADD R3, R6, 0x2 ;  /* 0x0000000206037836 */ /* 0x000fc80000000000 */
[----:B------:R-:W-:Y:S01]  /*0260*/  FMUL.RZ R6, R2, R3 ;  /* 0x0000000302067220 */ /* 0x000fe2000040c000 */
[----:B------:R-:W-:Y:S02]  /*0270*/  IMAD.MOV.U32 R2, RZ, RZ, R8 ;  /* 0x000000ffff027224 */ /* 0x000fe400078e0008 */
[----:B------:R-:W-:-:S03]  /*0280*/  IMAD.MOV.U32 R3, RZ, RZ, 0x0 ;  /* 0x00000000ff037424 */ /* 0x000fc600078e00ff */
[----:B------:R-:W0:Y:S02]  /*0290*/  F2I.U32.TRUNC.NTZ R6, R6 ;  /* 0x0000000600067305 */ /* 0x000e24000020f000 */
[----:B0-----:R-:W-:Y:S01]  /*02a0*/  LOP3.LUT R7, R6, 0xffff, RZ, 0xc0, !PT ;  /* 0x0000ffff06077812 */ /* 0x001fe200078ec0ff */
[----:B------:R-:W-:Y:S01]  /*02b0*/  @!P0 IMAD.MOV.U32 R7, RZ, RZ, -0x1 ;  /* 0xffffffffff078424 */ /* 0x000fe200078e00ff */
[----:B------:R-:W-:Y:S06]  /*02c0*/  RET.REL.NODEC R2 `(broadcast_div_contiguous_u8) ;  /* 0xfffffffc024c7950 */ /* 0x000fec0003c3ffff */
.L_x_196:
        /* <DEDUP_REMOVED lines=11> */
.L_x_2816:


//--------------------- .text.broadcast_div_strided_u8 --------------------------
	.section	.text.broadcast_div_strided_u8,"ax",@progbits
	.align	128
        .global         broadcast_div_strided_u8
        .type           broadcast_div_strided_u8,@function
        .size           broadcast_div_strided_u8,(.L_x_2819 - broadcast_div_strided_u8)
        .other          broadcast_div_strided_u8,@"STO_CUDA_ENTRY STV_DEFAULT"
broadcast_div_strided_u8:
.text.broadcast_div_strided_u8:
        /* <DEDUP_REMOVED lines=32> */
.L_x_215:
        /* <DEDUP_REMOVED lines=27> */
.L_x_199:
[----:B------:R-:W-:Y:S01]  /*03b0*/  MOV R25, R11 ;  /* 0x0000000b00197202 */ /* 0x000fe20000000f00 */
[----:B------:R-:W-:Y:S01]  /*03c0*/  IMAD.MOV.U32 R22, RZ, RZ, RZ ;  /* 0x000000ffff167224 */ /* 0x000fe200078e00ff */
[----:B------:R-:W-:Y:S01]  /*03d0*/  MOV R20, R16 ;  /* 0x0000001000147202 */ /* 0x000fe20000000f00 */
[----:B------:R-:W-:Y:S01]  /*03e0*/  IMAD.MOV.U32 R9, RZ, RZ, R17 ;  /* 0x000000ffff097224 */ /* 0x000fe200078e0011 */
[----:B------:R-:W-:-:S07]  /*03f0*/  MOV R3, 0x410 ;  /* 0x0000041000037802 */ /* 0x000fce0000000f00 */
[----:B0-----:R-:W-:Y:S05]  /*0400*/  CALL.REL.NOINC `($__internal_22_$__cuda_sm20_div_u64) ;  /* 0x0000004c00fc7944 */ /* 0x001fea0003c00000 */
[----:B------:R-:W-:Y:S01]  /*0410*/  IADD3 R3, PT, PT, -R21, RZ, RZ ;  /* 0x000000ff15037210 */ /* 0x000fe20007ffe1ff */
[----:B------:R-:W-:Y:S01]  /*0420*/  IMAD.MOV.U32 R34, RZ, RZ, R21 ;  /* 0x000000ffff227224 */ /* 0x000fe200078e0015 */
[----:B------:R-:W-:-:S03]  /*0430*/  MOV R35, R20 ;  /* 0x0000001400237202 */ /* 0x000fc60000000f00 */
[----:B------:R-:W-:-:S07]  /*0440*/  IMAD R3, R16, R3, R11 ;  /* 0x0000000310037224 */ /* 0x000fce00078e020b */
.L_x_200:
        /* <DEDUP_REMOVED lines=31> */
.L_x_201:
[----:B------:R-:W-:Y:S01]  /*0640*/  MOV R25, R34 ;  /* 0x0000002200197202 */ /* 0x000fe20000000f00 */
[----:B------:R-:W-:Y:S01]  /*0650*/  IMAD.MOV.U32 R22, RZ, RZ, R35 ;  /* 0x000000ffff167224 */ /* 0x000fe200078e0023 */
[----:B------:R-:W-:Y:S01]  /*0660*/  MOV R20, R16 ;  /* 0x0000001000147202 */ /* 0x000fe20000000f00 */
[----:B------:R-:W-:Y:S01]  /*0670*/  IMAD.MOV.U32 R9, RZ, RZ, R17 ;  /* 0x000000ffff097224 */ /* 0x000fe200078e0011 */
[----:B------:R-:W-:-:S07]  /*0680*/  MOV R3, 0x6a0 ;  /* 0x000006a000037802 */ /* 0x000fce0000000f00 */
[----:B------:R-:W-:Y:S05]  /*0690*/  CALL.REL.NOINC `($__internal_22_$__cuda_sm20_div_u64) ;  /* 0x0000004c00587944 */ /* 0x000fea0003c00000 */
[----:B------:R-:W-:Y:S02]  /*06a0*/  IADD3 R3, PT, PT, -R21, RZ, RZ ;  /* 0x000000ff15037210 */ /* 0x000fe40007ffe1ff */
[----:B------:R-:W-:-:S03]  /*06b0*/  MOV R35, R20 ;  /* 0x0000001400237202 */ /* 0x000fc60000000f00 */
[----:B------:R-:W-:Y:S02]  /*06c0*/  IMAD R3, R16, R3, R34 ;  /* 0x0000000310037224 */ /* 0x000fe400078e0222 */
[----:B------:R-:W-:-:S07]  /*06d0*/  IMAD.MOV.U32 R34, RZ, RZ, R21 ;  /* 0x000000ffff227224 */ /* 0x000fce00078e0015 */
.L_x_202:
        /* <DEDUP_REMOVED lines=31> */
.L_x_203:
        /* <DEDUP_REMOVED lines=10> */
.L_x_204:
        /* <DEDUP_REMOVED lines=30> */
.L_x_205:
[----:B------:R-:W-:Y:S01]  /*0b50*/  IMAD.MOV.U32 R25, RZ, RZ, R34 ;  /* 0x000000ffff197224 */ /* 0x000fe200078e0022 */
[----:B------:R-:W-:Y:S01]  /*0b60*/  MOV R22, R35 ;  /* 0x0000002300167202 */ /* 0x000fe20000000f00 */
[----:B------:R-:W-:Y:S01]  /*0b70*/  IMAD.MOV.U32 R20, RZ, RZ, R16 ;  /* 0x000000ffff147224 */ /* 0x000fe200078e0010 */
[----:B------:R-:W-:Y:S02]  /*0b80*/  MOV R9, R17 ;  /* 0x0000001100097202 */ /* 0x000fe40000000f00 */
[----:B------:R-:W-:-:S07]  /*0b90*/  MOV R3, 0xbb0 ;  /* 0x00000bb000037802 */ /* 0x000fce0000000f00 */
[----:B------:R-:W-:Y:S05]  /*0ba0*/  CALL.REL.NOINC `($__internal_22_$__cuda_sm20_div_u64) ;  /* 0x0000004800147944 */ /* 0x000fea0003c00000 */
[----:B------:R-:W-:Y:S02]  /*0bb0*/  IMAD.MOV R3, RZ, RZ, -R21 ;  /* 0x000000ffff037224 */ /* 0x000fe400078e0a15 */
[----:B------:R-:W-:Y:S02]  /*0bc0*/  IMAD.MOV.U32 R35, RZ, RZ, R20 ;  /* 0x000000ffff237224 */ /* 0x000fe400078e0014 */
[----:B------:R-:W-:Y:S01]  /*0bd0*/  IMAD R3, R16, R3, R34 ;  /* 0x0000000310037224 */ /* 0x000fe200078e0222 */
[----:B------:R-:W-:-:S07]  /*0be0*/  MOV R34, R21 ;  /* 0x0000001500227202 */ /* 0x000fce0000000f00 */
.L_x_206:
        /* <DEDUP_REMOVED lines=31> */
.L_x_207:
        /* <DEDUP_REMOVED lines=10> */
.L_x_208:
        /* <DEDUP_REMOVED lines=31> */
.L_x_209:
        /* <DEDUP_REMOVED lines=10> */
.L_x_210:
        /* <DEDUP_REMOVED lines=31> */
.L_x_211:
        /* <DEDUP_REMOVED lines=10> */
.L_x_212:
        /* <DEDUP_REMOVED lines=29> */
.L_x_213:
[----:B------:R-:W-:Y:S01]  /*1570*/  IMAD.MOV.U32 R25, RZ, RZ, R34 ;  /* 0x000000ffff197224 */ /* 0x000fe200078e0022 */
[----:B------:R-:W-:Y:S01]  /*1580*/  MOV R22, R35 ;  /* 0x0000002300167202 */ /* 0x000fe20000000f00 */
[----:B------:R-:W-:Y:S01]  /*1590*/  IMAD.MOV.U32 R20, RZ, RZ, R16 ;  /* 0x000000ffff147224 */ /* 0x000fe200078e0010 */
[----:B------:R-:W-:Y:S02]  /*15a0*/  MOV R9, R17 ;  /* 0x0000001100097202 */ /* 0x000fe40000000f00 */
[----:B------:R-:W-:-:S07]  /*15b0*/  MOV R3, 0x15d0 ;  /* 0x000015d000037802 */ /* 0x000fce0000000f00 */
[----:B------:R-:W-:Y:S05]  /*15c0*/  CALL.REL.NOINC `($__internal_22_$__cuda_sm20_div_u64) ;  /* 0x0000003c008c7944 */ /* 0x000fea0003c00000 */
[----:B------:R-:W-:-:S04]  /*15d0*/  IMAD.MOV R3, RZ, RZ, -R21 ;  /* 0x000000ffff037224 */ /* 0x000fc800078e0a15 */
[----:B------:R-:W-:-:S07]  /*15e0*/  IMAD R16, R16, R3, R34 ;  /* 0x0000000310107224 */ /* 0x000fce00078e0222 */
.L_x_214:
        /* <DEDUP_REMOVED lines=9> */
.L_x_198:
        /* <DEDUP_REMOVED lines=34> */
.L_x_218:
[----:B------:R-:W-:Y:S01]  /*18a0*/  MOV R25, R11 ;  /* 0x0000000b00197202 */ /* 0x000fe20000000f00 */
[----:B------:R-:W-:Y:S01]  /*18b0*/  IMAD.MOV.U32 R22, RZ, RZ, RZ ;  /* 0x000000ffff167224 */ /* 0x000fe200078e00ff */
[----:B------:R-:W-:Y:S01]  /*18c0*/  MOV R20, R6 ;  /* 0x0000000600147202 */ /* 0x000fe20000000f00 */
[----:B------:R-:W-:Y:S01]  /*18d0*/  IMAD.MOV.U32 R9, RZ, RZ, R7 ;  /* 0x000000ffff097224 */ /* 0x000fe200078e0007 */
[----:B------:R-:W-:-:S07]  /*18e0*/  MOV R3, 0x1900 ;  /* 0x0000190000037802 */ /* 0x000fce0000000f00 */
[----:B------:R-:W-:Y:S05]  /*18f0*/  CALL.REL.NOINC `($__internal_22_$__cuda_sm20_div_u64) ;  /* 0x0000003800c07944 */ /* 0x000fea0003c00000 */
[----:B------:R-:W-:Y:S01]  /*1900*/  IADD3 R7, PT, PT, -R21, RZ, RZ ;  /* 0x000000ff15077210 */ /* 0x000fe20007ffe1ff */
[----:B------:R-:W-:Y:S01]  /*1910*/  IMAD.MOV.U32 R18, RZ, RZ, R21 ;  /* 0x000000ffff127224 */ /* 0x000fe200078e0015 */
[----:B------:R-:W-:-:S03]  /*1920*/  MOV R19, R20 ;  /* 0x0000001400137202 */ /* 0x000fc60000000f00 */
[----:B------:R-:W-:-:S07]  /*1930*/  IMAD R7, R6, R7, R11 ;  /* 0x0000000706077224 */ /* 0x000fce00078e020b */
.L_x_219:
        /* <DEDUP_REMOVED lines=34> */
.L_x_220:
        /* <DEDUP_REMOVED lines=10> */
.L_x_221:
        /* <DEDUP_REMOVED lines=33> */
.L_x_222:
        /* <DEDUP_REMOVED lines=10> */
.L_x_223:
        /* <DEDUP_REMOVED lines=32> */
.L_x_224:
[----:B------:R-:W-:Y:S01]  /*20b0*/  MOV R25, R10 ;  /* 0x0000000a00197202 */ /* 0x000fe20000000f00 */
[----:B------:R-:W-:Y:S01]  /*20c0*/  IMAD.MOV.U32 R22, RZ, RZ, R11 ;  /* 0x000000ffff167224 */ /* 0x000fe200078e000b */
[----:B------:R-:W-:Y:S01]  /*20d0*/  MOV R20, R6 ;  /* 0x0000000600147202 */ /* 0x000fe20000000f00 */
[----:B------:R-:W-:Y:S01]  /*20e0*/  IMAD.MOV.U32 R9, RZ, RZ, R7 ;  /* 0x000000ffff097224 */ /* 0x000fe200078e0007 */
[----:B------:R-:W-:-:S07]  /*20f0*/  MOV R3, 0x2110 ;  /* 0x0000211000037802 */ /* 0x000fce0000000f00 */
[----:B------:R-:W-:Y:S05]  /*2100*/  CALL.REL.NOINC `($__internal_22_$__cuda_sm20_div_u64) ;  /* 0x0000003000bc7944 */ /* 0x000fea0003c00000 */
[----:B------:R-:W-:Y:S01]  /*2110*/  IADD3 R3, PT, PT, -R21, RZ, RZ ;  /* 0x000000ff15037210 */ /* 0x000fe20007ffe1ff */
[----:B------:R-:W-:-:S04]  /*2120*/  IMAD.MOV.U32 R11, RZ, RZ, R21 ;  /* 0x000000ffff0b7224 */ /* 0x000fc800078e0015 */
[----:B------:R-:W-:-:S07]  /*2130*/  IMAD R6, R6, R3, R10 ;  /* 0x0000000306067224 */ /* 0x000fce00078e020a */
.L_x_225:
[----:B------:R-:W0:Y:S02]  /*2140*/  LDC R3, c[0x0][0x388] ;  /* 0x0000e200ff037b82 */ /* 0x000e240000000800 */
[----:B0-----:R-:W-:-:S06]  /*2150*/  IMAD.WIDE.U32 R16, R3, 0x8, R16 ;  /* 0x0000000803107825 */ /* 0x001fcc00078e0010 */
[----:B------:R-:W2:Y:S01]  /*2160*/  LDG.E R16, desc[UR6][R16.64] ;  /* 0x0000000610107981 */ /* 0x000ea2000c1e1900 */
[----:B------:R-:W-:Y:S01]  /*2170*/  IADD3 R8, PT, PT, R8, 0x4, RZ ;  /* 0x0000000408087810 */ /* 0x000fe20007ffe0ff */
[----:B--2---:R-:W-:-:S07]  /*2180*/  IMAD R5, R16, R6, R5 ;  /* 0x0000000610057224 */ /* 0x004fce00078e0205 */
.L_x_217:
        /* <DEDUP_REMOVED lines=34> */
.L_x_227:
        /* <DEDUP_REMOVED lines=10> */
.L_x_228:
        /* <DEDUP_REMOVED lines=31> */
.L_x_229:
[----:B------:R-:W-:Y:S01]  /*2640*/  IMAD.MOV.U32 R25, RZ, RZ, R16 ;  /* 0x000000ffff197224 */ /* 0x000fe200078e0010 */
[----:B------:R-:W-:Y:S01]  /*2650*/  MOV R22, R17 ;  /* 0x0000001100167202 */ /* 0x000fe20000000f00 */
[----:B------:R-:W-:Y:S01]  /*2660*/  IMAD.MOV.U32 R20, RZ, RZ, R10 ;  /* 0x000000ffff147224 */ /* 0x000fe200078e000a */
[----:B------:R-:W-:Y:S02]  /*2670*/  MOV R9, R11 ;  /* 0x0000000b00097202 */ /* 0x000fe40000000f00 */
[----:B------:R-:W-:-:S07]  /*2680*/  MOV R3, 0x26a0 ;  /* 0x000026a000037802 */ /* 0x000fce0000000f00 */
[----:B------:R-:W-:Y:S05]  /*2690*/  CALL.REL.NOINC `($__internal_22_$__cuda_sm20_div_u64) ;  /* 0x0000002c00587944 */ /* 0x000fea0003c00000 */
[----:B------:R-:W-:Y:S01]  /*26a0*/  IMAD.MOV R3, RZ, RZ, -R21 ;  /* 0x000000ffff037224 */ /* 0x000fe200078e0a15 */
[----:B------:R-:W-:-:S03]  /*26b0*/  MOV R7, R21 ;  /* 0x0000001500077202 */ /* 0x000fc60000000f00 */
[----:B------:R-:W-:-:S07]  /*26c0*/  IMAD R10, R10, R3, R16 ;  /* 0x000000030a0a7224 */ /* 0x000fce00078e0210 */
.L_x_230:
[----:B------:R-:W0:Y:S02]  /*26d0*/  LDC R3, c[0x0][0x388] ;  /* 0x0000e200ff037b82 */ /* 0x000e240000000800 */
[----:B0-----:R-:W-:-:S06]  /*26e0*/  IMAD.WIDE.U32 R12, R3, 0x8, R12 ;  /* 0x00000008030c7825 */ /* 0x001fcc00078e000c */
[----:B------:R-:W2:Y:S01]  /*26f0*/  LDG.E R12, desc[UR6][R12.64] ;  /* 0x000000060c0c7981 */ /* 0x000ea2000c1e1900 */
[----:B------:R-:W-:Y:S01]  /*2700*/  VIADD R8, R8, 0x2 ;  /* 0x0000000208087836 */ /* 0x000fe20000000000 */
[----:B------:R-:W-:Y:S01]  /*2710*/  MOV R11, R7 ;  /* 0x00000007000b7202 */ /* 0x000fe20000000f00 */
[----:B--2---:R-:W-:-:S07]  /*2720*/  IMAD R5, R12, R10, R5 ;  /* 0x0000000a0c057224 */ /* 0x004fce00078e0205 */
.L_x_226:
        /* <DEDUP_REMOVED lines=28> */
.L_x_231:
[----:B------:R-:W-:Y:S01]  /*28f0*/  MOV R3, R16 ;  /* 0x0000001000037202 */ /* 0x000fe20000000f00 */
[----:B------:R-:W-:Y:S01]  /*2900*/  IMAD.MOV.U32 R15, RZ, RZ, R11 ;  /* 0x000000ffff0f7224 */ /* 0x000fe200078e000b */
[----:B------:R-:W-:-:S07]  /*2910*/  MOV R16, 0x2930 ;  /* 0x0000293000107802 */ /* 0x000fce0000000f00 */
[----:B------:R-:W-:Y:S05]  /*2920*/  CALL.REL.NOINC `($__internal_23_$__cuda_sm20_rem_u64) ;  /* 0x0000002c00c87944 */ /* 0x000fea0003c00000 */
.L_x_232:
[----:B------:R-:W0:Y:S02]  /*2930*/  LDC R3, c[0x0][0x388] ;  /* 0x0000e200ff037b82 */ /* 0x000e240000000800 */
[----:B0-----:R-:W-:-:S06]  /*2940*/  IMAD.WIDE.U32 R6, R3, 0x8, R6 ;  /* 0x0000000803067825 */ /* 0x001fcc00078e0006 */
[----:B------:R-:W2:Y:S02]  /*2950*/  LDG.E R6, desc[UR6][R6.64] ;  /* 0x0000000606067981 */ /* 0x000ea4000c1e1900 */
[----:B--2---:R-:W-:-:S07]  /*2960*/  IMAD R5, R6, R9, R5 ;  /* 0x0000000906057224 */ /* 0x004fce00078e0205 */
.L_x_216:
[----:B------:R-:W-:Y:S01]  /*2970*/  MOV R10, R5 ;  /* 0x00000005000a7202 */ /* 0x000fe20000000f00 */
[----:B------:R-:W-:-:S07]  /*2980*/  IMAD.MOV.U32 R11, RZ, RZ, RZ ;  /* 0x000000ffff0b7224 */ /* 0x000fce00078e00ff */
.L_x_197:
        /* <DEDUP_REMOVED lines=15> */
.L_x_251:
        /* <DEDUP_REMOVED lines=27> */
.L_x_235:
[----:B------:R-:W-:Y:S01]  /*2c30*/  IMAD.MOV.U32 R25, RZ, RZ, R14 ;  /* 0x000000ffff197224 */ /* 0x000fe200078e000e */
[----:B------:R-:W-:Y:S01]  /*2c40*/  MOV R22, RZ ;  /* 0x000000ff00167202 */ /* 0x000fe20000000f00 */
[----:B------:R-:W-:Y:S01]  /*2c50*/  IMAD.MOV.U32 R20, RZ, RZ, R18 ;  /* 0x000000ffff147224 */ /* 0x000fe200078e0012 */
[----:B------:R-:W-:Y:S02]  /*2c60*/  MOV R9, R19 ;  /* 0x0000001300097202 */ /* 0x000fe40000000f00 */
[----:B------:R-:W-:-:S07]  /*2c70*/  MOV R3, 0x2c90 ;  /* 0x00002c9000037802 */ /* 0x000fce0000000f00 */
[----:B------:R-:W-:Y:S05]  /*2c80*/  CALL.REL.NOINC `($__internal_22_$__cuda_sm20_div_u64) ;  /* 0x0000002400dc7944 */ /* 0x000fea0003c00000 */
[----:B------:R-:W-:Y:S01]  /*2c90*/  IMAD.MOV R3, RZ, RZ, -R21 ;  /* 0x000000ffff037224 */ /* 0x000fe200078e0a15 */
[----:B------:R-:W-:Y:S01]  /*2ca0*/  MOV R28, R21 ;  /* 0x00000015001c7202 */ /* 0x000fe20000000f00 */
[----:B------:R-:W-:Y:S02]  /*2cb0*/  IMAD.MOV.U32 R29, RZ, RZ, R20 ;  /* 0x000000ffff1d7224 */ /* 0x000fe400078e0014 */
[----:B------:R-:W-:-:S07]  /*2cc0*/  IMAD R3, R18, R3, R14 ;  /* 0x0000000312037224 */ /* 0x000fce00078e020e */
.L_x_236:
        /* <DEDUP_REMOVED lines=30> */
.L_x_237:
[----:B------:R-:W-:Y:S01]  /*2eb0*/  MOV R25, R28 ;  /* 0x0000001c00197202 */ /* 0x000fe20000000f00 */
[----:B------:R-:W-:Y:S01]  /*2ec0*/  IMAD.MOV.U32 R22, RZ, RZ, R29 ;  /* 0x000000ffff167224 */ /* 0x000fe200078e001d */
        /* <DEDUP_REMOVED lines=8> */
.L_x_238:
        /* <DEDUP_REMOVED lines=31> */
.L_x_239:
        /* <DEDUP_REMOVED lines=10> */
.L_x_240:
        /* <DEDUP_REMOVED lines=30> */
.L_x_241:
        /* <DEDUP_REMOVED lines=10> */
.L_x_242:
        /* <DEDUP_REMOVED lines=31> */
.L_x_243:
        /* <DEDUP_REMOVED lines=10> */
.L_x_244:
        /* <DEDUP_REMOVED lines=31> */
.L_x_245:
        /* <DEDUP_REMOVED lines=10> */
.L_x_246:
        /* <DEDUP_REMOVED lines=31> */
.L_x_247:
        /* <DEDUP_REMOVED lines=10> */
.L_x_248:
        /* <DEDUP_REMOVED lines=29> */
.L_x_249:
        /* <DEDUP_REMOVED lines=8> */
.L_x_250:
        /* <DEDUP_REMOVED lines=8> */
.L_x_234:
        /* <DEDUP_REMOVED lines=36> */
.L_x_254:
[----:B------:R-:W-:Y:S01]  /*4120*/  MOV R25, R14 ;  /* 0x0000000e00197202 */ /* 0x000fe20000000f00 */
[----:B------:R-:W-:Y:S01]  /*4130*/  IMAD.MOV.U32 R22, RZ, RZ, RZ ;  /* 0x000000ffff167224 */ /* 0x000fe200078e00ff */
        /* <DEDUP_REMOVED lines=8> */
.L_x_255:
        /* <DEDUP_REMOVED lines=33> */
.L_x_256:
[----:B------:R-:W-:Y:S01]  /*43d0*/  MOV R25, R14 ;  /* 0x0000000e00197202 */ /* 0x000fe20000000f00 */
[----:B------:R-:W-:Y:S01]  /*43e0*/  IMAD.MOV.U32 R20, RZ, RZ, R12 ;  /* 0x000000ffff147224 */ /* 0x000fe200078e000c */
[----:B------:R-:W-:Y:S02]  /*43f0*/  MOV R22, R15 ;  /* 0x0000000f00167202 */ /* 0x000fe40000000f00 */
[----:B------:R-:W-:Y:S02]  /*4400*/  MOV R9, R13 ;  /* 0x0000000d00097202 */ /* 0x000fe40000000f00 */
[----:B------:R-:W-:-:S07]  /*4410*/  MOV R3, 0x4430 ;  /* 0x0000443000037802 */ /* 0x000fce0000000f00 */
[----:B------:R-:W-:Y:S05]  /*4420*/  CALL.REL.NOINC `($__internal_22_$__cuda_sm20_div_u64) ;  /* 0x0000000c00f47944 */ /* 0x000fea0003c00000 */
[----:B------:R-:W-:Y:S01]  /*4430*/  IADD3 R3, PT, PT, -R21, RZ, RZ ;  /* 0x000000ff15037210 */ /* 0x000fe20007ffe1ff */
[----:B------:R-:W-:Y:S01]  /*4440*/  IMAD.MOV.U32 R18, RZ, RZ, R21 ;  /* 0x000000ffff127224 */ /* 0x000fe200078e0015 */
[----:B------:R-:W-:-:S03]  /*4450*/  MOV R19, R20 ;  /* 0x0000001400137202 */ /* 0x000fc60000000f00 */
[----:B------:R-:W-:-:S07]  /*4460*/  IMAD R8, R12, R3, R14 ;  /* 0x000000030c087224 */ /* 0x000fce00078e020e */
.L_x_257:
        /* <DEDUP_REMOVED lines=10> */
[----:B------:R-:W-:Y:S02]  /*4510*/  IADD3 R13, PT, PT, RZ, -R12, RZ ;  /* 0x8000000cff0d7210 */ /* 0x000fe40007ffe0ff */
[----:B------:R-:W-:-:S05]  /*4520*/  ISETP.NE.U32.AND P2, PT, R12, RZ, PT ;  /* 0x000000ff0c00720c */ /* 0x000fca0003f45070 */
        /* <DEDUP_REMOVED lines=12> */
[----:B------:R-:W-:Y:S01]  /*45f0*/  ISETP.GE.U32.AND P1, PT, R13, R12, PT ;  /* 0x0000000c0d00720c */ /* 0x000fe20003f26070 */
[----:B------:R-:W-:-:S12]  /*4600*/  IMAD.MOV.U32 R13, RZ, RZ, RZ ;  /* 0x000000ffff0d7224 */ /* 0x000fd800078e00ff */
[----:B------:R-:W-:Y:S01]  /*4610*/  @P1 VIADD R9, R9, 0x1 ;  /* 0x0000000109091836 */ /* 0x000fe20000000000 */
[----:B------:R-:W-:-:S04]  /*4620*/  @!P2 LOP3.LUT R9, RZ, R12, RZ, 0x33, !PT ;  /* 0x0000000cff09a212 */ /* 0x000fc800078e33ff */
[----:B------:R-:W-:-:S05]  /*4630*/  IADD3 R3, PT, PT, -R9, RZ, RZ ;  /* 0x000000ff09037210 */ /* 0x000fca0007ffe1ff */
[----:B------:R-:W-:Y:S01]  /*4640*/  IMAD R3, R12, R3, R18 ;  /* 0x000000030c037224 */ /* 0x000fe200078e0212 */
[----:B------:R-:W-:Y:S01]  /*4650*/  MOV R12, R9 ;  /* 0x00000009000c7202 */ /* 0x000fe20000000f00 */
[----:B------:R-:W-:Y:S06]  /*4660*/  BRA `(.L_x_259) ;  /* 0x0000000000287947 */ /* 0x000fec0003800000 */
.L_x_258:
[----:B------:R-:W-:Y:S01]  /*4670*/  MOV R25, R18 ;  /* 0x0000001200197202 */ /* 0x000fe20000000f00 */
[----:B------:R-:W-:Y:S01]  /*4680*/  IMAD.MOV.U32 R20, RZ, RZ, R12 ;  /* 0x000000ffff147224 */ /* 0x000fe200078e000c */
[----:B------:R-:W-:Y:S02]  /*4690*/  MOV R22, R19 ;  /* 0x0000001300167202 */ /* 0x000fe40000000f00 */
[----:B------:R-:W-:Y:S02]  /*46a0*/  MOV R9, R13 ;  /* 0x0000000d00097202 */ /* 0x000fe40000000f00 */
[----:B------:R-:W-:-:S07]  /*46b0*/  MOV R3, 0x46d0 ;  /* 0x000046d000037802 */ /* 0x000fce0000000f00 */
[----:B------:R-:W-:Y:S05]  /*46c0*/  CALL.REL.NOINC `($__internal_22_$__cuda_sm20_div_u64) ;  /* 0x0000000c004c7944 */ /* 0x000fea0003c00000 */
[----:B------:R-:W-:Y:S02]  /*46d0*/  IADD3 R3, PT, PT, -R21, RZ, RZ ;  /* 0x000000ff15037210 */ /* 0x000fe40007ffe1ff */
[----:B------:R-:W-:-:S03]  /*46e0*/  MOV R13, R20 ;  /* 0x00000014000d7202 */ /* 0x000fc60000000f00 */
[----:B------:R-:W-:Y:S02]  /*46f0*/  IMAD R3, R12, R3, R18 ;  /* 0x000000030c037224 */ /* 0x000fe400078e0212 */
[----:B------:R-:W-:-:S07]  /*4700*/  IMAD.MOV.U32 R12, RZ, RZ, R21 ;  /* 0x000000ffff0c7224 */ /* 0x000fce00078e0015 */
.L_x_259:
        /* <DEDUP_REMOVED lines=30> */
.L_x_260:
[----:B------:R-:W-:Y:S01]  /*48f0*/  MOV R25, R12 ;  /* 0x0000000c00197202 */ /* 0x000fe20000000f00 */
[----:B------:R-:W-:Y:S01]  /*4900*/  IMAD.MOV.U32 R22, RZ, RZ, R13 ;  /* 0x000000ffff167224 */ /* 0x000fe200078e000d */
[----:B------:R-:W-:Y:S02]  /*4910*/  MOV R20, R16 ;  /* 0x0000001000147202 */ /* 0x000fe40000000f00 */
[----:B------:R-:W-:Y:S02]  /*4920*/  MOV R9, R17 ;  /* 0x0000001100097202 */ /* 0x000fe40000000f00 */
[----:B------:R-:W-:-:S07]  /*4930*/  MOV R3, 0x4950 ;  /* 0x0000495000037802 */ /* 0x000fce0000000f00 */
[----:B------:R-:W-:Y:S05]  /*4940*/  CALL.REL.NOINC `($__internal_22_$__cuda_sm20_div_u64) ;  /* 0x0000000800ac7944 */ /* 0x000fea0003c00000 */
[----:B------:R-:W-:Y:S01]  /*4950*/  IMAD.MOV R3, RZ, RZ, -R21 ;  /* 0x000000ffff037224 */ /* 0x000fe200078e0a15 */
[----:B------:R-:W-:-:S03]  /*4960*/  MOV R9, R21 ;  /* 0x0000001500097202 */ /* 0x000fc60000000f00 */
[----:B------:R-:W-:-:S07]  /*4970*/  IMAD R12, R16, R3, R12 ;  /* 0x00000003100c7224 */ /* 0x000fce00078e020c */
.L_x_261:
[----:B------:R-:W-:-:S06]  /*4980*/  IMAD.WIDE.U32 R18, R6, 0x8, R18 ;  /* 0x0000000806127825 */ /* 0x000fcc00078e0012 */
[----:B------:R-:W2:Y:S01]  /*4990*/  LDG.E R18, desc[UR6][R18.64] ;  /* 0x0000000612127981 */ /* 0x000ea2000c1e1900 */
[----:B------:R-:W-:Y:S01]  /*49a0*/  IADD3 R5, PT, PT, R5, 0x4, RZ ;  /* 0x0000000405057810 */ /* 0x000fe20007ffe0ff */
[----:B------:R-:W-:Y:S02]  /*49b0*/  IMAD.MOV.U32 R14, RZ, RZ, R9 ;  /* 0x000000ffff0e7224 */ /* 0x000fe400078e0009 */
[----:B--2---:R-:W-:-:S07]  /*49c0*/  IMAD R23, R18, R12, R23 ;  /* 0x0000000c12177224 */ /* 0x004fce00078e0217 */
.L_x_253:
[----:B------:R-:W-:-:S13]  /*49d0*/  ISETP.NE.AND P0, PT, R4, RZ, PT ;  /* 0x000000ff0400720c */ /* 0x000fda0003f05270 */
[----:B------:R-:W-:Y:S05]  /*49e0*/  @!P0 BRA `(.L_x_252) ;  /* 0x0000000400f08947 */ /* 0x000fea0003800000 */
[----:B------:R-:W-:-:S13]  /*49f0*/  ISETP.NE.AND P0, PT, R4, 0x1, PT ;  /* 0x000000010400780c */ /* 0x000fda0003f05270 */
[----:B------:R-:W-:Y:S05]  /*4a00*/  @!P0 BRA `(.L_x_262) ;  /* 0x0000000400548947 */ /* 0x000fea0003800000 */
[----:B------:R-:W0:Y:S01]  /*4a10*/  LDC R4, c[0x0][0x388] ;  /* 0x0000e200ff047b82 */ /* 0x000e220000000800 */
[----:B------:R-:W-:-:S07]  /*4a20*/  LOP3.LUT R3, RZ, R5, RZ, 0x33, !PT ;  /* 0x00000005ff037212 */ /* 0x000fce00078e33ff */
[----:B------:R-:W1:Y:S01]  /*4a30*/  LDC.64 R12, c[0x0][0x390] ;  /* 0x0000e400ff0c7b82 */ /* 0x000e620000000a00 */
[----:B0-----:R-:W-:-:S05]  /*4a40*/  IADD3 R3, PT, PT, R3, R4, RZ ;  /* 0x0000000403037210 */ /* 0x001fca0007ffe0ff */
[----:B-1----:R-:W-:-:S05]  /*4a50*/  IMAD.WIDE.U32 R12, R3, 0x8, R12 ;  /* 0x00000008030c7825 */ /* 0x002fca00078e000c */
[----:B------:R-:W2:Y:S02]  /*4a60*/  LDG.E.64 R16, desc[UR6][R12.64] ;  /* 0x000000060c107981 */ /* 0x000ea4000c1e1b00 */
[----:B--2---:R-:W-:-:S13]  /*4a70*/  ISETP.NE.U32.AND P0, PT, R17, RZ, PT ;  /* 0x000000ff1100720c */ /* 0x004fda0003f05070 */
[----:B------:R-:W-:Y:S05]  /*4a80*/  @P0 BRA `(.L_x_263) ;  /* 0x0000000000580947 */ /* 0x000fea0003800000 */
[----:B------:R-:W0:Y:S01]  /*4a90*/  I2F.U32.RP R3, R16 ;  /* 0x0000001000037306 */ /* 0x000e220000209000 */
[----:B------:R-:W-:Y:S01]  /*4aa0*/  IMAD.MOV R7, RZ, RZ, -R16 ;  /* 0x000000ffff077224 */ /* 0x000fe200078e0a10 */
[----:B------:R-:W-:Y:S02]  /*4ab0*/  ISETP.NE.U32.AND P2, PT, R16, RZ, PT ;  /* 0x000000ff1000720c */ /* 0x000fe40003f45070 */
[----:B------:R-:W-:-:S04]  /*4ac0*/  MOV R19, RZ ;  /* 0x000000ff00137202 */ /* 0x000fc80000000f00 */
        /* <DEDUP_REMOVED lines=18> */
.L_x_263:
[----:B------:R-:W-:Y:S01]  /*4bf0*/  MOV R25, R14 ;  /* 0x0000000e00197202 */ /* 0x000fe20000000f00 */
[----:B------:R-:W-:Y:S01]  /*4c00*/  IMAD.MOV.U32 R22, RZ, RZ, RZ ;  /* 0x000000ffff167224 */ /* 0x000fe200078e00ff */
[----:B------:R-:W-:Y:S02]  /*4c10*/  MOV R20, R16 ;  /* 0x0000001000147202 */ /* 0x000fe40000000f00 */
[----:B------:R-:W-:Y:S02]  /*4c20*/  MOV R9, R17 ;  /* 0x0000001100097202 */ /* 0x000fe40000000f00 */
[----:B------:R-:W-:-:S07]  /*4c30*/  MOV R3, 0x4c50 ;  /* 0x00004c5000037802 */ /* 0x000fce0000000f00 */
[----:B------:R-:W-:Y:S05]  /*4c40*/  CALL.REL.NOINC `($__internal_22_$__cuda_sm20_div_u64) ;  /* 0x0000000400ec7944 */ /* 0x000fea0003c00000 */
[----:B------:R-:W-:Y:S01]  /*4c50*/  IMAD.MOV R3, RZ, RZ, -R21 ;  /* 0x000000ffff037224 */ /* 0x000fe200078e0a15 */
[----:B------:R-:W-:Y:S02]  /*4c60*/  MOV R18, R21 ;  /* 0x0000001500127202 */ /* 0x000fe40000000f00 */
[----:B------:R-:W-:Y:S01]  /*4c70*/  MOV R19, R20 ;  /* 0x0000001400137202 */ /* 0x000fe20000000f00 */
[----:B------:R-:W-:-:S07]  /*4c80*/  IMAD R4, R16, R3, R14 ;  /* 0x0000000310047224 */ /* 0x000fce00078e020e */
.L_x_264:
        /* <DEDUP_REMOVED lines=31> */
.L_x_265:
        /* <DEDUP_REMOVED lines=9> */
.L_x_266:
[----:B------:R-:W-:-:S06]  /*4f10*/  IMAD.WIDE.U32 R16, R6, 0x8, R16 ;  /* 0x0000000806107825 */ /* 0x000fcc00078e0010 */
[----:B------:R-:W2:Y:S01]  /*4f20*/  LDG.E R16, desc[UR6][R16.64] ;  /* 0x0000000610107981 */ /* 0x000ea2000c1e1900 */
[----:B------:R-:W-:Y:S01]  /*4f30*/  IADD3 R5, PT, PT, R5, 0x2, RZ ;  /* 0x0000000205057810 */ /* 0x000fe20007ffe0ff */
[----:B------:R-:W-:Y:S02]  /*4f40*/  IMAD.MOV.U32 R14, RZ, RZ, R9 ;  /* 0x000000ffff0e7224 */ /* 0x000fe400078e0009 */
[----:B--2---:R-:W-:-:S07]  /*4f50*/  IMAD R23, R16, R15, R23 ;  /* 0x0000000f10177224 */ /* 0x004fce00078e0217 */
.L_x_262:
[----:B------:R-:W0:Y:S02]  /*4f60*/  LDC R4, c[0x0][0x388] ;  /* 0x0000e200ff047b82 */ /* 0x000e240000000800 */
[----:B0-----:R-:W-:-:S04]  /*4f70*/  LOP3.LUT R3, R4, 0x1, RZ, 0xc0, !PT ;  /* 0x0000000104037812 */ /* 0x001fc800078ec0ff */
[----:B------:R-:W-:-:S13]  /*4f80*/  ISETP.NE.U32.AND P0, PT, R3, 0x1, PT ;  /* 0x000000010300780c */ /* 0x000fda0003f05070 */
[----:B------:R-:W-:Y:S05]  /*4f90*/  @P0 BRA `(.L_x_252) ;  /* 0x0000000000840947 */ /* 0x000fea0003800000 */
        /* <DEDUP_REMOVED lines=20> */
[----:B------:R-:W-:-:S05]  /*50e0*/  @P0 IMAD.IADD R7, R7, 0x1, -R16 ;  /* 0x0000000107070824 */ /* 0x000fca00078e0a10 */
[----:B------:R-:W-:-:S13]  /*50f0*/  ISETP.GE.U32.AND P0, PT, R7, R16, PT ;  /* 0x000000100700720c */ /* 0x000fda0003f06070 */
[----:B------:R-:W-:Y:S02]  /*5100*/  @P0 IADD3 R7, PT, PT, -R16, R7, RZ ;  /* 0x0000000710070210 */ /* 0x000fe40007ffe1ff */
[----:B------:R-:W-:Y:S01]  /*5110*/  @!P1 LOP3.LUT R7, RZ, R16, RZ, 0x33, !PT ;  /* 0x00000010ff079212 */ /* 0x000fe200078e33ff */
[----:B------:R-:W-:Y:S06]  /*5120*/  BRA `(.L_x_268) ;  /* 0x0000000000147947 */ /* 0x000fec0003800000 */
.L_x_267:
[----:B------:R-:W-:Y:S01]  /*5130*/  MOV R3, R16 ;  /* 0x0000001000037202 */ /* 0x000fe20000000f00 */
[----:B------:R-:W-:Y:S01]  /*5140*/  IMAD.MOV.U32 R15, RZ, RZ, R14 ;  /* 0x000000ffff0f7224 */ /* 0x000fe200078e000e */
[----:B------:R-:W-:-:S07]  /*5150*/  MOV R16, 0x5170 ;  /* 0x0000517000107802 */ /* 0x000fce0000000f00 */
[----:B------:R-:W-:Y:S05]  /*5160*/  CALL.REL.NOINC `($__internal_23_$__cuda_sm20_rem_u64) ;  /* 0x0000000400b87944 */ /* 0x000fea0003c00000 */
[----:B------:R-:W-:-:S07]  /*5170*/  MOV R7, R9 ;  /* 0x0000000900077202 */ /* 0x000fce0000000f00 */
.L_x_268:
[----:B------:R-:W-:-:S06]  /*5180*/  IMAD.WIDE.U32 R4, R6, 0x8, R4 ;  /* 0x0000000806047825 */ /* 0x000fcc00078e0004 */
[----:B------:R-:W2:Y:S02]  /*5190*/  LDG.E R4, desc[UR6][R4.64] ;  /* 0x0000000604047981 */ /* 0x000ea4000c1e1900 */
[----:B--2---:R-:W-:-:S07]  /*51a0*/  IMAD R23, R4, R7, R23 ;  /* 0x0000000704177224 */ /* 0x004fce00078e0217 */
.L_x_252:
[----:B------:R-:W-:Y:S01]  /*51b0*/  MOV R4, R23 ;  /* 0x0000001700047202 */ /* 0x000fe20000000f00 */
[----:B------:R-:W-:-:S07]  /*51c0*/  IMAD.MOV.U32 R5, RZ, RZ, RZ ;  /* 0x000000ffff057224 */ /* 0x000fce00078e00ff */
.L_x_233:
[----:B------:R-:W0:Y:S01]  /*51d0*/  LDCU.64 UR4, c[0x0][0x398] ;  /* 0x00007300ff0477ac */ /* 0x000e220008000a00 */
[----:B------:R-:W1:Y:S01]  /*51e0*/  LDCU.64 UR8, c[0x0][0x3a0] ;  /* 0x00007400ff0877ac */ /* 0x000e620008000a00 */
[----:B0-----:R-:W-:Y:S02]  /*51f0*/  IADD3 R6, P0, PT, R10, UR4, RZ ;  /* 0x000000040a067c10 */ /* 0x001fe4000ff1e0ff */
[----:B-1----:R-:W-:Y:S02]  /*5200*/  IADD3 R4, P1, PT, R4, UR8, RZ ;  /* 0x0000000804047c10 */ /* 0x002fe4000ff3e0ff */
[----:B------:R-:W-:Y:S02]  /*5210*/  IADD3.X R7, PT, PT, R11, UR5, RZ, P0, !PT ;  /* 0x000000050b077c10 */ /* 0x000fe400087fe4ff */
[----:B------:R-:W-:-:S04]  /*5220*/  IADD3.X R5, PT, PT, R5, UR9, RZ, P1, !PT ;  /* 0x0000000905057c10 */ /* 0x000fc80008ffe4ff */
[----:B------:R0:W5:Y:S04]  /*5230*/  LDG.E.U8 R7, desc[UR6][R6.64] ;  /* 0x0000000606077981 */ /* 0x000168000c1e1100 */
[----:B------:R0:W5:Y:S01]  /*5240*/  LDG.E.U8 R9, desc[UR6][R4.64] ;  /* 0x0000000604097981 */ /* 0x000162000c1e1100 */
[----:B------:R-:W-:-:S07]  /*5250*/  MOV R8, 0x5270 ;  /* 0x0000527000087802 */ /* 0x000fce0000000f00 */
[----:B0----5:R-:W-:Y:S05]  /*5260*/  CALL.REL.NOINC `($__internal_21_$__cuda_sm20_div_u16) ;  /* 0x0000000000147944 */ /* 0x021fea0003c00000 */
[----:B------:R-:W0:Y:S02]  /*5270*/  LDCU.64 UR4, c[0x0][0x3a8] ;  /* 0x00007500ff0477ac */ /* 0x000e240008000a00 */
[----:B0-----:R-:W-:-:S04]  /*5280*/  IADD3 R4, P0, PT, R0, UR4, RZ ;  /* 0x0000000400047c10 */ /* 0x001fc8000ff1e0ff */
[----:B------:R-:W-:-:S05]  /*5290*/  IADD3.X R5, PT, PT, R2, UR5, RZ, P0, !PT ;  /* 0x0000000502057c10 */ /* 0x000fca00087fe4ff */
[----:B------:R-:W-:Y:S01]  /*52a0*/  STG.E.U8 desc[UR6][R4.64], R7 ;  /* 0x0000000704007986 */ /* 0x000fe2000c101106 */
[----:B------:R-:W-:Y:S05]  /*52b0*/  EXIT ;  /* 0x000000000000794d */ /* 0x000fea0003800000 */
        .weak           $__internal_21_$__cuda_sm20_div_u16
        .type           $__internal_21_$__cuda_sm20_div_u16,@function
        .size           $__internal_21_$__cuda_sm20_div_u16,($__internal_22_$__cuda_sm20_div_u64 - $__internal_21_$__cuda_sm20_div_u16)
$__internal_21_$__cuda_sm20_div_u16:
[----:B------:R-:W0:Y:S01]  /*52c0*/  I2F.U16 R3, R9 ;  /* 0x0000000900037306 */ /* 0x000e220000101000 */
[----:B------:R-:W-:Y:S01]  /*52d0*/  HFMA2 R4, -RZ, RZ, 15, 0 ;  /* 0x4b800000ff047431 */ /* 0x000fe200000001ff */
[----:B------:R-:W-:Y:S02]  /*52e0*/  LOP3.LUT R5, R7, 0xffff, RZ, 0xc0, !PT ;  /* 0x0000ffff07057812 */ /* 0x000fe400078ec0ff */
[C---:B0-----:R-:W-:Y:S02]  /*52f0*/  FSETP.GEU.AND P1, PT, |R3|.reuse, 1.175494350822287508e-38, PT ;  /* 0x008000000300780b */ /* 0x041fe40003f2e200 */
[----:B------:R-:W-:Y:S02]  /*5300*/  FSETP.GT.AND P0, PT, |R3|, 8.50705917302346158658e+37, PT ;  /* 0x7e8000000300780b */ /* 0x000fe40003f04200 */
[----:B------:R-:W-:-:S04]  /*5310*/  FSEL R4, R4, 1, !P1 ;  /* 0x3f80000004047808 */ /* 0x000fc80004800000 */
[----:B------:R-:W-:Y:S02]  /*5320*/  FSEL R4, R4, 0.25, !P0 ;  /* 0x3e80000004047808 */ /* 0x000fe40004000000 */
[----:B------:R-:W-:-:S03]  /*5330*/  ISETP.NE.U32.AND P0, PT, R9, RZ, PT ;  /* 0x000000ff0900720c */ /* 0x000fc60003f05070 */
[----:B------:R-:W-:-:S04]  /*5340*/  FMUL R6, R3, R4 ;  /* 0x0000000403067220 */ /* 0x000fc80000400000 */
[----:B------:R-:W0:Y:S02]  /*5350*/  MUFU.RCP R3, R6 ;  /* 0x0000000600037308 */ /* 0x000e240000001000 */
[----:B0-----:R-:W-:Y:S01]  /*5360*/  FMUL R4, R4, R3 ;  /* 0x0000000304047220 */ /* 0x001fe20000400000 */
[----:B------:R-:W-:Y:S01]  /*5370*/  I2FP.F32.U32.RZ R3, R5 ;  /* 0x0000000500037245 */ /* 0x000fe2000020d000 */
[----:B------:R-:W-:-:S03]  /*5380*/  HFMA2 R5, -RZ, RZ, 0, 0 ;  /* 0x00000000ff057431 */ /* 0x000fc600000001ff */
[----:B------:R-:W-:-:S05]  /*5390*/  IADD3 R4, PT, PT, R4, 0x2, RZ ;  /* 0x0000000204047810 */ /* 0x000fca0007ffe0ff */
[----:B------:R-:W-:Y:S01]  /*53a0*/  FMUL.RZ R3, R3, R4 ;  /* 0x0000000403037220 */ /* 0x000fe2000040c000 */
[----:B------:R-:W-:-:S05]  /*53b0*/  MOV R4, R8 ;  /* 0x0000000800047202 */ /* 0x000fca0000000f00 */
[----:B------:R-:W0:Y:S02]  /*53c0*/  F2I.U32.TRUNC.NTZ R3, R3 ;  /* 0x0000000300037305 */ /* 0x000e24000020f000 */
[----:B0-----:R-:W-:Y:S01]  /*53d0*/  LOP3.LUT R7, R3, 0xffff, RZ, 0xc0, !PT ;  /* 0x0000ffff03077812 */ /* 0x001fe200078ec0ff */
[----:B------:R-:W-:Y:S01]  /*53e0*/  @!P0 IMAD.MOV.U32 R7, RZ, RZ, -0x1 ;  /* 0xffffffffff078424 */ /* 0x000fe200078e00ff */
[----:B------:R-:W-:Y:S06]  /*53f0*/  RET.REL.NODEC R4 `(broadcast_div_strided_u8) ;  /* 0xffffffac04007950 */ /* 0x000fec0003c3ffff */
        .weak           $__internal_22_$__cuda_sm20_div_u64
        .type           $__internal_22_$__cuda_sm20_div_u64,@function
        .size           $__internal_22_$__cuda_sm20_div_u64,($__internal_23_$__cuda_sm20_rem_u64 - $__internal_22_$__cuda_sm20_div_u64)
$__internal_22_$__cuda_sm20_div_u64:
        /* <DEDUP_REMOVED lines=68> */
[----:B------:R-:W-:Y:S06]  /*5840*/  RET.REL.NODEC R24 `(broadcast_div_strided_u8) ;  /* 0xffffffa418ec7950 */ /* 0x000fec0003c3ffff */
        .weak           $__internal_23_$__cuda_sm20_rem_u64
        .type           $__internal_23_$__cuda_sm20_rem_u64,@function
        .size           $__internal_23_$__cuda_sm20_rem_u64,(.L_x_2819 - $__internal_23_$__cuda_sm20_rem_u64)
$__internal_23_$__cuda_sm20_rem_u64:
        /* <DEDUP_REMOVED lines=61> */
[----:B------:R-:W-:Y:S06]  /*5c20*/  RET.REL.NODEC R16 `(broadcast_div_strided_u8) ;  /* 0xffffffa010f47950 */ /* 0x000fec0003c3ffff */
.L_x_269:
        /* <DEDUP_REMOVED lines=13> */
.L_x_2819:


//--------------------- .text.broadcast_mul_lhs_col_u8 --------------------------
	.section	.text.broadcast_mul_lhs_col_u8,"ax",@progbits
	.align	128
        .global         broadcast_mul_lhs_col_u8
        .type           broadcast_mul_lhs_col_u8,@function
        .size           broadcast_mul_lhs_col_u8,(.L_x_2820 - broadcast_mul_lhs_col_u8)
        .other          broadcast_mul_lhs_col_u8,@"STO_CUDA_ENTRY STV_DEFAULT"
broadcast_mul_lhs_col_u8:
.text.broadcast_mul_lhs_col_u8:
        /* <DEDUP_REMOVED lines=36> */
.L_x_271:
[----:B------:R-:W-:-:S07]  /*0240*/  MOV R6, 0x260 ;  /* 0x0000026000067802 */ /* 0x000fce0000000f00 */
[----:B------:R-:W-:Y:S05]  /*0250*/  CALL.REL.NOINC `($__internal_24_$__cuda_sm20_div_u64) ;  /* 0x0000000000387944 */ /* 0x000fea0003c00000 */
.L_x_272:
[----:B------:R-:W-:Y:S05]  /*0260*/  BSYNC.RECONVERGENT B0 ;  /* 0x0000000000007941 */ /* 0x000fea0003800200 */
.L_x_270:
[----:B------:R-:W0:Y:S01]  /*0270*/  LDCU.128 UR8, c[0x0][0x390] ;  /* 0x00007200ff0877ac */ /* 0x000e220008000c00 */
[----:B------:R-:W1:Y:S01]  /*0280*/  LDCU.64 UR6, c[0x0][0x3a0] ;  /* 0x00007400ff0677ac */ /* 0x000e620008000a00 */
[----:B0-----:R-:W-:Y:S02]  /*0290*/  IADD3 R6, P1, PT, R2, UR10, RZ ;  /* 0x0000000a02067c10 */ /* 0x001fe4000ff3e0ff */
[----:B------:R-:W-:Y:S02]  /*02a0*/  IADD3 R4, P0, PT, R5, UR8, RZ ;  /* 0x0000000805047c10 */ /* 0x000fe4000ff1e0ff */
[----:B------:R-:W-:Y:S02]  /*02b0*/  IADD3.X R7, PT, PT, R0, UR11, RZ, P1, !PT ;  /* 0x0000000b00077c10 */ /* 0x000fe40008ffe4ff */
[----:B------:R-:W-:-:S04]  /*02c0*/  IADD3.X R5, PT, PT, RZ, UR9, RZ, P0, !PT ;  /* 0x00000009ff057c10 */ /* 0x000fc800087fe4ff */
[----:B------:R-:W2:Y:S04]  /*02d0*/  LDG.E.U8 R7, desc[UR4][R6.64] ;  /* 0x0000000406077981 */ /* 0x000ea8000c1e1100 */
[----:B------:R-:W2:Y:S01]  /*02e0*/  LDG.E.U8 R4, desc[UR4][R4.64] ;  /* 0x0000000404047981 */ /* 0x000ea2000c1e1100 */
[----:B-1----:R-:W-:-:S04]  /*02f0*/  IADD3 R2, P0, PT, R2, UR6, RZ ;  /* 0x0000000602027c10 */ /* 0x002fc8000ff1e0ff */
[----:B------:R-:W-:Y:S01]  /*0300*/  IADD3.X R3, PT, PT, R0, UR7, RZ, P0, !PT ;  /* 0x0000000700037c10 */ /* 0x000fe200087fe4ff */
[----:B--2---:R-:W-:-:S05]  /*0310*/  IMAD R9, R4, R7, RZ ;  /* 0x0000000704097224 */ /* 0x004fca00078e02ff */
[----:B------:R-:W-:Y:S01]  /*0320*/  STG.E.U8 desc[UR4][R2.64], R9 ;  /* 0x0000000902007986 */ /* 0x000fe2000c101104 */
[----:B------:R-:W-:Y:S05]  /*0330*/  EXIT ;  /* 0x000000000000794d */ /* 0x000fea0003800000 */
        .weak           $__internal_24_$__cuda_sm20_div_u64
        .type           $__internal_24_$__cuda_sm20_div_u64,@function
        .size           $__internal_24_$__cuda_sm20_div_u64,(.L_x_2820 - $__internal_24_$__cuda_sm20_div_u64)
$__internal_24_$__cuda_sm20_div_u64:
        /* <DEDUP_REMOVED lines=63> */
[----:B------:R-:W-:Y:S06]  /*0730*/  RET.REL.NODEC R6 `(broadcast_mul_lhs_col_u8) ;  /* 0xfffffff806307950 */ /* 0x000fec0003c3ffff */
.L_x_273:
        /* <DEDUP_REMOVED lines=12> */
.L_x_2820:


//--------------------- .text.broadcast_mul_lhs_row_u8 --------------------------
	.section	.text.broadcast_mul_lhs_row_u8,"ax",@progbits
	.align	128
        .global         broadcast_mul_lhs_row_u8
        .type           broadcast_mul_lhs_row_u8,@function
        .size           broadcast_mul_lhs_row_u8,(.L_x_2821 - broadcast_mul_lhs_row_u8)
        .other          broadcast_mul_lhs_row_u8,@"STO_CUDA_ENTRY STV_DEFAULT"
broadcast_mul_lhs_row_u8:
.text.broadcast_mul_lhs_row_u8:
        /* <DEDUP_REMOVED lines=35> */
.L_x_275:
[----:B------:R-:W-:-:S07]  /*0230*/  MOV R6, 0x250 ;  /* 0x0000025000067802 */ /* 0x000fce0000000f00 */
[----:B------:R-:W-:Y:S05]  /*0240*/  CALL.REL.NOINC `($__internal_25_$__cuda_sm20_rem_u64) ;  /* 0x0000000000387944 */ /* 0x000fea0003c00000 */
.L_x_276:
[----:B------:R-:W-:Y:S05]  /*0250*/  BSYNC.RECONVERGENT B0 ;  /* 0x0000000000007941 */ /* 0x000fea0003800200 */
.L_x_274:
        /* <DEDUP_REMOVED lines=9> */
[----:B------:R-:W-:Y:S01]  /*02f0*/  IADD3.X R3, PT, PT, R0, UR7, RZ, P0, !PT ;  /* 0x0000000700037c10 */ /* 0x000fe200087fe4ff */
[----:B--2---:R-:W-:-:S05]  /*0300*/  IMAD R9, R4, R7, RZ ;  /* 0x0000000704097224 */ /* 0x004fca00078e02ff */
[----:B------:R-:W-:Y:S01]  /*0310*/  STG.E.U8 desc[UR4][R2.64], R9 ;  /* 0x0000000902007986 */ /* 0x000fe2000c101104 */
[----:B------:R-:W-:Y:S05]  /*0320*/  EXIT ;  /* 0x000000000000794d */ /* 0x000fea0003800000 */
        .weak           $__internal_25_$__cuda_sm20_rem_u64
        .type           $__internal_25_$__cuda_sm20_rem_u64,@function
        .size           $__internal_25_$__cuda_sm20_rem_u64,(.L_x_2821 - $__internal_25_$__cuda_sm20_rem_u64)
$__internal_25_$__cuda_sm20_rem_u64:
        /* <DEDUP_REMOVED lines=46> */
[CC--:B------:R-:W-:Y:S02]  /*0610*/  ISETP.GE.U32.AND P0, PT, R9.reuse, R4.reuse, PT ;  /* 0x000000040900720c */ /* 0x0c0fe40003f06070 */
[----:B------:R-:W-:Y:S01]  /*0620*/  MOV R7, 0x0 ;  /* 0x0000000000077802 */ /* 0x000fe20000000f00 */
        /* <DEDUP_REMOVED lines=13> */
[----:B------:R-:W-:Y:S06]  /*0700*/  RET.REL.NODEC R6 `(broadcast_mul_lhs_row_u8) ;  /* 0xfffffff8063c7950 */ /* 0x000fec0003c3ffff */
.L_x_277:
        /* <DEDUP_REMOVED lines=15> */
.L_x_2821:


//--------------------- .text.broadcast_mul_rhs_col_u8 --------------------------
	.section	.text.broadcast_mul_rhs_col_u8,"ax",@progbits
	.align	128
        .global         broadcast_mul_rhs_col_u8
        .type           broadcast_mul_rhs_col_u8,@function
        .size           broadcast_mul_rhs_col_u8,(.L_x_2822 - broadcast_mul_rhs_col_u8)
        .other          broadcast_mul_rhs_col_u8,@"STO_CUDA_ENTRY STV_DEFAULT"
broadcast_mul_rhs_col_u8:
.text.broadcast_mul_rhs_col_u8:
        /* <DEDUP_REMOVED lines=36> */
.L_x_279:
[----:B------:R-:W-:-:S07]  /*0240*/  MOV R6, 0x260 ;  /* 0x0000026000067802 */ /* 0x000fce0000000f00 */
[----:B------:R-:W-:Y:S05]  /*0250*/  CALL.REL.NOINC `($__internal_26_$__cuda_sm20_div_u64) ;  /* 0x0000000000387944 */ /* 0x000fea0003c00000 */
.L_x_280:
[----:B------:R-:W-:Y:S05]  /*0260*/  BSYNC.RECONVERGENT B0 ;  /* 0x0000000000007941 */ /* 0x000fea0003800200 */
.L_x_278:
[----:B------:R-:W0:Y:S01]  /*0270*/  LDCU.128 UR8, c[0x0][0x390] ;  /* 0x00007200ff0877ac */ /* 0x000e220008000c00 */
[----:B------:R-:W1:Y:S01]  /*0280*/  LDCU.64 UR6, c[0x0][0x3a0] ;  /* 0x00007400ff0677ac */ /* 0x000e620008000a00 */
[----:B0-----:R-:W-:Y:S02]  /*0290*/  IADD3 R6, P1, PT, R5, UR10, RZ ;  /* 0x0000000a05067c10 */ /* 0x001fe4000ff3e0ff */
[----:B------:R-:W-:Y:S02]  /*02a0*/  IADD3 R4, P0, PT, R2, UR8, RZ ;  /* 0x0000000802047c10 */ /* 0x000fe4000ff1e0ff */
[----:B------:R-:W-:Y:S02]  /*02b0*/  IADD3.X R7, PT, PT, RZ, UR11, RZ, P1, !PT ;  /* 0x0000000bff077c10 */ /* 0x000fe40008ffe4ff */
        /* <DEDUP_REMOVED lines=8> */
        .weak           $__internal_26_$__cuda_sm20_div_u64
        .type           $__internal_26_$__cuda_sm20_div_u64,@function
        .size           $__internal_26_$__cuda_sm20_div_u64,(.L_x_2822 - $__internal_26_$__cuda_sm20_div_u64)
$__internal_26_$__cuda_sm20_div_u64:
        /* <DEDUP_REMOVED lines=63> */
[----:B------:R-:W-:Y:S06]  /*0730*/  RET.REL.NODEC R6 `(broadcast_mul_rhs_col_u8) ;  /* 0xfffffff806307950 */ /* 0x000fec0003c3ffff */
.L_x_281:
        /* <DEDUP_REMOVED lines=12> */
.L_x_2822:


//--------------------- .text.broadcast_mul_rhs_row_u8 --------------------------
	.section	.text.broadcast_mul_rhs_row_u8,"ax",@progbits
	.align	128
        .global         broadcast_mul_rhs_row_u8
        .type           broadcast_mul_rhs_row_u8,@function
        .size           broadcast_mul_rhs_row_u8,(.L_x_2823 - broadcast_mul_rhs_row_u8)
        .other          broadcast_mul_rhs_row_u8,@"STO_CUDA_ENTRY STV_DEFAULT"
broadcast_mul_rhs_row_u8:
.text.broadcast_mul_rhs_row_u8:
        /* <DEDUP_REMOVED lines=35> */
.L_x_283:
[----:B------:R-:W-:-:S07]  /*0230*/  MOV R6, 0x250 ;  /* 0x0000025000067802 */ /* 0x000fce0000000f00 */
[----:B------:R-:W-:Y:S05]  /*0240*/  CALL.REL.NOINC `($__internal_27_$__cuda_sm20_rem_u64) ;  /* 0x0000000000387944 */ /* 0x000fea0003c00000 */
.L_x_284:
[----:B------:R-:W-:Y:S05]  /*0250*/  BSYNC.RECONVERGENT B0 ;  /* 0x0000000000007941 */ /* 0x000fea0003800200 */
.L_x_282:
[----:B------:R-:W0:Y:S01]  /*0260*/  LDCU.128 UR8, c[0x0][0x390] ;  /* 0x00007200ff0877ac */ /* 0x000e220008000c00 */
[----:B------:R-:W1:Y:S01]  /*0270*/  LDCU.64 UR6, c[0x0][0x3a0] ;  /* 0x00007400ff0677ac */ /* 0x000e620008000a00 */
[----:B0-----:R-:W-:Y:S02]  /*0280*/  IADD3 R6, P1, PT, R5, UR10, RZ ;  /* 0x0000000a05067c10 */ /* 0x001fe4000ff3e0ff */
[----:B------:R-:W-:-:S03]  /*0290*/  IADD3 R4, P0, PT, R2, UR8, RZ ;  /* 0x0000000802047c10 */ /* 0x000fc6000ff1e0ff */
[----:B------:R-:W-:Y:S01]  /*02a0*/  IMAD.X R7, RZ, RZ, UR11, P1 ;  /* 0x0000000bff077e24 */ /* 0x000fe200088e06ff */
[----:B------:R-:W-:-:S05]  /*02b0*/  IADD3.X R5, PT, PT, R0, UR9, RZ, P0, !PT ;  /* 0x0000000900057c10 */ /* 0x000fca00087fe4ff */
[----:B------:R-:W2:Y:S04]  /*02c0*/  LDG.E.U8 R7, desc[UR4][R6.64] ;  /* 0x0000000406077981 */ /* 0x000ea8000c1e1100 */
[----:B------:R-:W2:Y:S01]  /*02d0*/  LDG.E.U8 R4, desc[UR4][R4.64] ;  /* 0x0000000404047981 */ /* 0x000ea2000c1e1100 */
[----:B-1----:R-:W-:-:S04]  /*02e0*/  IADD3 R2, P0, PT, R2, UR6, RZ ;  /* 0x0000000602027c10 */ /* 0x002fc8000ff1e0ff */
[----:B------:R-:W-:Y:S01]  /*02f0*/  IADD3.X R3, PT, PT, R0, UR7, RZ, P0, !PT ;  /* 0x0000000700037c10 */ /* 0x000fe200087fe4ff */
[----:B--2---:R-:W-:-:S05]  /*0300*/  IMAD R9, R4, R7, RZ ;  /* 0x0000000704097224 */ /* 0x004fca00078e02ff */
[----:B------:R-:W-:Y:S01]  /*0310*/  STG.E.U8 desc[UR4][R2.64], R9 ;  /* 0x0000000902007986 */ /* 0x000fe2000c101104 */
[----:B------:R-:W-:Y:S05]  /*0320*/  EXIT ;  /* 0x000000000000794d */ /* 0x000fea0003800000 */
        .weak           $__internal_27_$__cuda_sm20_rem_u64
        .type           $__internal_27_$__cuda_sm20_rem_u64,@function
        .size           $__internal_27_$__cuda_sm20_rem_u64,(.L_x_2823 - $__internal_27_$__cuda_sm20_rem_u64)
$__internal_27_$__cuda_sm20_rem_u64:
        /* <DEDUP_REMOVED lines=61> */
[----:B------:R-:W-:Y:S06]  /*0700*/  RET.REL.NODEC R6 `(broadcast_mul_rhs_row_u8) ;  /* 0xfffffff8063c7950 */ /* 0x000fec0003c3ffff */
.L_x_285:
        /* <DEDUP_REMOVED lines=15> */
.L_x_2823:


//--------------------- .text.broadcast_mul_contiguous_u8 --------------------------
	.section	.text.broadcast_mul_contiguous_u8,"ax",@progbits
	.align	128
        .global         broadcast_mul_contiguous_u8
        .type           broadcast_mul_contiguous_u8,@function
        .size           broadcast_mul_contiguous_u8,(.L_x_3016 - broadcast_mul_contiguous_u8)
        .other          broadcast_mul_contiguous_u8,@"STO_CUDA_ENTRY STV_DEFAULT"
broadcast_mul_contiguous_u8:
.text.broadcast_mul_contiguous_u8:
        /* <DEDUP_REMOVED lines=10> */
[----:B------:R-:W0:Y:S01]  /*00a0*/  LDCU.128 UR8, c[0x0][0x390] ;  /* 0x00007200ff0877ac */ /* 0x000e220008000c00 */
[----:B------:R-:W1:Y:S01]  /*00b0*/  LDCU.64 UR6, c[0x0][0x388] ;  /* 0x00007100ff0677ac */ /* 0x000e620008000a00 */
[----:B------:R-:W2:Y:S01]  /*00c0*/  LDCU.64 UR4, c[0x0][0x358] ;  /* 0x00006b00ff0477ac */ /* 0x000ea20008000a00 */
[C---:B0-----:R-:W-:Y:S02]  /*00d0*/  IADD3 R4, P1, PT, R6.reuse, UR8, RZ ;  /* 0x0000000806047c10 */ /* 0x041fe4000ff3e0ff */
[----:B-1----:R-:W-:Y:S02]  /*00e0*/  IADD3 R2, P0, PT, R6, UR6, RZ ;  /* 0x0000000606027c10 */ /* 0x002fe4000ff1e0ff */
[C---:B------:R-:W-:Y:S02]  /*00f0*/  IADD3.X R5, PT, PT, R0.reuse, UR9, RZ, P1, !PT ;  /* 0x0000000900057c10 */ /* 0x040fe40008ffe4ff */
[----:B------:R-:W-:-:S04]  /*0100*/  IADD3.X R3, PT, PT, R0, UR7, RZ, P0, !PT ;  /* 0x0000000700037c10 */ /* 0x000fc800087fe4ff */
[----:B--2---:R-:W2:Y:S04]  /*0110*/  LDG.E.U8 R5, desc[UR4][R4.64] ;  /* 0x0000000404057981 */ /* 0x004ea8000c1e1100 */
[----:B------:R-:W2:Y:S01]  /*0120*/  LDG.E.U8 R2, desc[UR4][R2.64] ;  /* 0x0000000402027981 */ /* 0x000ea2000c1e1100 */
[----:B------:R-:W-:-:S04]  /*0130*/  IADD3 R6, P0, PT, R6, UR10, RZ ;  /* 0x0000000a06067c10 */ /* 0x000fc8000ff1e0ff */
[----:B------:R-:W-:Y:S01]  /*0140*/  IADD3.X R7, PT, PT, R0, UR11, RZ, P0, !PT ;  /* 0x0000000b00077c10 */ /* 0x000fe200087fe4ff */
[----:B--2---:R-:W-:-:S05]  /*0150*/  IMAD R9, R2, R5, RZ ;  /* 0x0000000502097224 */ /* 0x004fca00078e02ff */
[----:B------:R-:W-:Y:S01]  /*0160*/  STG.E.U8 desc[UR4][R6.64], R9 ;  /* 0x0000000906007986 */ /* 0x000fe2000c101104 */
[----:B------:R-:W-:Y:S05]  /*0170*/  EXIT ;  /* 0x000000000000794d */ /* 0x000fea0003800000 */
.L_x_286:
        /* <DEDUP_REMOVED lines=16> */
.L_x_3016:


//--------------------- .text.broadcast_mul_strided_u8 --------------------------
	.section	.text.broadcast_mul_strided_u8,"ax",@progbits
	.align	128
        .global         broadcast_mul_strided_u8
        .type           broadcast_mul_strided_u8,@function
        .size           broadcast_mul_strided_u8,(.L_x_2825 - broadcast_mul_strided_u8)
        .other          broadcast_mul_strided_u8,@"STO_CUDA_ENTRY STV_DEFAULT"
broadcast_mul_strided_u8:
.text.broadcast_mul_strided_u8:
        /* <DEDUP_REMOVED lines=32> */
.L_x_305:
        /* <DEDUP_REMOVED lines=27> */
.L_x_289:
[----:B------:R-:W-:Y:S01]  /*03b0*/  MOV R25, R11 ;  /* 0x0000000b00197202 */ /* 0x000fe20000000f00 */
[----:B------:R-:W-:Y:S01]  /*03c0*/  IMAD.MOV.U32 R22, RZ, RZ, RZ ;  /* 0x000000ffff167224 */ /* 0x000fe200078e00ff */
[----:B------:R-:W-:Y:S01]  /*03d0*/  MOV R20, R16 ;  /* 0x0000001000147202 */ /* 0x000fe20000000f00 */
[----:B------:R-:W-:Y:S01]  /*03e0*/  IMAD.MOV.U32 R9, RZ, RZ, R17 ;  /* 0x000000ffff097224 */ /* 0x000fe200078e0011 */
[----:B------:R-:W-:-:S07]  /*03f0*/  MOV R3, 0x410 ;  /* 0x0000041000037802 */ /* 0x000fce0000000f00 */
[----:B0-----:R-:W-:Y:S05]  /*0400*/  CALL.REL.NOINC `($__internal_28_$__cuda_sm20_div_u64) ;  /* 0x0000004c00a47944 */ /* 0x001fea0003c00000 */
[----:B------:R-:W-:Y:S01]  /*0410*/  IADD3 R3, PT, PT, -R21, RZ, RZ ;  /* 0x000000ff15037210 */ /* 0x000fe20007ffe1ff */
[----:B------:R-:W-:Y:S01]  /*0420*/  IMAD.MOV.U32 R34, RZ, RZ, R21 ;  /* 0x000000ffff227224 */ /* 0x000fe200078e0015 */
[----:B------:R-:W-:-:S03]  /*0430*/  MOV R35, R20 ;  /* 0x0000001400237202 */ /* 0x000fc60000000f00 */
[----:B------:R-:W-:-:S07]  /*0440*/  IMAD R3, R16, R3, R11 ;  /* 0x0000000310037224 */ /* 0x000fce00078e020b */
.L_x_290:
        /* <DEDUP_REMOVED lines=31> */
.L_x_291:
[----:B------:R-:W-:Y:S01]  /*0640*/  MOV R25, R34 ;  /* 0x0000002200197202 */ /* 0x000fe20000000f00 */
[----:B------:R-:W-:Y:S01]  /*0650*/  IMAD.MOV.U32 R22, RZ, RZ, R35 ;  /* 0x000000ffff167224 */ /* 0x000fe200078e0023 */
[----:B------:R-:W-:Y:S01]  /*0660*/  MOV R20, R16 ;  /* 0x0000001000147202 */ /* 0x000fe20000000f00 */
[----:B------:R-:W-:Y:S01]  /*0670*/  IMAD.MOV.U32 R9, RZ, RZ, R17 ;  /* 0x000000ffff097224 */ /* 0x000fe200078e0011 */
[----:B------:R-:W-:-:S07]  /*0680*/  MOV R3, 0x6a0 ;  /* 0x000006a000037802 */ /* 0x000fce0000000f00 */
[----:B------:R-:W-:Y:S05]  /*0690*/  CALL.REL.NOINC `($__internal_28_$__cuda_sm20_div_u64) ;  /* 0x0000004c00007944 */ /* 0x000fea0003c00000 */
[----:B------:R-:W-:Y:S02]  /*06a0*/  IADD3 R3, PT, PT, -R21, RZ, RZ ;  /* 0x000000ff15037210 */ /* 0x000fe40007ffe1ff */
[----:B------:R-:W-:-:S03]  /*06b0*/  MOV R35, R20 ;  /* 0x0000001400237202 */ /* 0x000fc60000000f00 */
[----:B------:R-:W-:Y:S02]  /*06c0*/  IMAD R3, R16, R3, R34 ;  /* 0x0000000310037224 */ /* 0x000fe400078e0222 */
[----:B------:R-:W-:-:S07]  /*06d0*/  IMAD.MOV.U32 R34, RZ, RZ, R21 ;  /* 0x000000ffff227224 */ /* 0x000fce00078e0015 */
.L_x_292:
        /* <DEDUP_REMOVED lines=31> */
.L_x_293:
        /* <DEDUP_REMOVED lines=10> */
.L_x_294:
        /* <DEDUP_REMOVED lines=30> */
.L_x_295:
[----:B------:R-:W-:Y:S01]  /*0b50*/  IMAD.MOV.U32 R25, RZ, RZ, R34 ;  /* 0x000000ffff197224 */ /* 0x000fe200078e0022 */
[----:B------:R-:W-:Y:S01]  /*0b60*/  MOV R22, R35 ;  /* 0x0000002300167202 */ /* 0x000fe20000000f00 */
[----:B------:R-:W-:Y:S01]  /*0b70*/  IMAD.MOV.U32 R20, RZ, RZ, R16 ;  /* 0x000000ffff147224 */ /* 0x000fe200078e0010 */
[----:B------:R-:W-:Y:S02]  /*0b80*/  MOV R9, R17 ;  /* 0x0000001100097202 */ /* 0x000fe40000000f00 */
[----:B------:R-:W-:-:S07]  /*0b90*/  MOV R3, 0xbb0 ;  /* 0x00000bb000037802 */ /* 0x000fce0000000f00 */
[----:B------:R-:W-:Y:S05]  /*0ba0*/  CALL.REL.NOINC `($__internal_28_$__cuda_sm20_div_u64) ;  /* 0x0000004400bc7944 */ /* 0x000fea0003c00000 */
[----:B------:R-:W-:Y:S02]  /*0bb0*/  IMAD.MOV R3, RZ, RZ, -R21 ;  /* 0x000000ffff037224 */ /* 0x000fe400078e0a15 */
[----:B------:R-:W-:Y:S02]  /*0bc0*/  IMAD.MOV.U32 R35, RZ, RZ, R20 ;  /* 0x000000ffff237224 */ /* 0x000fe400078e0014 */
[----:B------:R-:W-:Y:S01]  /*0bd0*/  IMAD R3, R16, R3, R34 ;  /* 0x0000000310037224 */ /* 0x000fe200078e0222 */
[----:B------:R-:W-:-:S07]  /*0be0*/  MOV R34, R21 ;  /* 0x0000001500227202 */ /* 0x000fce0000000f00 */
.L_x_296:
        /* <DEDUP_REMOVED lines=31> */
.L_x_297:
        /* <DEDUP_REMOVED lines=10> */
.L_x_298:
        /* <DEDUP_REMOVED lines=31> */
.L_x_299:
        /* <DEDUP_REMOVED lines=10> */
.L_x_300:
        /* <DEDUP_REMOVED lines=31> */
.L_x_301:
        /* <DEDUP_REMOVED lines=10> */
.L_x_302:
        /* <DEDUP_REMOVED lines=29> */
.L_x_303:
[----:B------:R-:W-:Y:S01]  /*1570*/  IMAD.MOV.U32 R25, RZ, RZ, R34 ;  /* 0x000000ffff197224 */ /* 0x000fe200078e0022 */
[----:B------:R-:W-:Y:S01]  /*1580*/  MOV R22, R35 ;  /* 0x0000002300167202 */ /* 0x000fe20000000f00 */
[----:B------:R-:W-:Y:S01]  /*1590*/  IMAD.MOV.U32 R20, RZ, RZ, R16 ;  /* 0x000000ffff147224 */ /* 0x000fe200078e0010 */
[----:B------:R-:W-:Y:S02]  /*15a0*/  MOV R9, R17 ;  /* 0x0000001100097202 */ /* 0x000fe40000000f00 */
[----:B------:R-:W-:-:S07]  /*15b0*/  MOV R3, 0x15d0 ;  /* 0x000015d000037802 */ /* 0x000fce0000000f00 */
[----:B------:R-:W-:Y:S05]  /*15c0*/  CALL.REL.NOINC `($__internal_28_$__cuda_sm20_div_u64) ;  /* 0x0000003c00347944 */ /* 0x000fea0003c00000 */
[----:B------:R-:W-:-:S04]  /*15d0*/  IMAD.MOV R3, RZ, RZ, -R21 ;  /* 0x000000ffff037224 */ /* 0x000fc800078e0a15 */
[----:B------:R-:W-:-:S07]  /*15e0*/  IMAD R16, R16, R3, R34 ;  /* 0x0000000310107224 */ /* 0x000fce00078e0222 */
.L_x_304:
        /* <DEDUP_REMOVED lines=9> */
.L_x_288:
        /* <DEDUP_REMOVED lines=34> */
.L_x_308:
[----:B------:R-:W-:Y:S01]  /*18a0*/  MOV R25, R11 ;  /* 0x0000000b00197202 */ /* 0x000fe20000000f00 */
[----:B------:R-:W-:Y:S01]  /*18b0*/  IMAD.MOV.U32 R22, RZ, RZ, RZ ;  /* 0x000000ffff167224 */ /* 0x000fe200078e00ff */
[----:B------:R-:W-:Y:S01]  /*18c0*/  MOV R20, R6 ;  /* 0x0000000600147202 */ /* 0x000fe20000000f00 */
[----:B------:R-:W-:Y:S01]  /*18d0*/  IMAD.MOV.U32 R9, RZ, RZ, R7 ;  /* 0x000000ffff097224 */ /* 0x000fe200078e0007 */
[----:B------:R-:W-:-:S07]  /*18e0*/  MOV R3, 0x1900 ;  /* 0x0000190000037802 */ /* 0x000fce0000000f00 */
[----:B------:R-:W-:Y:S05]  /*18f0*/  CALL.REL.NOINC `($__internal_28_$__cuda_sm20_div_u64) ;  /* 0x0000003800687944 */ /* 0x000fea0003c00000 */
[----:B------:R-:W-:Y:S01]  /*1900*/  IADD3 R7, PT, PT, -R21, RZ, RZ ;  /* 0x000000ff15077210 */ /* 0x000fe20007ffe1ff */
[----:B------:R-:W-:Y:S01]  /*1910*/  IMAD.MOV.U32 R18, RZ, RZ, R21 ;  /* 0x000000ffff127224 */ /* 0x000fe200078e0015 */
[----:B------:R-:W-:-:S03]  /*1920*/  MOV R19, R20 ;  /* 0x0000001400137202 */ /* 0x000fc60000000f00 */
[----:B------:R-:W-:-:S07]  /*1930*/  IMAD R7, R6, R7, R11 ;  /* 0x0000000706077224 */ /* 0x000fce00078e020b */
.L_x_309:
        /* <DEDUP_REMOVED lines=34> */
.L_x_310:
        /* <DEDUP_REMOVED lines=10> */
.L_x_311:
        /* <DEDUP_REMOVED lines=33> */
.L_x_312:
        /* <DEDUP_REMOVED lines=10> */
.L_x_313:
        /* <DEDUP_REMOVED lines=32> */
.L_x_314:
[----:B------:R-:W-:Y:S01]  /*20b0*/  MOV R25, R10 ;  /* 0x0000000a00197202 */ /* 0x000fe20000000f00 */
[----:B------:R-:W-:Y:S01]  /*20c0*/  IMAD.MOV.U32 R22, RZ, RZ, R11 ;  /* 0x000000ffff167224 */ /* 0x000fe200078e000b */
[----:B------:R-:W-:Y:S01]  /*20d0*/  MOV R20, R6 ;  /* 0x0000000600147202 */ /* 0x000fe20000000f00 */
[----:B------:R-:W-:Y:S01]  /*20e0*/  IMAD.MOV.U32 R9, RZ, RZ, R7 ;  /* 0x000000ffff097224 */ /* 0x000fe200078e0007 */
[----:B------:R-:W-:-:S07]  /*20f0*/  MOV R3, 0x2110 ;  /* 0x0000211000037802 */ /* 0x000fce0000000f00 */
[----:B------:R-:W-:Y:S05]  /*2100*/  CALL.REL.NOINC `($__internal_28_$__cuda_sm20_div_u64) ;  /* 0x0000003000647944 */ /* 0x000fea0003c00000 */
[----:B------:R-:W-:Y:S01]  /*2110*/  IADD3 R3, PT, PT, -R21, RZ, RZ ;  /* 0x000000ff15037210 */ /* 0x000fe20007ffe1ff */
[----:B------:R-:W-:-:S04]  /*2120*/  IMAD.MOV.U32 R11, RZ, RZ, R21 ;  /* 0x000000ffff0b7224 */ /* 0x000fc800078e0015 */
[----:B------:R-:W-:-:S07]  /*2130*/  IMAD R6, R6, R3, R10 ;  /* 0x0000000306067224 */ /* 0x000fce00078e020a */
.L_x_315:
[----:B------:R-:W0:Y:S02]  /*2140*/  LDC R3, c[0x0][0x388] ;  /* 0x0000e200ff037b82 */ /* 0x000e240000000800 */
[----:B0-----:R-:W-:-:S06]  /*2150*/  IMAD.WIDE.U32 R16, R3, 0x8, R16 ;  /* 0x0000000803107825 */ /* 0x001fcc00078e0010 */
[----:B------:R-:W2:Y:S01]  /*2160*/  LDG.E R16, desc[UR6][R16.64] ;  /* 0x0000000610107981 */ /* 0x000ea2000c1e1900 */
[----:B------:R-:W-:Y:S01]  /*2170*/  IADD3 R8, PT, PT, R8, 0x4, RZ ;  /* 0x0000000408087810 */ /* 0x000fe20007ffe0ff */
[----:B--2---:R-:W-:-:S07]  /*2180*/  IMAD R5, R16, R6, R5 ;  /* 0x0000000610057224 */ /* 0x004fce00078e0205 */
.L_x_307:
        /* <DEDUP_REMOVED lines=34> */
.L_x_317:
        /* <DEDUP_REMOVED lines=10> */
.L_x_318:
        /* <DEDUP_REMOVED lines=31> */
.L_x_319:
[----:B------:R-:W-:Y:S01]  /*2640*/  IMAD.MOV.U32 R25, RZ, RZ, R16 ;  /* 0x000000ffff197224 */ /* 0x000fe200078e0010 */
[----:B------:R-:W-:Y:S01]  /*2650*/  MOV R22, R17 ;  /* 0x0000001100167202 */ /* 0x000fe20000000f00 */
[----:B------:R-:W-:Y:S01]  /*2660*/  IMAD.MOV.U32 R20, RZ, RZ, R10 ;  /* 0x000000ffff147224 */ /* 0x000fe200078e000a */
[----:B------:R-:W-:Y:S02]  /*2670*/  MOV R9, R11 ;  /* 0x0000000b00097202 */ /* 0x000fe40000000f00 */
[----:B------:R-:W-:-:S07]  /*2680*/  MOV R3, 0x26a0 ;  /* 0x000026a000037802 */ /* 0x000fce0000000f00 */
[----:B------:R-:W-:Y:S05]  /*2690*/  CALL.REL.NOINC `($__internal_28_$__cuda_sm20_div_u64) ;  /* 0x0000002c00007944 */ /* 0x000fea0003c00000 */
[----:B------:R-:W-:Y:S01]  /*26a0*/  IMAD.MOV R3, RZ, RZ, -R21 ;  /* 0x000000ffff037224 */ /* 0x000fe200078e0a15 */
[----:B------:R-:W-:-:S03]  /*26b0*/  MOV R7, R21 ;  /* 0x0000001500077202 */ /* 0x000fc60000000f00 */
[----:B------:R-:W-:-:S07]  /*26c0*/  IMAD R10, R10, R3, R16 ;  /* 0x000000030a0a7224 */ /* 0x000fce00078e0210 */
.L_x_320:
[----:B------:R-:W0:Y:S02]  /*26d0*/  LDC R3, c[0x0][0x388] ;  /* 0x0000e200ff037b82 */ /* 0x000e240000000800 */
[----:B0-----:R-:W-:-:S06]  /*26e0*/  IMAD.WIDE.U32 R12, R3, 0x8, R12 ;  /* 0x00000008030c7825 */ /* 0x001fcc00078e000c */
[----:B------:R-:W2:Y:S01]  /*26f0*/  LDG.E R12, desc[UR6][R12.64] ;  /* 0x000000060c0c7981 */ /* 0x000ea2000c1e1900 */
[----:B------:R-:W-:Y:S01]  /*2700*/  VIADD R8, R8, 0x2 ;  /* 0x0000000208087836 */ /* 0x000fe20000000000 */
[----:B------:R-:W-:Y:S01]  /*2710*/  MOV R11, R7 ;  /* 0x00000007000b7202 */ /* 0x000fe20000000f00 */
[----:B--2---:R-:W-:-:S07]  /*2720*/  IMAD R5, R12, R10, R5 ;  /* 0x0000000a0c057224 */ /* 0x004fce00078e0205 */
.L_x_316:
        /* <DEDUP_REMOVED lines=28> */
.L_x_321:
[----:B------:R-:W-:Y:S01]  /*28f0*/  MOV R3, R16 ;  /* 0x0000001000037202 */ /* 0x000fe20000000f00 */
[----:B------:R-:W-:Y:S01]  /*2900*/  IMAD.MOV.U32 R15, RZ, RZ, R11 ;  /* 0x000000ffff0f7224 */ /* 0x000fe200078e000b */
[----:B------:R-:W-:-:S07]  /*2910*/  MOV R16, 0x2930 ;  /* 0x0000293000107802 */ /* 0x000fce0000000f00 */
[----:B------:R-:W-:Y:S05]  /*2920*/  CALL.REL.NOINC `($__internal_29_$__cuda_sm20_rem_u64) ;  /* 0x0000002c00707944 */ /* 0x000fea0003c00000 */
.L_x_322:
[----:B------:R-:W0:Y:S02]  /*2930*/  LDC R3, c[0x0][0x388] ;  /* 0x0000e200ff037b82 */ /* 0x000e240000000800 */
[----:B0-----:R-:W-:-:S06]  /*2940*/  IMAD.WIDE.U32 R6, R3, 0x8, R6 ;  /* 0x0000000803067825 */ /* 0x001fcc00078e0006 */
[----:B------:R-:W2:Y:S02]  /*2950*/  LDG.E R6, desc[UR6][R6.64] ;  /* 0x0000000606067981 */ /* 0x000ea4000c1e1900 */
[----:B--2---:R-:W-:-:S07]  /*2960*/  IMAD R5, R6, R9, R5 ;  /* 0x0000000906057224 */ /* 0x004fce00078e0205 */
.L_x_306:
[----:B------:R-:W-:Y:S01]  /*2970*/  MOV R10, R5 ;  /* 0x00000005000a7202 */ /* 0x000fe20000000f00 */
[----:B------:R-:W-:-:S07]  /*2980*/  IMAD.MOV.U32 R11, RZ, RZ, RZ ;  /* 0x000000ffff0b7224 */ /* 0x000fce00078e00ff */
.L_x_287:
        /* <DEDUP_REMOVED lines=15> */
.L_x_341:
        /* <DEDUP_REMOVED lines=27> */
.L_x_325:
[----:B------:R-:W-:Y:S01]  /*2c30*/  IMAD.MOV.U32 R25, RZ, RZ, R14 ;  /* 0x000000ffff197224 */ /* 0x000fe200078e000e */
[----:B------:R-:W-:Y:S01]  /*2c40*/  MOV R22, RZ ;  /* 0x000000ff00167202 */ /* 0x000fe20000000f00 */
[----:B------:R-:W-:Y:S01]  /*2c50*/  IMAD.MOV.U32 R20, RZ, RZ, R18 ;  /* 0x000000ffff147224 */ /* 0x000fe200078e0012 */
[----:B------:R-:W-:Y:S02]  /*2c60*/  MOV R9, R19 ;  /* 0x0000001300097202 */ /* 0x000fe40000000f00 */
[----:B------:R-:W-:-:S07]  /*2c70*/  MOV R3, 0x2c90 ;  /* 0x00002c9000037802 */ /* 0x000fce0000000f00 */
[----:B------:R-:W-:Y:S05]  /*2c80*/  CALL.REL.NOINC `($__internal_28_$__cuda_sm20_div_u64) ;  /* 0x0000002400847944 */ /* 0x000fea0003c00000 */
[----:B------:R-:W-:Y:S01]  /*2c90*/  IMAD.MOV R3, RZ, RZ, -R21 ;  /* 0x000000ffff037224 */ /* 0x000fe200078e0a15 */
[----:B------:R-:W-:Y:S01]  /*2ca0*/  MOV R28, R21 ;  /* 0x00000015001c7202 */ /* 0x000fe20000000f00 */
[----:B------:R-:W-:Y:S02]  /*2cb0*/  IMAD.MOV.U32 R29, RZ, RZ, R20 ;  /* 0x000000ffff1d7224 */ /* 0x000fe400078e0014 */
[----:B------:R-:W-:-:S07]  /*2cc0*/  IMAD R3, R18, R3, R14 ;  /* 0x0000000312037224 */ /* 0x000fce00078e020e */
.L_x_326:
        /* <DEDUP_REMOVED lines=30> */
.L_x_327:
[----:B------:R-:W-:Y:S01]  /*2eb0*/  MOV R25, R28 ;  /* 0x0000001c00197202 */ /* 0x000fe20000000f00 */
[----:B------:R-:W-:Y:S01]  /*2ec0*/  IMAD.MOV.U32 R22, RZ, RZ, R29 ;  /* 0x000000ffff167224 */ /* 0x000fe200078e001d */
        /* <DEDUP_REMOVED lines=8> */
.L_x_328:
        /* <DEDUP_REMOVED lines=31> */
.L_x_329:
        /* <DEDUP_REMOVED lines=10> */
.L_x_330:
        /* <DEDUP_REMOVED lines=30> */
.L_x_331:
        /* <DEDUP_REMOVED lines=10> */
.L_x_332:
        /* <DEDUP_REMOVED lines=31> */
.L_x_333:
        /* <DEDUP_REMOVED lines=10> */
.L_x_334:
        /* <DEDUP_REMOVED lines=31> */
.L_x_335:
        /* <DEDUP_REMOVED lines=10> */
.L_x_336:
        /* <DEDUP_REMOVED lines=31> */
.L_x_337:
        /* <DEDUP_REMOVED lines=10> */
.L_x_338:
        /* <DEDUP_REMOVED lines=29> */
.L_x_339:
        /* <DEDUP_REMOVED lines=8> */
.L_x_340:
        /* <DEDUP_REMOVED lines=8> */
.L_x_324:
        /* <DEDUP_REMOVED lines=34> */
[----:B------:R-:W-:Y:S01]  /*4100*/  MOV R14, R9 ;  /* 0x00000009000e7202 */ /* 0x000fe20000000f00 */
[----:B------:R-:W-:Y:S06]  /*4110*/  BRA `(.L_x_345) ;  /* 0x0000000000287947 */ /* 0x000fec0003800000 */
.L_x_344:
[----:B------:R-:W-:Y:S01]  /*4120*/  IMAD.MOV.U32 R25, RZ, RZ, R14 ;  /* 0x000000ffff197224 */ /* 0x000fe200078e000e */
[----:B------:R-:W-:Y:S01]  /*4130*/  MOV R22, RZ ;  /* 0x000000ff00167202 */ /* 0x000fe20000000f00 */
[----:B------:R-:W-:Y:S01]  /*4140*/  IMAD.MOV.U32 R9, RZ, RZ, R13 ;  /* 0x000000ffff097224 */ /* 0x000fe200078e000d */
[----:B------:R-:W-:Y:S02]  /*4150*/  MOV R20, R12 ;  /* 0x0000000c00147202 */ /* 0x000fe40000000f00 */
[----:B------:R-:W-:-:S07]  /*4160*/  MOV R3, 0x4180 ;  /* 0x0000418000037802 */ /* 0x000fce0000000f00 */
[----:B------:R-:W-:Y:S05]  /*4170*/  CALL.REL.NOINC `($__internal_28_$__cuda_sm20_div_u64) ;  /* 0x0000001000487944 */ /* 0x000fea0003c00000 */
[----:B------:R-:W-:Y:S01]  /*4180*/  IADD3 R3, PT, PT, -R21, RZ, RZ ;  /* 0x000000ff15037210 */ /* 0x000fe20007ffe1ff */
[----:B------:R-:W-:-:S04]  /*4190*/  IMAD.MOV.U32 R15, RZ, RZ, R20 ;  /* 0x000000ffff0f7224 */ /* 0x000fc800078e0014 */
[----:B------:R-:W-:Y:S01]  /*41a0*/  IMAD R8, R12, R3, R14 ;  /* 0x000000030c087224 */ /* 0x000fe200078e020e */
[----:B------:R-:W-:-:S07]  /*41b0*/  MOV R14, R21 ;  /* 0x00000015000e7202 */ /* 0x000fce0000000f00 */
.L_x_345:
        /* <DEDUP_REMOVED lines=33> */
.L_x_346:
[----:B------:R-:W-:Y:S01]  /*43d0*/  IMAD.MOV.U32 R25, RZ, RZ, R14 ;  /* 0x000000ffff197224 */ /* 0x000fe200078e000e */
[----:B------:R-:W-:Y:S01]  /*43e0*/  MOV R22, R15 ;  /* 0x0000000f00167202 */ /* 0x000fe20000000f00 */
[----:B------:R-:W-:Y:S01]  /*43f0*/  IMAD.MOV.U32 R9, RZ, RZ, R13 ;  /* 0x000000ffff097224 */ /* 0x000fe200078e000d */
[----:B------:R-:W-:Y:S02]  /*4400*/  MOV R20, R12 ;  /* 0x0000000c00147202 */ /* 0x000fe40000000f00 */
[----:B------:R-:W-:-:S07]  /*4410*/  MOV R3, 0x4430 ;  /* 0x0000443000037802 */ /* 0x000fce0000000f00 */
[----:B------:R-:W-:Y:S05]  /*4420*/  CALL.REL.NOINC `($__internal_28_$__cuda_sm20_div_u64) ;  /* 0x0000000c009c7944 */ /* 0x000fea0003c00000 */
[----:B------:R-:W-:Y:S01]  /*4430*/  IADD3 R3, PT, PT, -R21, RZ, RZ ;  /* 0x000000ff15037210 */ /* 0x000fe20007ffe1ff */
[----:B------:R-:W-:Y:S01]  /*4440*/  IMAD.MOV.U32 R19, RZ, RZ, R20 ;  /* 0x000000ffff137224 */ /* 0x000fe200078e0014 */
[----:B------:R-:W-:-:S03]  /*4450*/  MOV R18, R21 ;  /* 0x0000001500127202 */ /* 0x000fc60000000f00 */
[----:B------:R-:W-:-:S07]  /*4460*/  IMAD R8, R12, R3, R14 ;  /* 0x000000030c087224 */ /* 0x000fce00078e020e */
.L_x_347:
        /* <DEDUP_REMOVED lines=32> */
.L_x_348:
[----:B------:R-:W-:Y:S01]  /*4670*/  IMAD.MOV.U32 R25, RZ, RZ, R18 ;  /* 0x000000ffff197224 */ /* 0x000fe200078e0012 */
[----:B------:R-:W-:Y:S01]  /*4680*/  MOV R22, R19 ;  /* 0x0000001300167202 */ /* 0x000fe20000000f00 */
        /* <DEDUP_REMOVED lines=8> */
.L_x_349:
        /* <DEDUP_REMOVED lines=30> */
.L_x_350:
[----:B------:R-:W-:Y:S01]  /*48f0*/  MOV R25, R12 ;  /* 0x0000000c00197202 */ /* 0x000fe20000000f00 */
[----:B------:R-:W-:Y:S01]  /*4900*/  IMAD.MOV.U32 R20, RZ, RZ, R16 ;  /* 0x000000ffff147224 */ /* 0x000fe200078e0010 */
[----:B------:R-:W-:Y:S02]  /*4910*/  MOV R22, R13 ;  /* 0x0000000d00167202 */ /* 0x000fe40000000f00 */
[----:B------:R-:W-:Y:S02]  /*4920*/  MOV R9, R17 ;  /* 0x0000001100097202 */ /* 0x000fe40000000f00 */
[----:B------:R-:W-:-:S07]  /*4930*/  MOV R3, 0x4950 ;  /* 0x0000495000037802 */ /* 0x000fce0000000f00 */
[----:B------:R-:W-:Y:S05]  /*4940*/  CALL.REL.NOINC `($__internal_28_$__cuda_sm20_div_u64) ;  /* 0x0000000800547944 */ /* 0x000fea0003c00000 */
[----:B------:R-:W-:Y:S01]  /*4950*/  IADD3 R3, PT, PT, -R21, RZ, RZ ;  /* 0x000000ff15037210 */ /* 0x000fe20007ffe1ff */
[----:B------:R-:W-:-:S04]  /*4960*/  IMAD.MOV.U32 R9, RZ, RZ, R21 ;  /* 0x000000ffff097224 */ /* 0x000fc800078e0015 */
[----:B------:R-:W-:-:S07]  /*4970*/  IMAD R12, R16, R3, R12 ;  /* 0x00000003100c7224 */ /* 0x000fce00078e020c */
.L_x_351:
[----:B------:R-:W-:-:S06]  /*4980*/  IMAD.WIDE.U32 R18, R6, 0x8, R18 ;  /* 0x0000000806127825 */ /* 0x000fcc00078e0012 */
[----:B------:R-:W2:Y:S01]  /*4990*/  LDG.E R18, desc[UR6][R18.64] ;  /* 0x0000000612127981 */ /* 0x000ea2000c1e1900 */
[----:B------:R-:W-:Y:S02]  /*49a0*/  IADD3 R5, PT, PT, R5, 0x4, RZ ;  /* 0x0000000405057810 */ /* 0x000fe40007ffe0ff */
[----:B------:R-:W-:Y:S01]  /*49b0*/  MOV R14, R9 ;  /* 0x00000009000e7202 */ /* 0x000fe20000000f00 */
[----:B--2---:R-:W-:-:S07]  /*49c0*/  IMAD R23, R18, R12, R23 ;  /* 0x0000000c12177224 */ /* 0x004fce00078e0217 */
.L_x_343:
        /* <DEDUP_REMOVED lines=34> */
.L_x_353:
[----:B------:R-:W-:Y:S01]  /*4bf0*/  HFMA2 R22, -RZ, RZ, 0, 0 ;  /* 0x00000000ff167431 */ /* 0x000fe200000001ff */
        /* <DEDUP_REMOVED lines=9> */
.L_x_354:
        /* <DEDUP_REMOVED lines=31> */
.L_x_355:
        /* <DEDUP_REMOVED lines=9> */
.L_x_356:
[----:B------:R-:W-:-:S06]  /*4f10*/  IMAD.WIDE.U32 R16, R6, 0x8, R16 ;  /* 0x0000000806107825 */ /* 0x000fcc00078e0010 */
[----:B------:R-:W2:Y:S01]  /*4f20*/  LDG.E R16, desc[UR6][R16.64] ;  /* 0x0000000610107981 */ /* 0x000ea2000c1e1900 */
[----:B------:R-:W-:Y:S02]  /*4f30*/  IADD3 R5, PT, PT, R5, 0x2, RZ ;  /* 0x0000000205057810 */ /* 0x000fe40007ffe0ff */
[----:B------:R-:W-:Y:S01]  /*4f40*/  MOV R14, R9 ;  /* 0x00000009000e7202 */ /* 0x000fe20000000f00 */
[----:B--2---:R-:W-:-:S07]  /*4f50*/  IMAD R23, R16, R15, R23 ;  /* 0x0000000f10177224 */ /* 0x004fce00078e0217 */
.L_x_352:
        /* <DEDUP_REMOVED lines=29> */
.L_x_357:
[----:B------:R-:W-:Y:S02]  /*5130*/  MOV R3, R16 ;  /* 0x0000001000037202 */ /* 0x000fe40000000f00 */
[----:B------:R-:W-:Y:S02]  /*5140*/  MOV R15, R14 ;  /* 0x0000000e000f7202 */ /* 0x000fe40000000f00 */
[----:B------:R-:W-:-:S07]  /*5150*/  MOV R16, 0x5170 ;  /* 0x0000517000107802 */ /* 0x000fce0000000f00 */
[----:B------:R-:W-:Y:S05]  /*5160*/  CALL.REL.NOINC `($__internal_29_$__cuda_sm20_rem_u64) ;  /* 0x0000000400607944 */ /* 0x000fea0003c00000 */
[----:B------:R-:W-:-:S07]  /*5170*/  IMAD.MOV.U32 R7, RZ, RZ, R9 ;  /* 0x000000ffff077224 */ /* 0x000fce00078e0009 */
.L_x_358:
[----:B------:R-:W-:-:S06]  /*5180*/  IMAD.WIDE.U32 R4, R6, 0x8, R4 ;  /* 0x0000000806047825 */ /* 0x000fcc00078e0004 */
[----:B------:R-:W2:Y:S02]  /*5190*/  LDG.E R4, desc[UR6][R4.64] ;  /* 0x0000000604047981 */ /* 0x000ea4000c1e1900 */
[----:B--2---:R-:W-:-:S07]  /*51a0*/  IMAD R23, R4, R7, R23 ;  /* 0x0000000704177224 */ /* 0x004fce00078e0217 */
.L_x_342:
[----:B------:R-:W-:Y:S01]  /*51b0*/  HFMA2 R5, -RZ, RZ, 0, 0 ;  /* 0x00000000ff057431 */ /* 0x000fe200000001ff */
[----:B------:R-:W-:-:S07]  /*51c0*/  MOV R4, R23 ;  /* 0x0000001700047202 */ /* 0x000fce0000000f00 */
.L_x_323:
[----:B------:R-:W0:Y:S01]  /*51d0*/  LDCU.128 UR12, c[0x0][0x3a0] ;  /* 0x00007400ff0c77ac */ /* 0x000e220008000c00 */
[----:B------:R-:W1:Y:S01]  /*51e0*/  LDCU.64 UR8, c[0x0][0x398] ;  /* 0x00007300ff0877ac */ /* 0x000e620008000a00 */
[----:B0-----:R-:W-:Y:S02]  /*51f0*/  IADD3 R4, P1, PT, R4, UR12, RZ ;  /* 0x0000000c04047c10 */ /* 0x001fe4000ff3e0ff */
[----:B-1----:R-:W-:Y:S02]  /*5200*/  IADD3 R6, P0, PT, R10, UR8, RZ ;  /* 0x000000080a067c10 */ /* 0x002fe4000ff1e0ff */
[----:B------:R-:W-:Y:S02]  /*5210*/  IADD3.X R5, PT, PT, R5, UR13, RZ, P1, !PT ;  /* 0x0000000d05057c10 */ /* 0x000fe40008ffe4ff */
[----:B------:R-:W-:-:S04]  /*5220*/  IADD3.X R7, PT, PT, R11, UR9, RZ, P0, !PT ;  /* 0x000000090b077c10 */ /* 0x000fc800087fe4ff */
[----:B------:R-:W2:Y:S04]  /*5230*/  LDG.E.U8 R5, desc[UR6][R4.64] ;  /* 0x0000000604057981 */ /* 0x000ea8000c1e1100 */
[----:B------:R-:W2:Y:S01]  /*5240*/  LDG.E.U8 R6, desc[UR6][R6.64] ;  /* 0x0000000606067981 */ /* 0x000ea2000c1e1100 */
[----:B------:R-:W-:-:S04]  /*5250*/  IADD3 R8, P0, PT, R0, UR14, RZ ;  /* 0x0000000e00087c10 */ /* 0x000fc8000ff1e0ff */
[----:B------:R-:W-:Y:S01]  /*5260*/  IADD3.X R9, PT, PT, R2, UR15, RZ, P0, !PT ;  /* 0x0000000f02097c10 */ /* 0x000fe200087fe4ff */
[----:B--2---:R-:W-:-:S05]  /*5270*/  IMAD R3, R6, R5, RZ ;  /* 0x0000000506037224 */ /* 0x004fca00078e02ff */
[----:B------:R-:W-:Y:S01]  /*5280*/  STG.E.U8 desc[UR6][R8.64], R3 ;  /* 0x0000000308007986 */ /* 0x000fe2000c101106 */
[----:B------:R-:W-:Y:S05]  /*5290*/  EXIT ;  /* 0x000000000000794d */ /* 0x000fea0003800000 */
        .weak           $__internal_28_$__cuda_sm20_div_u64
        .type           $__internal_28_$__cuda_sm20_div_u64,@function
        .size           $__internal_28_$__cuda_sm20_div_u64,($__internal_29_$__cuda_sm20_rem_u64 - $__internal_28_$__cuda_sm20_div_u64)
$__internal_28_$__cuda_sm20_div_u64:
        /* <DEDUP_REMOVED lines=68> */
[----:B------:R-:W-:Y:S06]  /*56e0*/  RET.REL.NODEC R24 `(broadcast_mul_strided_u8) ;  /* 0xffffffa818447950 */ /* 0x000fec0003c3ffff */
        .weak           $__internal_29_$__cuda_sm20_rem_u64
        .type           $__internal_29_$__cuda_sm20_rem_u64,@function
        .size           $__internal_29_$__cuda_sm20_rem_u64,(.L_x_2825 - $__internal_29_$__cuda_sm20_rem_u64)
$__internal_29_$__cuda_sm20_rem_u64:
        /* <DEDUP_REMOVED lines=61> */
[----:B------:R-:W-:Y:S06]  /*5ac0*/  RET.REL.NODEC R16 `(broadcast_mul_strided_u8) ;  /* 0xffffffa4104c7950 */ /* 0x000fec0003c3ffff */
.L_x_359:
        /* <DEDUP_REMOVED lines=11> */
.L_x_2825:


//--------------------- .text.broadcast_sub_lhs_col_u8 --------------------------
	.section	.text.broadcast_sub_lhs_col_u8,"ax",@progbits
	.align	128
        .global         broadcast_sub_lhs_col_u8
        .type           broadcast_sub_lhs_col_u8,@function
        .size           broadcast_sub_lhs_col_u8,(.L_x_2826 - broadcast_sub_lhs_col_u8)
        .other          broadcast_sub_lhs_col_u8,@"STO_CUDA_ENTRY STV_DEFAULT"
broadcast_sub_lhs_col_u8:
.text.broadcast_sub_lhs_col_u8:
        /* <DEDUP_REMOVED lines=36> */
.L_x_361:
[----:B------:R-:W-:-:S07]  /*0240*/  MOV R6, 0x260 ;  /* 0x0000026000067802 */ /* 0x000fce0000000f00 */
[----:B------:R-:W-:Y:S05]  /*0250*/  CALL.REL.NOINC `($__internal_30_$__cuda_sm20_div_u64) ;  /* 0x0000000000407944 */ /* 0x000fea0003c00000 */
.L_x_362:
[----:B------:R-:W-:Y:S05]  /*0260*/  BSYNC.RECONVERGENT B0 ;  /* 0x0000000000007941 */ /* 0x000fea0003800200 */
.L_x_360:
[----:B------:R-:W0:Y:S01]  /*0270*/  LDCU.128 UR8, c[0x0][0x390] ;  /* 0x00007200ff0877ac */ /* 0x000e220008000c00 */
[----:B------:R-:W1:Y:S01]  /*0280*/  LDCU.64 UR6, c[0x0][0x3a0] ;  /* 0x00007400ff0677ac */ /* 0x000e620008000a00 */
[----:B0-----:R-:W-:-:S04]  /*0290*/  IADD3 R6, P0, PT, R2, UR10, RZ ;  /* 0x0000000a02067c10 */ /* 0x001fc8000ff1e0ff */
[----:B------:R-:W-:Y:S02]  /*02a0*/  IADD3.X R7, PT, PT, R0, UR11, RZ, P0, !PT ;  /* 0x0000000b00077c10 */ /* 0x000fe400087fe4ff */
[----:B------:R-:W-:-:S03]  /*02b0*/  IADD3 R4, P0, PT, R5, UR8, RZ ;  /* 0x0000000805047c10 */ /* 0x000fc6000ff1e0ff */
[----:B------:R-:W2:Y:S02]  /*02c0*/  LDG.E.U8 R6, desc[UR4][R6.64] ;  /* 0x0000000406067981 */ /* 0x000ea4000c1e1100 */
[----:B------:R-:W-:-:S05]  /*02d0*/  IMAD.X R5, RZ, RZ, UR9, P0 ;  /* 0x00000009ff057e24 */ /* 0x000fca00080e06ff */
[----:B------:R-:W3:Y:S01]  /*02e0*/  LDG.E.U8 R4, desc[UR4][R4.64] ;  /* 0x0000000404047981 */ /* 0x000ee2000c1e1100 */
[----:B-1----:R-:W-:-:S04]  /*02f0*/  IADD3 R2, P0, PT, R2, UR6, RZ ;  /* 0x0000000602027c10 */ /* 0x002fc8000ff1e0ff */
[----:B------:R-:W-:Y:S02]  /*0300*/  IADD3.X R3, PT, PT, R0, UR7, RZ, P0, !PT ;  /* 0x0000000700037c10 */ /* 0x000fe400087fe4ff */
[----:B--2---:R-:W-:-:S04]  /*0310*/  IADD3 R9, PT, PT, RZ, -R6, RZ ;  /* 0x80000006ff097210 */ /* 0x004fc80007ffe0ff */
[----:B------:R-:W-:-:S05]  /*0320*/  PRMT R9, R9, 0x7710, RZ ;  /* 0x0000771009097816 */ /* 0x000fca00000000ff */
[----:B---3--:R-:W-:-:S05]  /*0330*/  IMAD.IADD R9, R4, 0x1, R9 ;  /* 0x0000000104097824 */ /* 0x008fca00078e0209 */
[----:B------:R-:W-:Y:S01]  /*0340*/  STG.E.U8 desc[UR4][R2.64], R9 ;  /* 0x0000000902007986 */ /* 0x000fe2000c101104 */
[----:B------:R-:W-:Y:S05]  /*0350*/  EXIT ;  /* 0x000000000000794d */ /* 0x000fea0003800000 */
        .weak           $__internal_30_$__cuda_sm20_div_u64
        .type           $__internal_30_$__cuda_sm20_div_u64,@function
        .size           $__internal_30_$__cuda_sm20_div_u64,(.L_x_2826 - $__internal_30_$__cuda_sm20_div_u64)
$__internal_30_$__cuda_sm20_div_u64:
        /* <DEDUP_REMOVED lines=63> */
[----:B------:R-:W-:Y:S06]  /*0750*/  RET.REL.NODEC R6 `(broadcast_sub_lhs_col_u8) ;  /* 0xfffffff806287950 */ /* 0x000fec0003c3ffff */
.L_x_363:
        /* <DEDUP_REMOVED lines=10> */
.L_x_2826:


//--------------------- .text.broadcast_sub_lhs_row_u8 --------------------------
	.section	.text.broadcast_sub_lhs_row_u8,"ax",@progbits
	.align	128
        .global         broadcast_sub_lhs_row_u8
        .type           broadcast_sub_lhs_row_u8,@function
        .size           broadcast_sub_lhs_row_u8,(.L_x_2827 - broadcast_sub_lhs_row_u8)
        .other          broadcast_sub_lhs_row_u8,@"STO_CUDA_ENTRY STV_DEFAULT"
broadcast_sub_lhs_row_u8:
.text.broadcast_sub_lhs_row_u8:
        /* <DEDUP_REMOVED lines=35> */
.L_x_365:
[----:B------:R-:W-:-:S07]  /*0230*/  MOV R6, 0x250 ;  /* 0x0000025000067802 */ /* 0x000fce0000000f00 */
[----:B------:R-:W-:Y:S05]  /*0240*/  CALL.REL.NOINC `($__internal_31_$__cuda_sm20_rem_u64) ;  /* 0x0000000000407944 */ /* 0x000fea0003c00000 */
.L_x_366:
[----:B------:R-:W-:Y:S05]  /*0250*/  BSYNC.RECONVERGENT B0 ;  /* 0x0000000000007941 */ /* 0x000fea0003800200 */
.L_x_364:
        /* <DEDUP_REMOVED lines=9> */
[----:B------:R-:W-:Y:S01]  /*02f0*/  IADD3.X R3, PT, PT, R0, UR7, RZ, P0, !PT ;  /* 0x0000000700037c10 */ /* 0x000fe200087fe4ff */
[----:B--2---:R-:W-:-:S05]  /*0300*/  IMAD.MOV R9, RZ, RZ, -R6 ;  /* 0x000000ffff097224 */ /* 0x004fca00078e0a06 */
[----:B------:R-:W-:-:S04]  /*0310*/  PRMT R9, R9, 0x7710, RZ ;  /* 0x0000771009097816 */ /* 0x000fc800000000ff */
[----:B---3--:R-:W-:-:S05]  /*0320*/  IADD3 R9, PT, PT, R4, R9, RZ ;  /* 0x0000000904097210 */ /* 0x008fca0007ffe0ff */
[----:B------:R-:W-:Y:S01]  /*0330*/  STG.E.U8 desc[UR4][R2.64], R9 ;  /* 0x0000000902007986 */ /* 0x000fe2000c101104 */
[----:B------:R-:W-:Y:S05]  /*0340*/  EXIT ;  /* 0x000000000000794d */ /* 0x000fea0003800000 */
        .weak           $__internal_31_$__cuda_sm20_rem_u64
        .type           $__internal_31_$__cuda_sm20_rem_u64,@function
        .size           $__internal_31_$__cuda_sm20_rem_u64,(.L_x_2827 - $__internal_31_$__cuda_sm20_rem_u64)
$__internal_31_$__cuda_sm20_rem_u64:
        /* <DEDUP_REMOVED lines=61> */
[----:B------:R-:W-:Y:S06]  /*0720*/  RET.REL.NODEC R6 `(broadcast_sub_lhs_row_u8) ;  /* 0xfffffff806347950 */ /* 0x000fec0003c3ffff */
.L_x_367:
        /* <DEDUP_REMOVED lines=13> */
.L_x_2827:


//--------------------- .text.broadcast_sub_rhs_col_u8 --------------------------
	.section	.text.broadcast_sub_rhs_col_u8,"ax",@progbits
	.align	128
        .global         broadcast_sub_rhs_col_u8
        .type           broadcast_sub_rhs_col_u8,@function
        .size           broadcast_sub_rhs_col_u8,(.L_x_2828 - broadcast_sub_rhs_col_u8)
        .other          broadcast_sub_rhs_col_u8,@"STO_CUDA_ENTRY STV_DEFAULT"
broadcast_sub_rhs_col_u8:
.text.broadcast_sub_rhs_col_u8:
        /* <DEDUP_REMOVED lines=36> */
.L_x_369:
[----:B------:R-:W-:-:S07]  /*0240*/  MOV R6, 0x260 ;  /* 0x0000026000067802 */ /* 0x000fce0000000f00 */
[----:B------:R-:W-:Y:S05]  /*0250*/  CALL.REL.NOINC `($__internal_32_$__cuda_sm20_div_u64) ;  /* 0x0000000000407944 */ /* 0x000fea0003c00000 */
.L_x_370:
[----:B------:R-:W-:Y:S05]  /*0260*/  BSYNC.RECONVERGENT B0 ;  /* 0x0000000000007941 */ /* 0x000fea0003800200 */
.L_x_368:
[----:B------:R-:W0:Y:S01]  /*0270*/  LDCU.128 UR8, c[0x0][0x390] ;  /* 0x00007200ff0877ac */ /* 0x000e220008000c00 */
[----:B------:R-:W1:Y:S01]  /*0280*/  LDCU.64 UR6, c[0x0][0x3a0] ;  /* 0x00007400ff0677ac */ /* 0x000e620008000a00 */
[----:B0-----:R-:W-:-:S05]  /*0290*/  IADD3 R6, P0, PT, R5, UR10, RZ ;  /* 0x0000000a05067c10 */ /* 0x001fca000ff1e0ff */
[----:B------:R-:W-:Y:S01]  /*02a0*/  IMAD.X R7, RZ, RZ, UR11, P0 ;  /* 0x0000000bff077e24 */ /* 0x000fe200080e06ff */
[----:B------:R-:W-:-:S04]  /*02b0*/  IADD3 R4, P0, PT, R2, UR8, RZ ;  /* 0x0000000802047c10 */ /* 0x000fc8000ff1e0ff */
[----:B------:R-:W2:Y:S01]  /*02c0*/  LDG.E.U8 R6, desc[UR4][R6.64] ;  /* 0x0000000406067981 */ /* 0x000ea2000c1e1100 */
[----:B------:R-:W-:-:S05]  /*02d0*/  IADD3.X R5, PT, PT, R0, UR9, RZ, P0, !PT ;  /* 0x0000000900057c10 */ /* 0x000fca00087fe4ff */
        /* <DEDUP_REMOVED lines=8> */
        .weak           $__internal_32_$__cuda_sm20_div_u64
        .type           $__internal_32_$__cuda_sm20_div_u64,@function
        .size           $__internal_32_$__cuda_sm20_div_u64,(.L_x_2828 - $__internal_32_$__cuda_sm20_div_u64)
$__internal_32_$__cuda_sm20_div_u64:
        /* <DEDUP_REMOVED lines=63> */
[----:B------:R-:W-:Y:S06]  /*0750*/  RET.REL.NODEC R6 `(broadcast_sub_rhs_col_u8) ;  /* 0xfffffff806287950 */ /* 0x000fec0003c3ffff */
.L_x_371:
        /* <DEDUP_REMOVED lines=10> */
.L_x_2828:


//--------------------- .text.broadcast_sub_rhs_row_u8 --------------------------
	.section	.text.broadcast_sub_rhs_row_u8,"ax",@progbits
	.align	128
        .global         broadcast_sub_rhs_row_u8
        .type           broadcast_sub_rhs_row_u8,@function
        .size           broadcast_sub_rhs_row_u8,(.L_x_2829 - broadcast_sub_rhs_row_u8)
        .other          broadcast_sub_rhs_row_u8,@"STO_CUDA_ENTRY STV_DEFAULT"
broadcast_sub_rhs_row_u8:
.text.broadcast_sub_rhs_row_u8:
        /* <DEDUP_REMOVED lines=35> */
.L_x_373:
[----:B------:R-:W-:-:S07]  /*0230*/  MOV R6, 0x250 ;  /* 0x0000025000067802 */ /* 0x000fce0000000f00 */
[----:B------:R-:W-:Y:S05]  /*0240*/  CALL.REL.NOINC `($__internal_33_$__cuda_sm20_rem_u64) ;  /* 0x0000000000407944 */ /* 0x000fea0003c00000 */
.L_x_374:
[----:B------:R-:W-:Y:S05]  /*0250*/  BSYNC.RECONVERGENT B0 ;  /* 0x0000000000007941 */ /* 0x000fea0003800200 */
.L_x_372:
        /* <DEDUP_REMOVED lines=15> */
        .weak           $__internal_33_$__cuda_sm20_rem_u64
        .type           $__internal_33_$__cuda_sm20_rem_u64,@function
        .size           $__internal_33_$__cuda_sm20_rem_u64,(.L_x_2829 - $__internal_33_$__cuda_sm20_rem_u64)
$__internal_33_$__cuda_sm20_rem_u64:
        /* <DEDUP_REMOVED lines=61> */
[----:B------:R-:W-:Y:S06]  /*0720*/  RET.REL.NODEC R6 `(broadcast_sub_rhs_row_u8) ;  /* 0xfffffff806347950 */ /* 0x000fec0003c3ffff */
.L_x_375:
        /* <DEDUP_REMOVED lines=13> */
.L_x_2829:


//--------------------- .text.broadcast_sub_contiguous_u8 --------------------------
	.section	.text.broadcast_sub_contiguous_u8,"ax",@progbits
	.align	128
        .global         broadcast_sub_contiguous_u8
        .type           broadcast_sub_contiguous_u8,@function
        .size           broadcast_sub_contiguous_u8,(.L_x_3022 - broadcast_sub_contiguous_u8)
        .other          broadcast_sub_contiguous_u8,@"STO_CUDA_ENTRY STV_DEFAULT"
broadcast_sub_contiguous_u8:
.text.broadcast_sub_contiguous_u8:
        /* <DEDUP_REMOVED lines=13> */
[----:B0-----:R-:W-:-:S04]  /*00d0*/  IADD3 R4, P0, PT, R6, UR8, RZ ;  /* 0x0000000806047c10 */ /* 0x001fc8000ff1e0ff */
[----:B------:R-:W-:Y:S02]  /*00e0*/  IADD3.X R5, PT, PT, R0, UR9, RZ, P0, !PT ;  /* 0x0000000900057c10 */ /* 0x000fe400087fe4ff */
[----:B--2---:R-:W-:-:S03]  /*00f0*/  IADD3 R2, P0, PT, R6, UR6, RZ ;  /* 0x0000000606027c10 */ /* 0x004fc6000ff1e0ff */
[----:B-1----:R-:W2:Y:S01]  /*0100*/  LDG.E.U8 R4, desc[UR4][R4.64] ;  /* 0x0000000404047981 */ /* 0x002ea2000c1e1100 */
[----:B------:R-:W-:-:S05]  /*0110*/  IADD3.X R3, PT, PT, R0, UR7, RZ, P0, !PT ;  /* 0x0000000700037c10 */ /* 0x000fca00087fe4ff */
[----:B------:R-:W3:Y:S01]  /*0120*/  LDG.E.U8 R2, desc[UR4][R2.64] ;  /* 0x0000000402027981 */ /* 0x000ee2000c1e1100 */
[----:B------:R-:W-:-:S04]  /*0130*/  IADD3 R6, P0, PT, R6, UR10, RZ ;  /* 0x0000000a06067c10 */ /* 0x000fc8000ff1e0ff */
[----:B------:R-:W-:Y:S01]  /*0140*/  IADD3.X R7, PT, PT, R0, UR11, RZ, P0, !PT ;  /* 0x0000000b00077c10 */ /* 0x000fe200087fe4ff */
[----:B--2---:R-:W-:-:S05]  /*0150*/  IMAD.MOV R9, RZ, RZ, -R4 ;  /* 0x000000ffff097224 */ /* 0x004fca00078e0a04 */
[----:B------:R-:W-:-:S05]  /*0160*/  PRMT R9, R9, 0x7710, RZ ;  /* 0x0000771009097816 */ /* 0x000fca00000000ff */
[----:B---3--:R-:W-:-:S05]  /*0170*/  IMAD.IADD R9, R2, 0x1, R9 ;  /* 0x0000000102097824 */ /* 0x008fca00078e0209 */
[----:B------:R-:W-:Y:S01]  /*0180*/  STG.E.U8 desc[UR4][R6.64], R9 ;  /* 0x0000000906007986 */ /* 0x000fe2000c101104 */
[----:B------:R-:W-:Y:S05]  /*0190*/  EXIT ;  /* 0x000000000000794d */ /* 0x000fea0003800000 */
.L_x_376:
        /* <DEDUP_REMOVED lines=14> */
.L_x_3022:


//--------------------- .text.broadcast_sub_strided_u8 --------------------------
	.section	.text.broadcast_sub_strided_u8,"ax",@progbits
	.align	128
        .global         broadcast_sub_strided_u8
        .type           broadcast_sub_strided_u8,@function
        .size           broadcast_sub_strided_u8,(.L_x_2831 - broadcast_sub_strided_u8)
        .other          broadcast_sub_strided_u8,@"STO_CUDA_ENTRY STV_DEFAULT"
broadcast_sub_strided_u8:
.text.broadcast_sub_strided_u8:
        /* <DEDUP_REMOVED lines=32> */
.L_x_395:
        /* <DEDUP_REMOVED lines=27> */
.L_x_379:
[----:B------:R-:W-:Y:S01]  /*03b0*/  MOV R25, R11 ;  /* 0x0000000b00197202 */ /* 0x000fe20000000f00 */
[----:B------:R-:W-:Y:S01]  /*03c0*/  IMAD.MOV.U32 R22, RZ, RZ, RZ ;  /* 0x000000ffff167224 */ /* 0x000fe200078e00ff */
[----:B------:R-:W-:Y:S01]  /*03d0*/  MOV R20, R16 ;  /* 0x0000001000147202 */ /* 0x000fe20000000f00 */
[----:B------:R-:W-:Y:S01]  /*03e0*/  IMAD.MOV.U32 R9, RZ, RZ, R17 ;  /* 0x000000ffff097224 */ /* 0x000fe200078e0011 */
[----:B------:R-:W-:-:S07]  /*03f0*/  MOV R3, 0x410 ;  /* 0x0000041000037802 */ /* 0x000fce0000000f00 */
[----:B0-----:R-:W-:Y:S05]  /*0400*/  CALL.REL.NOINC `($__internal_34_$__cuda_sm20_div_u64) ;  /* 0x0000004c00ac7944 */ /* 0x001fea0003c00000 */
[----:B------:R-:W-:Y:S01]  /*0410*/  IADD3 R3, PT, PT, -R21, RZ, RZ ;  /* 0x000000ff15037210 */ /* 0x000fe20007ffe1ff */
[----:B------:R-:W-:Y:S01]  /*0420*/  IMAD.MOV.U32 R34, RZ, RZ, R21 ;  /* 0x000000ffff227224 */ /* 0x000fe200078e0015 */
[----:B------:R-:W-:-:S03]  /*0430*/  MOV R35, R20 ;  /* 0x0000001400237202 */ /* 0x000fc60000000f00 */
[----:B------:R-:W-:-:S07]  /*0440*/  IMAD R3, R16, R3, R11 ;  /* 0x0000000310037224 */ /* 0x000fce00078e020b */
.L_x_380:
        /* <DEDUP_REMOVED lines=31> */
.L_x_381:
[----:B------:R-:W-:Y:S01]  /*0640*/  MOV R25, R34 ;  /* 0x0000002200197202 */ /* 0x000fe20000000f00 */
[----:B------:R-:W-:Y:S01]  /*0650*/  IMAD.MOV.U32 R22, RZ, RZ, R35 ;  /* 0x000000ffff167224 */ /* 0x000fe200078e0023 */
[----:B------:R-:W-:Y:S01]  /*0660*/  MOV R20, R16 ;  /* 0x0000001000147202 */ /* 0x000fe20000000f00 */
[----:B------:R-:W-:Y:S01]  /*0670*/  IMAD.MOV.U32 R9, RZ, RZ, R17 ;  /* 0x000000ffff097224 */ /* 0x000fe200078e0011 */
[----:B------:R-:W-:-:S07]  /*0680*/  MOV R3, 0x6a0 ;  /* 0x000006a000037802 */ /* 0x000fce0000000f00 */
[----:B------:R-:W-:Y:S05]  /*0690*/  CALL.REL.NOINC `($__internal_34_$__cuda_sm20_div_u64) ;  /* 0x0000004c00087944 */ /* 0x000fea0003c00000 */
[----:B------:R-:W-:Y:S02]  /*06a0*/  IADD3 R3, PT, PT, -R21, RZ, RZ ;  /* 0x000000ff15037210 */ /* 0x000fe40007ffe1ff */
[----:B------:R-:W-:-:S03]  /*06b0*/  MOV R35, R20 ;  /* 0x0000001400237202 */ /* 0x000fc60000000f00 */
[----:B------:R-:W-:Y:S02]  /*06c0*/  IMAD R3, R16, R3, R34 ;  /* 0x0000000310037224 */ /* 0x000fe400078e0222 */
[----:B------:R-:W-:-:S07]  /*06d0*/  IMAD.MOV.U32 R34, RZ, RZ, R21 ;  /* 0x000000ffff227224 */ /* 0x000fce00078e0015 */
.L_x_382:
        /* <DEDUP_REMOVED lines=31> */
.L_x_383:
        /* <DEDUP_REMOVED lines=10> */
.L_x_384:
        /* <DEDUP_REMOVED lines=30> */
.L_x_385:
[----:B------:R-:W-:Y:S01]  /*0b50*/  IMAD.MOV.U32 R25, RZ, RZ, R34 ;  /* 0x000000ffff197224 */ /* 0x000fe200078e0022 */
[----:B------:R-:W-:Y:S01]  /*0b60*/  MOV R22, R35 ;  /* 0x0000002300167202 */ /* 0x000fe20000000f00 */
[----:B------:R-:W-:Y:S01]  /*0b70*/  IMAD.MOV.U32 R20, RZ, RZ, R16 ;  /* 0x000000ffff147224 */ /* 0x000fe200078e0010 */
[----:B------:R-:W-:Y:S02]  /*0b80*/  MOV R9, R17 ;  /* 0x0000001100097202 */ /* 0x000fe40000000f00 */
[----:B------:R-:W-:-:S07]  /*0b90*/  MOV R3, 0xbb0 ;  /* 0x00000bb000037802 */ /* 0x000fce0000000f00 */
[----:B------:R-:W-:Y:S05]  /*0ba0*/  CALL.REL.NOINC `($__internal_34_$__cuda_sm20_div_u64) ;  /* 0x0000004400c47944 */ /* 0x000fea0003c00000 */
[----:B------:R-:W-:Y:S02]  /*0bb0*/  IMAD.MOV R3, RZ, RZ, -R21 ;  /* 0x000000ffff037224 */ /* 0x000fe400078e0a15 */
[----:B------:R-:W-:Y:S02]  /*0bc0*/  IMAD.MOV.U32 R35, RZ, RZ, R20 ;  /* 0x000000ffff237224 */ /* 0x000fe400078e0014 */
[----:B------:R-:W-:Y:S01]  /*0bd0*/  IMAD R3, R16, R3, R34 ;  /* 0x0000000310037224 */ /* 0x000fe200078e0222 */
[----:B------:R-:W-:-:S07]  /*0be0*/  MOV R34, R21 ;  /* 0x0000001500227202 */ /* 0x000fce0000000f00 */
.L_x_386:
        /* <DEDUP_REMOVED lines=31> */
.L_x_387:
        /* <DEDUP_REMOVED lines=10> */
.L_x_388:
        /* <DEDUP_REMOVED lines=31> */
.L_x_389:
        /* <DEDUP_REMOVED lines=10> */
.L_x_390:
        /* <DEDUP_REMOVED lines=31> */
.L_x_391:
        /* <DEDUP_REMOVED lines=10> */
.L_x_392:
        /* <DEDUP_REMOVED lines=29> */
.L_x_393:
[----:B------:R-:W-:Y:S01]  /*1570*/  IMAD.MOV.U32 R25, RZ, RZ, R34 ;  /* 0x000000ffff197224 */ /* 0x000fe200078e0022 */
[----:B------:R-:W-:Y:S01]  /*1580*/  MOV R22, R35 ;  /* 0x0000002300167202 */ /* 0x000fe20000000f00 */
[----:B------:R-:W-:Y:S01]  /*1590*/  IMAD.MOV.U32 R20, RZ, RZ, R16 ;  /* 0x000000ffff147224 */ /* 0x000fe200078e0010 */
[----:B------:R-:W-:Y:S02]  /*15a0*/  MOV R9, R17 ;  /* 0x0000001100097202 */ /* 0x000fe40000000f00 */
[----:B------:R-:W-:-:S07]  /*15b0*/  MOV R3, 0x15d0 ;  /* 0x000015d000037802 */ /* 0x000fce0000000f00 */
[----:B------:R-:W-:Y:S05]  /*15c0*/  CALL.REL.NOINC `($__internal_34_$__cuda_sm20_div_u64) ;  /* 0x0000003c003c7944 */ /* 0x000fea0003c00000 */
[----:B------:R-:W-:-:S04]  /*15d0*/  IMAD.MOV R3, RZ, RZ, -R21 ;  /* 0x000000ffff037224 */ /* 0x000fc800078e0a15 */
[----:B------:R-:W-:-:S07]  /*15e0*/  IMAD R16, R16, R3, R34 ;  /* 0x0000000310107224 */ /* 0x000fce00078e0222 */
.L_x_394:
        /* <DEDUP_REMOVED lines=9> */
.L_x_378:
        /* <DEDUP_REMOVED lines=34> */
.L_x_398:
[----:B------:R-:W-:Y:S01]  /*18a0*/  MOV R25, R11 ;  /* 0x0000000b00197202 */ /* 0x000fe20000000f00 */
[----:B------:R-:W-:Y:S01]  /*18b0*/  IMAD.MOV.U32 R22, RZ, RZ, RZ ;  /* 0x000000ffff167224 */ /* 0x000fe200078e00ff */
[----:B------:R-:W-:Y:S01]  /*18c0*/  MOV R20, R6 ;  /* 0x0000000600147202 */ /* 0x000fe20000000f00 */
[----:B------:R-:W-:Y:S01]  /*18d0*/  IMAD.MOV.U32 R9, RZ, RZ, R7 ;  /* 0x000000ffff097224 */ /* 0x000fe200078e0007 */
[----:B------:R-:W-:-:S07]  /*18e0*/  MOV R3, 0x1900 ;  /* 0x0000190000037802 */ /* 0x000fce0000000f00 */
[----:B------:R-:W-:Y:S05]  /*18f0*/  CALL.REL.NOINC `($__internal_34_$__cuda_sm20_div_u64) ;  /* 0x0000003800707944 */ /* 0x000fea0003c00000 */
[----:B------:R-:W-:Y:S01]  /*1900*/  IADD3 R7, PT, PT, -R21, RZ, RZ ;  /* 0x000000ff15077210 */ /* 0x000fe20007ffe1ff */
[----:B------:R-:W-:Y:S01]  /*1910*/  IMAD.MOV.U32 R18, RZ, RZ, R21 ;  /* 0x000000ffff127224 */ /* 0x000fe200078e0015 */
[----:B------:R-:W-:-:S03]  /*1920*/  MOV R19, R20 ;  /* 0x0000001400137202 */ /* 0x000fc60000000f00 */
[----:B------:R-:W-:-:S07]  /*1930*/  IMAD R7, R6, R7, R11 ;  /* 0x0000000706077224 */ /* 0x000fce00078e020b */
.L_x_399:
        /* <DEDUP_REMOVED lines=34> */
.L_x_400:
        /* <DEDUP_REMOVED lines=10> */
.L_x_401:
        /* <DEDUP_REMOVED lines=33> */
.L_x_402:
        /* <DEDUP_REMOVED lines=10> */
.L_x_403:
        /* <DEDUP_REMOVED lines=32> */
.L_x_404:
[----:B------:R-:W-:Y:S01]  /*20b0*/  MOV R25, R10 ;  /* 0x0000000a00197202 */ /* 0x000fe20000000f00 */
[----:B------:R-:W-:Y:S01]  /*20c0*/  IMAD.MOV.U32 R22, RZ, RZ, R11 ;  /* 0x000000ffff167224 */ /* 0x000fe200078e000b */
[----:B------:R-:W-:Y:S01]  /*20d0*/  MOV R20, R6 ;  /* 0x0000000600147202 */ /* 0x000fe20000000f00 */
[----:B------:R-:W-:Y:S01]  /*20e0*/  IMAD.MOV.U32 R9, RZ, RZ, R7 ;  /* 0x000000ffff097224 */ /* 0x000fe200078e0007 */
[----:B------:R-:W-:-:S07]  /*20f0*/  MOV R3, 0x2110 ;  /* 0x0000211000037802 */ /* 0x000fce0000000f00 */
[----:B------:R-:W-:Y:S05]  /*2100*/  CALL.REL.NOINC `($__internal_34_$__cuda_sm20_div_u64) ;  /* 0x00000030006c7944 */ /* 0x000fea0003c00000 */
[----:B------:R-:W-:Y:S01]  /*2110*/  IADD3 R3, PT, PT, -R21, RZ, RZ ;  /* 0x000000ff15037210 */ /* 0x000fe20007ffe1ff */
[----:B------:R-:W-:-:S04]  /*2120*/  IMAD.MOV.U32 R11, RZ, RZ, R21 ;  /* 0x000000ffff0b7224 */ /* 0x000fc800078e0015 */
[----:B------:R-:W-:-:S07]  /*2130*/  IMAD R6, R6, R3, R10 ;  /* 0x0000000306067224 */ /* 0x000fce00078e020a */
.L_x_405:
[----:B------:R-:W0:Y:S02]  /*2140*/  LDC R3, c[0x0][0x388] ;  /* 0x0000e200ff037b82 */ /* 0x000e240000000800 */
[----:B0-----:R-:W-:-:S06]  /*2150*/  IMAD.WIDE.U32 R16, R3, 0x8, R16 ;  /* 0x0000000803107825 */ /* 0x001fcc00078e0010 */
[----:B------:R-:W2:Y:S01]  /*2160*/  LDG.E R16, desc[UR6][R16.64] ;  /* 0x0000000610107981 */ /* 0x000ea2000c1e1900 */
[----:B------:R-:W-:Y:S01]  /*2170*/  IADD3 R8, PT, PT, R8, 0x4, RZ ;  /* 0x0000000408087810 */ /* 0x000fe20007ffe0ff */
[----:B--2---:R-:W-:-:S07]  /*2180*/  IMAD R5, R16, R6, R5 ;  /* 0x0000000610057224 */ /* 0x004fce00078e0205 */
.L_x_397:
        /* <DEDUP_REMOVED lines=34> */
.L_x_407:
        /* <DEDUP_REMOVED lines=10> */
.L_x_408:
        /* <DEDUP_REMOVED lines=31> */
.L_x_409:
[----:B------:R-:W-:Y:S01]  /*2640*/  IMAD.MOV.U32 R25, RZ, RZ, R16 ;  /* 0x000000ffff197224 */ /* 0x000fe200078e0010 */
[----:B------:R-:W-:Y:S01]  /*2650*/  MOV R22, R17 ;  /* 0x0000001100167202 */ /* 0x000fe20000000f00 */
[----:B------:R-:W-:Y:S01]  /*2660*/  IMAD.MOV.U32 R20, RZ, RZ, R10 ;  /* 0x000000ffff147224 */ /* 0x000fe200078e000a */
[----:B------:R-:W-:Y:S02]  /*2670*/  MOV R9, R11 ;  /* 0x0000000b00097202 */ /* 0x000fe40000000f00 */
[----:B------:R-:W-:-:S07]  /*2680*/  MOV R3, 0x26a0 ;  /* 0x000026a000037802 */ /* 0x000fce0000000f00 */
[----:B------:R-:W-:Y:S05]  /*2690*/  CALL.REL.NOINC `($__internal_34_$__cuda_sm20_div_u64) ;  /* 0x0000002c00087944 */ /* 0x000fea0003c00000 */
[----:B------:R-:W-:Y:S01]  /*26a0*/  IMAD.MOV R3, RZ, RZ, -R21 ;  /* 0x000000ffff037224 */ /* 0x000fe200078e0a15 */
[----:B------:R-:W-:-:S03]  /*26b0*/  MOV R7, R21 ;  /* 0x0000001500077202 */ /* 0x000fc60000000f00 */
[----:B------:R-:W-:-:S07]  /*26c0*/  IMAD R10, R10, R3, R16 ;  /* 0x000000030a0a7224 */ /* 0x000fce00078e0210 */
.L_x_410:
[----:B------:R-:W0:Y:S02]  /*26d0*/  LDC R3, c[0x0][0x388] ;  /* 0x0000e200ff037b82 */ /* 0x000e240000000800 */
[----:B0-----:R-:W-:-:S06]  /*26e0*/  IMAD.WIDE.U32 R12, R3, 0x8, R12 ;  /* 0x00000008030c7825 */ /* 0x001fcc00078e000c */
[----:B------:R-:W2:Y:S01]  /*26f0*/  LDG.E R12, desc[UR6][R12.64] ;  /* 0x000000060c0c7981 */ /* 0x000ea2000c1e1900 */
[----:B------:R-:W-:Y:S01]  /*2700*/  VIADD R8, R8, 0x2 ;  /* 0x0000000208087836 */ /* 0x000fe20000000000 */
[----:B------:R-:W-:Y:S01]  /*2710*/  MOV R11, R7 ;  /* 0x00000007000b7202 */ /* 0x000fe20000000f00 */
[----:B--2---:R-:W-:-:S07]  /*2720*/  IMAD R5, R12, R10, R5 ;  /* 0x0000000a0c057224 */ /* 0x004fce00078e0205 */
.L_x_406:
        /* <DEDUP_REMOVED lines=28> */
.L_x_411:
[----:B------:R-:W-:Y:S01]  /*28f0*/  MOV R3, R16 ;  /* 0x0000001000037202 */ /* 0x000fe20000000f00 */
[----:B------:R-:W-:Y:S01]  /*2900*/  IMAD.MOV.U32 R15, RZ, RZ, R11 ;  /* 0x000000ffff0f7224 */ /* 0x000fe200078e000b */
[----:B------:R-:W-:-:S07]  /*2910*/  MOV R16, 0x2930 ;  /* 0x0000293000107802 */ /* 0x000fce0000000f00 */
[----:B------:R-:W-:Y:S05]  /*2920*/  CALL.REL.NOINC `($__internal_35_$__cuda_sm20_rem_u64) ;  /* 0x0000002c00787944 */ /* 0x000fea0003c00000 */
.L_x_412:
[----:B------:R-:W0:Y:S02]  /*2930*/  LDC R3, c[0x0][0x388] ;  /* 0x0000e200ff037b82 */ /* 0x000e240000000800 */
[----:B0-----:R-:W-:-:S06]  /*2940*/  IMAD.WIDE.U32 R6, R3, 0x8, R6 ;  /* 0x0000000803067825 */ /* 0x001fcc00078e0006 */
[----:B------:R-:W2:Y:S02]  /*2950*/  LDG.E R6, desc[UR6][R6.64] ;  /* 0x0000000606067981 */ /* 0x000ea4000c1e1900 */
[----:B--2---:R-:W-:-:S07]  /*2960*/  IMAD R5, R6, R9, R5 ;  /* 0x0000000906057224 */ /* 0x004fce00078e0205 */
.L_x_396:
[----:B------:R-:W-:Y:S01]  /*2970*/  MOV R10, R5 ;  /* 0x00000005000a7202 */ /* 0x000fe20000000f00 */
[----:B------:R-:W-:-:S07]  /*2980*/  IMAD.MOV.U32 R11, RZ, RZ, RZ ;  /* 0x000000ffff0b7224 */ /* 0x000fce00078e00ff */
.L_x_377:
        /* <DEDUP_REMOVED lines=15> */
.L_x_431:
        /* <DEDUP_REMOVED lines=27> */
.L_x_415:
[----:B------:R-:W-:Y:S01]  /*2c30*/  IMAD.MOV.U32 R25, RZ, RZ, R14 ;  /* 0x000000ffff197224 */ /* 0x000fe200078e000e */
[----:B------:R-:W-:Y:S01]  /*2c40*/  MOV R22, RZ ;  /* 0x000000ff00167202 */ /* 0x000fe20000000f00 */
[----:B------:R-:W-:Y:S01]  /*2c50*/  IMAD.MOV.U32 R20, RZ, RZ, R18 ;  /* 0x000000ffff147224 */ /* 0x000fe200078e0012 */
[----:B------:R-:W-:Y:S02]  /*2c60*/  MOV R9, R19 ;  /* 0x0000001300097202 */ /* 0x000fe40000000f00 */
[----:B------:R-:W-:-:S07]  /*2c70*/  MOV R3, 0x2c90 ;  /* 0x00002c9000037802 */ /* 0x000fce0000000f00 */
[----:B------:R-:W-:Y:S05]  /*2c80*/  CALL.REL.NOINC `($__internal_34_$__cuda_sm20_div_u64) ;  /* 0x00000024008c7944 */ /* 0x000fea0003c00000 */
[----:B------:R-:W-:Y:S01]  /*2c90*/  IMAD.MOV R3, RZ, RZ, -R21 ;  /* 0x000000ffff037224 */ /* 0x000fe200078e0a15 */
[----:B------:R-:W-:Y:S01]  /*2ca0*/  MOV R28, R21 ;  /* 0x00000015001c7202 */ /* 0x000fe20000000f00 */
[----:B------:R-:W-:Y:S02]  /*2cb0*/  IMAD.MOV.U32 R29, RZ, RZ, R20 ;  /* 0x000000ffff1d7224 */ /* 0x000fe400078e0014 */
[----:B------:R-:W-:-:S07]  /*2cc0*/  IMAD R3, R18, R3, R14 ;  /* 0x0000000312037224 */ /* 0x000fce00078e020e */
.L_x_416:
        /* <DEDUP_REMOVED lines=30> */
.L_x_417:
[----:B------:R-:W-:Y:S01]  /*2eb0*/  MOV R25, R28 ;  /* 0x0000001c00197202 */ /* 0x000fe20000000f00 */
[----:B------:R-:W-:Y:S01]  /*2ec0*/  IMAD.MOV.U32 R22, RZ, RZ, R29 ;  /* 0x000000ffff167224 */ /* 0x000fe200078e001d */
        /* <DEDUP_REMOVED lines=8> */
.L_x_418:
        /* <DEDUP_REMOVED lines=31> */
.L_x_419:
        /* <DEDUP_REMOVED lines=10> */
.L_x_420:
        /* <DEDUP_REMOVED lines=30> */
.L_x_421:
        /* <DEDUP_REMOVED lines=10> */
.L_x_422:
        /* <DEDUP_REMOVED lines=31> */
.L_x_423:
        /* <DEDUP_REMOVED lines=10> */
.L_x_424:
        /* <DEDUP_REMOVED lines=31> */
.L_x_425:
        /* <DEDUP_REMOVED lines=10> */
.L_x_426:
        /* <DEDUP_REMOVED lines=31> */
.L_x_427:
        /* <DEDUP_REMOVED lines=10> */
.L_x_428:
        /* <DEDUP_REMOVED lines=29> */
.L_x_429:
        /* <DEDUP_REMOVED lines=8> */
.L_x_430:
        /* <DEDUP_REMOVED lines=8> */
.L_x_414:
        /* <DEDUP_REMOVED lines=36> */
.L_x_434:
[----:B------:R-:W-:Y:S01]  /*4120*/  HFMA2 R22, -RZ, RZ, 0, 0 ;  /* 0x00000000ff167431 */ /* 0x000fe200000001ff */
[----:B------:R-:W-:Y:S01]  /*4130*/  MOV R25, R14 ;  /* 0x0000000e00197202 */ /* 0x000fe20000000f00 */
[----:B------:R-:W-:Y:S01]  /*4140*/  IMAD.MOV.U32 R20, RZ, RZ, R12 ;  /* 0x000000ffff147224 */ /* 0x000fe200078e000c */
[----:B------:R-:W-:Y:S02]  /*4150*/  MOV R9, R13 ;  /* 0x0000000d00097202 */ /* 0x000fe40000000f00 */
[----:B------:R-:W-:-:S07]  /*4160*/  MOV R3, 0x4180 ;  /* 0x0000418000037802 */ /* 0x000fce0000000f00 */
[----:B------:R-:W-:Y:S05]  /*4170*/  CALL.REL.NOINC `($__internal_34_$__cuda_sm20_div_u64) ;  /* 0x0000001000507944 */ /* 0x000fea0003c00000 */
[----:B------:R-:W-:Y:S02]  /*4180*/  IADD3 R3, PT, PT, -R21, RZ, RZ ;  /* 0x000000ff15037210 */ /* 0x000fe40007ffe1ff */
[----:B------:R-:W-:-:S03]  /*4190*/  MOV R15, R20 ;  /* 0x00000014000f7202 */ /* 0x000fc60000000f00 */
[----:B------:R-:W-:Y:S02]  /*41a0*/  IMAD R8, R12, R3, R14 ;  /* 0x000000030c087224 */ /* 0x000fe400078e020e */
[----:B------:R-:W-:-:S07]  /*41b0*/  IMAD.MOV.U32 R14, RZ, RZ, R21 ;  /* 0x000000ffff0e7224 */ /* 0x000fce00078e0015 */
.L_x_435:
[----:B------:R-:W0:Y:S08]  /*41c0*/  LDC R12, c[0x0][0x388] ;  /* 0x0000e200ff0c7b82 */ /* 0x000e300000000800 */
[----:B------:R-:W1:Y:S01]  /*41d0*/  LDC.64 R16, c[0x0][0x390] ;  /* 0x0000e400ff107b82 */ /* 0x000e620000000a00 */
[----:B0-----:R-:W-:-:S05]  /*41e0*/  IADD3 R7, PT, PT, -R5, R12, RZ ;  /* 0x0000000c05077210 */ /* 0x001fca0007ffe1ff */
[----:B------:R-:W-:-:S04]  /*41f0*/  VIADD R3, R7, 0xfffffffe ;  /* 0xfffffffe07037836 */ /* 0x000fc80000000000 */
        /* <DEDUP_REMOVED lines=29> */
.L_x_436:
[----:B------:R-:W-:Y:S01]  /*43d0*/  MOV R25, R14 ;  /* 0x0000000e00197202 */ /* 0x000fe20000000f00 */
[----:B------:R-:W-:Y:S01]  /*43e0*/  IMAD.MOV.U32 R20, RZ, RZ, R12 ;  /* 0x000000ffff147224 */ /* 0x000fe200078e000c */
[----:B------:R-:W-:Y:S02]  /*43f0*/  MOV R22, R15 ;  /* 0x0000000f00167202 */ /* 0x000fe40000000f00 */
[----:B------:R-:W-:Y:S02]  /*4400*/  MOV R9, R13 ;  /* 0x0000000d00097202 */ /* 0x000fe40000000f00 */
[----:B------:R-:W-:-:S07]  /*4410*/  MOV R3, 0x4430 ;  /* 0x0000443000037802 */ /* 0x000fce0000000f00 */
[----:B------:R-:W-:Y:S05]  /*4420*/  CALL.REL.NOINC `($__internal_34_$__cuda_sm20_div_u64) ;  /* 0x0000000c00a47944 */ /* 0x000fea0003c00000 */
[----:B------:R-:W-:Y:S01]  /*4430*/  IADD3 R3, PT, PT, -R21, RZ, RZ ;  /* 0x000000ff15037210 */ /* 0x000fe20007ffe1ff */
[----:B------:R-:W-:Y:S01]  /*4440*/  IMAD.MOV.U32 R18, RZ, RZ, R21 ;  /* 0x000000ffff127224 */ /* 0x000fe200078e0015 */
[----:B------:R-:W-:-:S03]  /*4450*/  MOV R19, R20 ;  /* 0x0000001400137202 */ /* 0x000fc60000000f00 */
[----:B------:R-:W-:-:S07]  /*4460*/  IMAD R8, R12, R3, R14 ;  /* 0x000000030c087224 */ /* 0x000fce00078e020e */
.L_x_437:
        /* <DEDUP_REMOVED lines=32> */
.L_x_438:
[----:B------:R-:W-:Y:S01]  /*4670*/  MOV R25, R18 ;  /* 0x0000001200197202 */ /* 0x000fe20000000f00 */
[----:B------:R-:W-:Y:S01]  /*4680*/  IMAD.MOV.U32 R20, RZ, RZ, R12 ;  /* 0x000000ffff147224 */ /* 0x000fe200078e000c */
[----:B------:R-:W-:Y:S02]  /*4690*/  MOV R22, R19 ;  /* 0x0000001300167202 */ /* 0x000fe40000000f00 */
[----:B------:R-:W-:Y:S02]  /*46a0*/  MOV R9, R13 ;  /* 0x0000000d00097202 */ /* 0x000fe40000000f00 */
[----:B------:R-:W-:-:S07]  /*46b0*/  MOV R3, 0x46d0 ;  /* 0x000046d000037802 */ /* 0x000fce0000000f00 */
[----:B------:R-:W-:Y:S05]  /*46c0*/  CALL.REL.NOINC `($__internal_34_$__cuda_sm20_div_u64) ;  /* 0x0000000800fc7944 */ /* 0x000fea0003c00000 */
[----:B------:R-:W-:Y:S02]  /*46d0*/  IADD3 R3, PT, PT, -R21, RZ, RZ ;  /* 0x000000ff15037210 */ /* 0x000fe40007ffe1ff */
[----:B------:R-:W-:-:S03]  /*46e0*/  MOV R13, R20 ;  /* 0x00000014000d7202 */ /* 0x000fc60000000f00 */
[----:B------:R-:W-:Y:S02]  /*46f0*/  IMAD R3, R12, R3, R18 ;  /* 0x000000030c037224 */ /* 0x000fe400078e0212 */
[----:B------:R-:W-:-:S07]  /*4700*/  IMAD.MOV.U32 R12, RZ, RZ, R21 ;  /* 0x000000ffff0c7224 */ /* 0x000fce00078e0015 */
.L_x_439:
        /* <DEDUP_REMOVED lines=30> */
.L_x_440:
[----:B------:R-:W-:Y:S01]  /*48f0*/  MOV R25, R12 ;  /* 0x0000000c00197202 */ /* 0x000fe20000000f00 */
[----:B------:R-:W-:Y:S01]  /*4900*/  IMAD.MOV.U32 R22, RZ, RZ, R13 ;  /* 0x000000ffff167224 */ /* 0x000fe200078e000d */
[----:B------:R-:W-:Y:S02]  /*4910*/  MOV R20, R16 ;  /* 0x0000001000147202 */ /* 0x000fe40000000f00 */
[----:B------:R-:W-:Y:S02]  /*4920*/  MOV R9, R17 ;  /* 0x0000001100097202 */ /* 0x000fe40000000f00 */
[----:B------:R-:W-:-:S07]  /*4930*/  MOV R3, 0x4950 ;  /* 0x0000495000037802 */ /* 0x000fce0000000f00 */
[----:B------:R-:W-:Y:S05]  /*4940*/  CALL.REL.NOINC `($__internal_34_$__cuda_sm20_div_u64) ;  /* 0x00000008005c7944 */ /* 0x000fea0003c00000 */
[----:B------:R-:W-:Y:S01]  /*4950*/  IMAD.MOV R3, RZ, RZ, -R21 ;  /* 0x000000ffff037224 */ /* 0x000fe200078e0a15 */
[----:B------:R-:W-:-:S03]  /*4960*/  MOV R9, R21 ;  /* 0x0000001500097202 */ /* 0x000fc60000000f00 */
[----:B------:R-:W-:-:S07]  /*4970*/  IMAD R12, R16, R3, R12 ;  /* 0x00000003100c7224 */ /* 0x000fce00078e020c */
.L_x_441:
[----:B------:R-:W-:-:S06]  /*4980*/  IMAD.WIDE.U32 R18, R6, 0x8, R18 ;  /* 0x0000000806127825 */ /* 0x000fcc00078e0012 */
[----:B------:R-:W2:Y:S01]  /*4990*/  LDG.E R18, desc[UR6][R18.64] ;  /* 0x0000000612127981 */ /* 0x000ea2000c1e1900 */
[----:B------:R-:W-:Y:S01]  /*49a0*/  IADD3 R5, PT, PT, R5, 0x4, RZ ;  /* 0x0000000405057810 */ /* 0x000fe20007ffe0ff */
[----:B------:R-:W-:Y:S02]  /*49b0*/  IMAD.MOV.U32 R14, RZ, RZ, R9 ;  /* 0x000000ffff0e7224 */ /* 0x000fe400078e0009 */
[----:B--2---:R-:W-:-:S07]  /*49c0*/  IMAD R23, R18, R12, R23 ;  /* 0x0000000c12177224 */ /* 0x004fce00078e0217 */
.L_x_433:
        /* <DEDUP_REMOVED lines=34> */
.L_x_443:
[----:B------:R-:W-:Y:S01]  /*4bf0*/  MOV R25, R14 ;  /* 0x0000000e00197202 */ /* 0x000fe20000000f00 */
[----:B------:R-:W-:Y:S01]  /*4c00*/  IMAD.MOV.U32 R22, RZ, RZ, RZ ;  /* 0x000000ffff167224 */ /* 0x000fe200078e00ff */
[----:B------:R-:W-:Y:S02]  /*4c10*/  MOV R20, R16 ;  /* 0x0000001000147202 */ /* 0x000fe40000000f00 */
[----:B------:R-:W-:Y:S02]  /*4c20*/  MOV R9, R17 ;  /* 0x0000001100097202 */ /* 0x000fe40000000f00 */
[----:B------:R-:W-:-:S07]  /*4c30*/  MOV R3, 0x4c50 ;  /* 0x00004c5000037802 */ /* 0x000fce0000000f00 */
[----:B------:R-:W-:Y:S05]  /*4c40*/  CALL.REL.NOINC `($__internal_34_$__cuda_sm20_div_u64) ;  /* 0x00000004009c7944 */ /* 0x000fea0003c00000 */
[----:B------:R-:W-:Y:S01]  /*4c50*/  IMAD.MOV R3, RZ, RZ, -R21 ;  /* 0x000000ffff037224 */ /* 0x000fe200078e0a15 */
[----:B------:R-:W-:Y:S02]  /*4c60*/  MOV R18, R21 ;  /* 0x0000001500127202 */ /* 0x000fe40000000f00 */
[----:B------:R-:W-:Y:S01]  /*4c70*/  MOV R19, R20 ;  /* 0x0000001400137202 */ /* 0x000fe20000000f00 */
[----:B------:R-:W-:-:S07]  /*4c80*/  IMAD R4, R16, R3, R14 ;  /* 0x0000000310047224 */ /* 0x000fce00078e020e */
.L_x_444:
        /* <DEDUP_REMOVED lines=31> */
.L_x_445:
        /* <DEDUP_REMOVED lines=9> */
.L_x_446:
[----:B------:R-:W-:-:S06]  /*4f10*/  IMAD.WIDE.U32 R16, R6, 0x8, R16 ;  /* 0x0000000806107825 */ /* 0x000fcc00078e0010 */
[----:B------:R-:W2:Y:S01]  /*4f20*/  LDG.E R16, desc[UR6][R16.64] ;  /* 0x0000000610107981 */ /* 0x000ea2000c1e1900 */
[----:B------:R-:W-:Y:S01]  /*4f30*/  IADD3 R5, PT, PT, R5, 0x2, RZ ;  /* 0x0000000205057810 */ /* 0x000fe20007ffe0ff */
[----:B------:R-:W-:Y:S02]  /*4f40*/  IMAD.MOV.U32 R14, RZ, RZ, R9 ;  /* 0x000000ffff0e7224 */ /* 0x000fe400078e0009 */
[----:B--2---:R-:W-:-:S07]  /*4f50*/  IMAD R23, R16, R15, R23 ;  /* 0x0000000f10177224 */ /* 0x004fce00078e0217 */
.L_x_442:
        /* <DEDUP_REMOVED lines=29> */
.L_x_447:
[----:B------:R-:W-:Y:S01]  /*5130*/  MOV R3, R16 ;  /* 0x0000001000037202 */ /* 0x000fe20000000f00 */
[----:B------:R-:W-:Y:S01]  /*5140*/  IMAD.MOV.U32 R15, RZ, RZ, R14 ;  /* 0x000000ffff0f7224 */ /* 0x000fe200078e000e */
[----:B------:R-:W-:-:S07]  /*5150*/  MOV R16, 0x5170 ;  /* 0x0000517000107802 */ /* 0x000fce0000000f00 */
[----:B------:R-:W-:Y:S05]  /*5160*/  CALL.REL.NOINC `($__internal_35_$__cuda_sm20_rem_u64) ;  /* 0x0000000400687944 */ /* 0x000fea0003c00000 */
[----:B------:R-:W-:-:S07]  /*5170*/  MOV R7, R9 ;  /* 0x0000000900077202 */ /* 0x000fce0000000f00 */
.L_x_448:
[----:B------:R-:W-:-:S06]  /*5180*/  IMAD.WIDE.U32 R4, R6, 0x8, R4 ;  /* 0x0000000806047825 */ /* 0x000fcc00078e0004 */
[----:B------:R-:W2:Y:S02]  /*5190*/  LDG.E R4, desc[UR6][R4.64] ;  /* 0x0000000604047981 */ /* 0x000ea4000c1e1900 */
[----:B--2---:R-:W-:-:S07]  /*51a0*/  IMAD R23, R4, R7, R23 ;  /* 0x0000000704177224 */ /* 0x004fce00078e0217 */
.L_x_432:
[----:B------:R-:W-:Y:S01]  /*51b0*/  MOV R4, R23 ;  /* 0x0000001700047202 */ /* 0x000fe20000000f00 */
[----:B------:R-:W-:-:S07]  /*51c0*/  IMAD.MOV.U32 R5, RZ, RZ, RZ ;  /* 0x000000ffff057224 */ /* 0x000fce00078e00ff */
.L_x_413:
[----:B------:R-:W0:Y:S01]  /*51d0*/  LDCU.128 UR12, c[0x0][0x3a0] ;  /* 0x00007400ff0c77ac */ /* 0x000e220008000c00 */
[----:B------:R-:W1:Y:S01]  /*51e0*/  LDCU.64 UR8, c[0x0][0x398] ;  /* 0x00007300ff0877ac */ /* 0x000e620008000a00 */
[----:B0-----:R-:W-:-:S04]  /*51f0*/  IADD3 R6, P0, PT, R4, UR12, RZ ;  /* 0x0000000c04067c10 */ /* 0x001fc8000ff1e0ff */
[----:B------:R-:W-:Y:S02]  /*5200*/  IADD3.X R7, PT, PT, R5, UR13, RZ, P0, !PT ;  /* 0x0000000d05077c10 */ /* 0x000fe400087fe4ff */
[----:B-1----:R-:W-:-:S03]  /*5210*/  IADD3 R4, P0, PT, R10, UR8, RZ ;  /* 0x000000080a047c10 */ /* 0x002fc6000ff1e0ff */
[----:B------:R-:W2:Y:S01]  /*5220*/  LDG.E.U8 R6, desc[UR6][R6.64] ;  /* 0x0000000606067981 */ /* 0x000ea2000c1e1100 */
[----:B------:R-:W-:-:S05]  /*5230*/  IADD3.X R5, PT, PT, R11, UR9, RZ, P0, !PT ;  /* 0x000000090b057c10 */ /* 0x000fca00087fe4ff */
[----:B------:R-:W3:Y:S01]  /*5240*/  LDG.E.U8 R4, desc[UR6][R4.64] ;  /* 0x0000000604047981 */ /* 0x000ee2000c1e1100 */
[----:B------:R-:W-:-:S04]  /*5250*/  IADD3 R8, P0, PT, R0, UR14, RZ ;  /* 0x0000000e00087c10 */ /* 0x000fc8000ff1e0ff */
[----:B------:R-:W-:Y:S02]  /*5260*/  IADD3.X R9, PT, PT, R2, UR15, RZ, P0, !PT ;  /* 0x0000000f02097c10 */ /* 0x000fe400087fe4ff */
[----:B--2---:R-:W-:-:S04]  /*5270*/  IADD3 R3, PT, PT, RZ, -R6, RZ ;  /* 0x80000006ff037210 */ /* 0x004fc80007ffe0ff */
[----:B------:R-:W-:-:S04]  /*5280*/  PRMT R3, R3, 0x7710, RZ ;  /* 0x0000771003037816 */ /* 0x000fc800000000ff */
[----:B---3--:R-:W-:-:S05]  /*5290*/  IADD3 R3, PT, PT, R4, R3, RZ ;  /* 0x0000000304037210 */ /* 0x008fca0007ffe0ff */
[----:B------:R-:W-:Y:S01]  /*52a0*/  STG.E.U8 desc[UR6][R8.64], R3 ;  /* 0x0000000308007986 */ /* 0x000fe2000c101106 */
[----:B------:R-:W-:Y:S05]  /*52b0*/  EXIT ;  /* 0x000000000000794d */ /* 0x000fea0003800000 */
        .weak           $__internal_34_$__cuda_sm20_div_u64
        .type           $__internal_34_$__cuda_sm20_div_u64,@function
        .size           $__internal_34_$__cuda_sm20_div_u64,($__internal_35_$__cuda_sm20_rem_u64 - $__internal_34_$__cuda_sm20_div_u64)
$__internal_34_$__cuda_sm20_div_u64:
        /* <DEDUP_REMOVED lines=31> */
[----:B------:R-:W-:Y:S02]  /*54b0*/  HFMA2 R27, -RZ, RZ, 0, 0 ;  /* 0x00000000ff1b7431 */ /* 0x000fe400000001ff */
        /* <DEDUP_REMOVED lines=36> */
[----:B------:R-:W-:Y:S06]  /*5700*/  RET.REL.NODEC R24 `(broadcast_sub_strided_u8) ;  /* 0xffffffa8183c7950 */ /* 0x000fec0003c3ffff */
        .weak           $__internal_35_$__cuda_sm20_rem_u64
        .type           $__internal_35_$__cuda_sm20_rem_u64,@function
        .size           $__internal_35_$__cuda_sm20_rem_u64,(.L_x_2831 - $__internal_35_$__cuda_sm20_rem_u64)
$__internal_35_$__cuda_sm20_rem_u64:
        /* <DEDUP_REMOVED lines=61> */
[----:B------:R-:W-:Y:S06]  /*5ae0*/  RET.REL.NODEC R16 `(broadcast_sub_strided_u8) ;  /* 0xffffffa410447950 */ /* 0x000fec0003c3ffff */
.L_x_449:
        /* <DEDUP_REMOVED lines=9> */
.L_x_2831:


//--------------------- .text.broadcast_add_lhs_col_u8 --------------------------
	.section	.text.broadcast_add_lhs_col_u8,"ax",@progbits
	.align	128
        .global         broadcast_add_lhs_col_u8
        .type           broadcast_add_lhs_col_u8,@function
        .size           broadcast_add_lhs_col_u8,(.L_x_2832 - broadcast_add_lhs_col_u8)
        .other          broadcast_add_lhs_col_u8,@"STO_CUDA_ENTRY STV_DEFAULT"
broadcast_add_lhs_col_u8:
.text.broadcast_add_lhs_col_u8:
        /* <DEDUP_REMOVED lines=36> */
.L_x_451:
[----:B------:R-:W-:-:S07]  /*0240*/  MOV R6, 0x260 ;  /* 0x0000026000067802 */ /* 0x000fce0000000f00 */
[----:B------:R-:W-:Y:S05]  /*0250*/  CALL.REL.NOINC `($__internal_36_$__cuda_sm20_div_u64) ;  /* 0x0000000000387944 */ /* 0x000fea0003c00000 */
.L_x_452:
[----:B------:R-:W-:Y:S05]  /*0260*/  BSYNC.RECONVERGENT B0 ;  /* 0x0000000000007941 */ /* 0x000fea0003800200 */
.L_x_450:
        /* <DEDUP_REMOVED lines=10> */
[----:B--2---:R-:W-:-:S05]  /*0310*/  IADD3 R9, PT, PT, R4, R7, RZ ;  /* 0x0000000704097210 */ /* 0x004fca0007ffe0ff */
[----:B------:R-:W-:Y:S01]  /*0320*/  STG.E.U8 desc[UR4][R2.64], R9 ;  /* 0x0000000902007986 */ /* 0x000fe2000c101104 */
[----:B------:R-:W-:Y:S05]  /*0330*/  EXIT ;  /* 0x000000000000794d */ /* 0x000fea0003800000 */
        .weak           $__internal_36_$__cuda_sm20_div_u64
        .type           $__internal_36_$__cuda_sm20_div_u64,@function
        .size           $__internal_36_$__cuda_sm20_div_u64,(.L_x_2832 - $__internal_36_$__cuda_sm20_div_u64)
$__internal_36_$__cuda_sm20_div_u64:
        /* <DEDUP_REMOVED lines=63> */
[----:B------:R-:W-:Y:S06]  /*0730*/  RET.REL.NODEC R6 `(broadcast_add_lhs_col_u8) ;  /* 0xfffffff806307950 */ /* 0x000fec0003c3ffff */
.L_x_453:
        /* <DEDUP_REMOVED lines=12> */
.L_x_2832:


//--------------------- .text.broadcast_add_lhs_row_u8 --------------------------
	.section	.text.broadcast_add_lhs_row_u8,"ax",@progbits
	.align	128
        .global         broadcast_add_lhs_row_u8
        .type           broadcast_add_lhs_row_u8,@function
        .size           broadcast_add_lhs_row_u8,(.L_x_2833 - broadcast_add_lhs_row_u8)
        .other          broadcast_add_lhs_row_u8,@"STO_CUDA_ENTRY STV_DEFAULT"
broadcast_add_lhs_row_u8:
.text.broadcast_add_lhs_row_u8:
        /* <DEDUP_REMOVED lines=35> */
.L_x_455:
[----:B------:R-:W-:-:S07]  /*0230*/  MOV R6, 0x250 ;  /* 0x0000025000067802 */ /* 0x000fce0000000f00 */
[----:B------:R-:W-:Y:S05]  /*0240*/  CALL.REL.NOINC `($__internal_37_$__cuda_sm20_rem_u64) ;  /* 0x0000000000387944 */ /* 0x000fea0003c00000 */
.L_x_456:
[----:B------:R-:W-:Y:S05]  /*0250*/  BSYNC.RECONVERGENT B0 ;  /* 0x0000000000007941 */ /* 0x000fea0003800200 */
.L_x_454:
        /* <DEDUP_REMOVED lines=10> */
[----:B--2---:R-:W-:-:S05]  /*0300*/  IMAD.IADD R9, R4, 0x1, R7 ;  /* 0x0000000104097824 */ /* 0x004fca00078e0207 */
[----:B------:R-:W-:Y:S01]  /*0310*/  STG.E.U8 desc[UR4][R2.64], R9 ;  /* 0x0000000902007986 */ /* 0x000fe2000c101104 */
[----:B------:R-:W-:Y:S05]  /*0320*/  EXIT ;  /* 0x000000000000794d */ /* 0x000fea0003800000 */
        .weak           $__internal_37_$__cuda_sm20_rem_u64
        .type           $__internal_37_$__cuda_sm20_rem_u64,@function
        .size           $__internal_37_$__cuda_sm20_rem_u64,(.L_x_2833 - $__internal_37_$__cuda_sm20_rem_u64)
$__internal_37_$__cuda_sm20_rem_u64:
        /* <DEDUP_REMOVED lines=61> */
[----:B------:R-:W-:Y:S06]  /*0700*/  RET.REL.NODEC R6 `(broadcast_add_lhs_row_u8) ;  /* 0xfffffff8063c7950 */ /* 0x000fec0003c3ffff */
.L_x_457:
        /* <DEDUP_REMOVED lines=15> */
.L_x_2833:


//--------------------- .text.broadcast_add_rhs_col_u8 --------------------------
	.section	.text.broadcast_add_rhs_col_u8,"ax",@progbits
	.align	128
        .global         broadcast_add_rhs_col_u8
        .type           broadcast_add_rhs_col_u8,@function
        .size           broadcast_add_rhs_col_u8,(.L_x_2834 - broadcast_add_rhs_col_u8)
        .other          broadcast_add_rhs_col_u8,@"STO_CUDA_ENTRY STV_DEFAULT"
broadcast_add_rhs_col_u8:
.text.broadcast_add_rhs_col_u8:
        /* <DEDUP_REMOVED lines=36> */
.L_x_459:
[----:B------:R-:W-:-:S07]  /*0240*/  MOV R6, 0x260 ;  /* 0x0000026000067802 */ /* 0x000fce0000000f00 */
[----:B------:R-:W-:Y:S05]  /*0250*/  CALL.REL.NOINC `($__internal_38_$__cuda_sm20_div_u64) ;  /* 0x0000000000387944 */ /* 0x000fea0003c00000 */
.L_x_460:
[----:B------:R-:W-:Y:S05]  /*0260*/  BSYNC.RECONVERGENT B0 ;  /* 0x0000000000007941 */ /* 0x000fea0003800200 */
.L_x_458:
        /* <DEDUP_REMOVED lines=9> */
[----:B------:R-:W-:Y:S02]  /*0300*/  IADD3.X R3, PT, PT, R0, UR7, RZ, P0, !PT ;  /* 0x0000000700037c10 */ /* 0x000fe400087fe4ff */
[----:B--2---:R-:W-:-:S05]  /*0310*/  IADD3 R9, PT, PT, R4, R7, RZ ;  /* 0x0000000704097210 */ /* 0x004fca0007ffe0ff */
[----:B------:R-:W-:Y:S01]  /*0320*/  STG.E.U8 desc[UR4][R2.64], R9 ;  /* 0x0000000902007986 */ /* 0x000fe2000c101104 */
[----:B------:R-:W-:Y:S05]  /*0330*/  EXIT ;  /* 0x000000000000794d */ /* 0x000fea0003800000 */
        .weak           $__internal_38_$__cuda_sm20_div_u64
        .type           $__internal_38_$__cuda_sm20_div_u64,@function
        .size           $__internal_38_$__cuda_sm20_div_u64,(.L_x_2834 - $__internal_38_$__cuda_sm20_div_u64)
$__internal_38_$__cuda_sm20_div_u64:
        /* <DEDUP_REMOVED lines=63> */
[----:B------:R-:W-:Y:S06]  /*0730*/  RET.REL.NODEC R6 `(broadcast_add_rhs_col_u8) ;  /* 0xfffffff806307950 */ /* 0x000fec0003c3ffff */
.L_x_461:
        /* <DEDUP_REMOVED lines=12> */
.L_x_2834:


//--------------------- .text.broadcast_add_rhs_row_u8 --------------------------
	.section	.text.broadcast_add_rhs_row_u8,"ax",@progbits
	.align	128
        .global         broadcast_add_rhs_row_u8
        .type           broadcast_add_rhs_row_u8,@function
        .size           broadcast_add_rhs_row_u8,(.L_x_2835 - broadcast_add_rhs_row_u8)
        .other          broadcast_add_rhs_row_u8,@"STO_CUDA_ENTRY STV_DEFAULT"
broadcast_add_rhs_row_u8:
.text.broadcast_add_rhs_row_u8:
        /* <DEDUP_REMOVED lines=35> */
.L_x_463:
[----:B------:R-:W-:-:S07]  /*0230*/  MOV R6, 0x250 ;  /* 0x0000025000067802 */ /* 0x000fce0000000f00 */
[----:B------:R-:W-:Y:S05]  /*0240*/  CALL.REL.NOINC `($__internal_39_$__cuda_sm20_rem_u64) ;  /* 0x0000000000387944 */ /* 0x000fea0003c00000 */
.L_x_464:
[----:B------:R-:W-:Y:S05]  /*0250*/  BSYNC.RECONVERGENT B0 ;  /* 0x0000000000007941 */ /* 0x000fea0003800200 */
.L_x_462:
        /* <DEDUP_REMOVED lines=10> */
[----:B--2---:R-:W-:-:S05]  /*0300*/  IMAD.IADD R9, R4, 0x1, R7 ;  /* 0x0000000104097824 */ /* 0x004fca00078e0207 */
[----:B------:R-:W-:Y:S01]  /*0310*/  STG.E.U8 desc[UR4][R2.64], R9 ;  /* 0x0000000902007986 */ /* 0x000fe2000c101104 */
[----:B------:R-:W-:Y:S05]  /*0320*/  EXIT ;  /* 0x000000000000794d */ /* 0x000fea0003800000 */
        .weak           $__internal_39_$__cuda_sm20_rem_u64
        .type           $__internal_39_$__cuda_sm20_rem_u64,@function
        .size           $__internal_39_$__cuda_sm20_rem_u64,(.L_x_2835 - $__internal_39_$__cuda_sm20_rem_u64)
$__internal_39_$__cuda_sm20_rem_u64:
        /* <DEDUP_REMOVED lines=61> */
[----:B------:R-:W-:Y:S06]  /*0700*/  RET.REL.NODEC R6 `(broadcast_add_rhs_row_u8) ;  /* 0xfffffff8063c7950 */ /* 0x000fec0003c3ffff */
.L_x_465:
        /* <DEDUP_REMOVED lines=15> */
.L_x_2835:


//--------------------- .text.broadcast_add_contiguous_u8 --------------------------
	.section	.text.broadcast_add_contiguous_u8,"ax",@progbits
	.align	128
        .global         broadcast_add_contiguous_u8
        .type           broadcast_add_contiguous_u8,@function
        .size           broadcast_add_contiguous_u8,(.L_x_3028 - broadcast_add_contiguous_u8)
        .other          broadcast_add_contiguous_u8,@"STO_CUDA_ENTRY STV_DEFAULT"
broadcast_add_contiguous_u8:
.text.broadcast_add_contiguous_u8:
        /* <DEDUP_REMOVED lines=21> */
[----:B--2---:R-:W-:-:S05]  /*0150*/  IMAD.IADD R9, R2, 0x1, R5 ;  /* 0x0000000102097824 */ /* 0x004fca00078e0205 */
[----:B------:R-:W-:Y:S01]  /*0160*/  STG.E.U8 desc[UR4][R6.64], R9 ;  /* 0x0000000906007986 */ /* 0x000fe2000c101104 */
[----:B------:R-:W-:Y:S05]  /*0170*/  EXIT ;  /* 0x000000000000794d */ /* 0x000fea0003800000 */
.L_x_466:
        /* <DEDUP_REMOVED lines=16> */
.L_x_3028:


//--------------------- .text.broadcast_add_strided_u8 --------------------------
	.section	.text.broadcast_add_strided_u8,"ax",@progbits
	.align	128
        .global         broadcast_add_strided_u8
        .type           broadcast_add_strided_u8,@function
        .size           broadcast_add_strided_u8,(.L_x_2837 - broadcast_add_strided_u8)
        .other          broadcast_add_strided_u8,@"STO_CUDA_ENTRY STV_DEFAULT"
broadcast_add_strided_u8:
.text.broadcast_add_strided_u8:
        /* <DEDUP_REMOVED lines=32> */
.L_x_485:
        /* <DEDUP_REMOVED lines=27> */
.L_x_469:
[----:B------:R-:W-:Y:S01]  /*03b0*/  MOV R25, R11 ;  /* 0x0000000b00197202 */ /* 0x000fe20000000f00 */
[----:B------:R-:W-:Y:S01]  /*03c0*/  IMAD.MOV.U32 R22, RZ, RZ, RZ ;  /* 0x000000ffff167224 */ /* 0x000fe200078e00ff */
[----:B------:R-:W-:Y:S01]  /*03d0*/  MOV R20, R16 ;  /* 0x0000001000147202 */ /* 0x000fe20000000f00 */
[----:B------:R-:W-:Y:S01]  /*03e0*/  IMAD.MOV.U32 R9, RZ, RZ, R17 ;  /* 0x000000ffff097224 */ /* 0x000fe200078e0011 */
[----:B------:R-:W-:-:S07]  /*03f0*/  MOV R3, 0x410 ;  /* 0x0000041000037802 */ /* 0x000fce0000000f00 */
[----:B0-----:R-:W-:Y:S05]  /*0400*/  CALL.REL.NOINC `($__internal_40_$__cuda_sm20_div_u64) ;  /* 0x0000004c00a47944 */ /* 0x001fea0003c00000 */
[----:B------:R-:W-:Y:S01]  /*0410*/  IADD3 R3, PT, PT, -R21, RZ, RZ ;  /* 0x000000ff15037210 */ /* 0x000fe20007ffe1ff */
[----:B------:R-:W-:Y:S01]  /*0420*/  IMAD.MOV.U32 R34, RZ, RZ, R21 ;  /* 0x000000ffff227224 */ /* 0x000fe200078e0015 */
[----:B------:R-:W-:-:S03]  /*0430*/  MOV R35, R20 ;  /* 0x0000001400237202 */ /* 0x000fc60000000f00 */
[----:B------:R-:W-:-:S07]  /*0440*/  IMAD R3, R16, R3, R11 ;  /* 0x0000000310037224 */ /* 0x000fce00078e020b */
.L_x_470:
        /* <DEDUP_REMOVED lines=31> */
.L_x_471:
[----:B------:R-:W-:Y:S01]  /*0640*/  MOV R25, R34 ;  /* 0x0000002200197202 */ /* 0x000fe20000000f00 */
[----:B------:R-:W-:Y:S01]  /*0650*/  IMAD.MOV.U32 R22, RZ, RZ, R35 ;  /* 0x000000ffff167224 */ /* 0x000fe200078e0023 */
[----:B------:R-:W-:Y:S01]  /*0660*/  MOV R20, R16 ;  /* 0x0000001000147202 */ /* 0x000fe20000000f00 */
[----:B------:R-:W-:Y:S01]  /*0670*/  IMAD.MOV.U32 R9, RZ, RZ, R17 ;  /* 0x000000ffff097224 */ /* 0x000fe200078e0011 */
[----:B------:R-:W-:-:S07]  /*0680*/  MOV R3, 0x6a0 ;  /* 0x000006a000037802 */ /* 0x000fce0000000f00 */
[----:B------:R-:W-:Y:S05]  /*0690*/  CALL.REL.NOINC `($__internal_40_$__cuda_sm20_div_u64) ;  /* 0x0000004c00007944 */ /* 0x000fea0003c00000 */
[----:B------:R-:W-:Y:S02]  /*06a0*/  IADD3 R3, PT, PT, -R21, RZ, RZ ;  /* 0x000000ff15037210 */ /* 0x000fe40007ffe1ff */
[----:B------:R-:W-:-:S03]  /*06b0*/  MOV R35, R20 ;  /* 0x0000001400237202 */ /* 0x000fc60000000f00 */
[----:B------:R-:W-:Y:S02]  /*06c0*/  IMAD R3, R16, R3, R34 ;  /* 0x0000000310037224 */ /* 0x000fe400078e0222 */
[----:B------:R-:W-:-:S07]  /*06d0*/  IMAD.MOV.U32 R34, RZ, RZ, R21 ;  /* 0x000000ffff227224 */ /* 0x000fce00078e0015 */
.L_x_472:
        /* <DEDUP_REMOVED lines=31> */
.L_x_473:
        /* <DEDUP_REMOVED lines=10> */
.L_x_474:
        /* <DEDUP_REMOVED lines=30> */
.L_x_475:
[----:B------:R-:W-:Y:S01]  /*0b50*/  IMAD.MOV.U32 R25, RZ, RZ, R34 ;  /* 0x000000ffff197224 */ /* 0x000fe200078e0022 */
[----:B------:R-:W-:Y:S01]  /*0b60*/  MOV R22, R35 ;  /* 0x0000002300167202 */ /* 0x000fe20000000f00 */
[----:B------:R-:W-:Y:S01]  /*0b70*/  IMAD.MOV.U32 R20, RZ, RZ, R16 ;  /* 0x000000ffff147224 */ /* 0x000fe200078e0010 */
[----:B------:R-:W-:Y:S02]  /*0b80*/  MOV R9, R17 ;  /* 0x0000001100097202 */ /* 0x000fe40000000f00 */
[----:B------:R-:W-:-:S07]  /*0b90*/  MOV R3, 0xbb0 ;  /* 0x00000bb000037802 */ /* 0x000fce0000000f00 */
[----:B------:R-:W-:Y:S05]  /*0ba0*/  CALL.REL.NOINC `($__internal_40_$__cuda_sm20_div_u64) ;  /* 0x0000004400bc7944 */ /* 0x000fea0003c00000 */
[----:B------:R-:W-:Y:S02]  /*0bb0*/  IMAD.MOV R3, RZ, RZ, -R21 ;  /* 0x000000ffff037224 */ /* 0x000fe400078e0a15 */
[----:B------:R-:W-:Y:S02]  /*0bc0*/  IMAD.MOV.U32 R35, RZ, RZ, R20 ;  /* 0x000000ffff237224 */ /* 0x000fe400078e0014 */
[----:B------:R-:W-:Y:S01]  /*0bd0*/  IMAD R3, R16, R3, R34 ;  /* 0x0000000310037224 */ /* 0x000fe200078e0222 */
[----:B------:R-:W-:-:S07]  /*0be0*/  MOV R34, R21 ;  /* 0x0000001500227202 */ /* 0x000fce0000000f00 */
.L_x_476:
        /* <DEDUP_REMOVED lines=31> */
.L_x_477:
        /* <DEDUP_REMOVED lines=10> */
.L_x_478:
        /* <DEDUP_REMOVED lines=31> */
.L_x_479:
        /* <DEDUP_REMOVED lines=10> */
.L_x_480:
        /* <DEDUP_REMOVED lines=31> */
.L_x_481:
        /* <DEDUP_REMOVED lines=10> */
.L_x_482:
        /* <DEDUP_REMOVED lines=29> */
.L_x_483:
[----:B------:R-:W-:Y:S01]  /*1570*/  IMAD.MOV.U32 R25, RZ, RZ, R34 ;  /* 0x000000ffff197224 */ /* 0x000fe200078e0022 */
[----:B------:R-:W-:Y:S01]  /*1580*/  MOV R22, R35 ;  /* 0x0000002300167202 */ /* 0x000fe20000000f00 */
[----:B------:R-:W-:Y:S01]  /*1590*/  IMAD.MOV.U32 R20, RZ, RZ, R16 ;  /* 0x000000ffff147224 */ /* 0x000fe200078e0010 */
[----:B------:R-:W-:Y:S02]  /*15a0*/  MOV R9, R17 ;  /* 0x0000001100097202 */ /* 0x000fe40000000f00 */
[----:B------:R-:W-:-:S07]  /*15b0*/  MOV R3, 0x15d0 ;  /* 0x000015d000037802 */ /* 0x000fce0000000f00 */
[----:B------:R-:W-:Y:S05]  /*15c0*/  CALL.REL.NOINC `($__internal_40_$__cuda_sm20_div_u64) ;  /* 0x0000003c00347944 */ /* 0x000fea0003c00000 */
[----:B------:R-:W-:-:S04]  /*15d0*/  IMAD.MOV R3, RZ, RZ, -R21 ;  /* 0x000000ffff037224 */ /* 0x000fc800078e0a15 */
[----:B------:R-:W-:-:S07]  /*15e0*/  IMAD R16, R16, R3, R34 ;  /* 0x0000000310107224 */ /* 0x000fce00078e0222 */
.L_x_484:
        /* <DEDUP_REMOVED lines=9> */
.L_x_468:
        /* <DEDUP_REMOVED lines=34> */
.L_x_488:
[----:B------:R-:W-:Y:S01]  /*18a0*/  MOV R25, R11 ;  /* 0x0000000b00197202 */ /* 0x000fe20000000f00 */
[----:B------:R-:W-:Y:S01]  /*18b0*/  IMAD.MOV.U32 R22, RZ, RZ, RZ ;  /* 0x000000ffff167224 */ /* 0x000fe200078e00ff */
[----:B------:R-:W-:Y:S01]  /*18c0*/  MOV R20, R6 ;  /* 0x0000000600147202 */ /* 0x000fe20000000f00 */
[----:B------:R-:W-:Y:S01]  /*18d0*/  IMAD.MOV.U32 R9, RZ, RZ, R7 ;  /* 0x000000ffff097224 */ /* 0x000fe200078e0007 */
[----:B------:R-:W-:-:S07]  /*18e0*/  MOV R3, 0x1900 ;  /* 0x0000190000037802 */ /* 0x000fce0000000f00 */
[----:B------:R-:W-:Y:S05]  /*18f0*/  CALL.REL.NOINC `($__internal_40_$__cuda_sm20_div_u64) ;  /* 0x0000003800687944 */ /* 0x000fea0003c00000 */
[----:B------:R-:W-:Y:S01]  /*1900*/  IADD3 R7, PT, PT, -R21, RZ, RZ ;  /* 0x000000ff15077210 */ /* 0x000fe20007ffe1ff */
[----:B------:R-:W-:Y:S01]  /*1910*/  IMAD.MOV.U32 R18, RZ, RZ, R21 ;  /* 0x000000ffff127224 */ /* 0x000fe200078e0015 */
[----:B------:R-:W-:-:S03]  /*1920*/  MOV R19, R20 ;  /* 0x0000001400137202 */ /* 0x000fc60000000f00 */
[----:B------:R-:W-:-:S07]  /*1930*/  IMAD R7, R6, R7, R11 ;  /* 0x0000000706077224 */ /* 0x000fce00078e020b */
.L_x_489:
        /* <DEDUP_REMOVED lines=34> */
.L_x_490:
        /* <DEDUP_REMOVED lines=10> */
.L_x_491:
        /* <DEDUP_REMOVED lines=33> */
.L_x_492:
        /* <DEDUP_REMOVED lines=10> */
.L_x_493:
        /* <DEDUP_REMOVED lines=32> */
.L_x_494:
[----:B------:R-:W-:Y:S01]  /*20b0*/  MOV R25, R10 ;  /* 0x0000000a00197202 */ /* 0x000fe20000000f00 */
[----:B------:R-:W-:Y:S01]  /*20c0*/  IMAD.MOV.U32 R22, RZ, RZ, R11 ;  /* 0x000000ffff167224 */ /* 0x000fe200078e000b */
[----:B------:R-:W-:Y:S01]  /*20d0*/  MOV R20, R6 ;  /* 0x0000000600147202 */ /* 0x000fe20000000f00 */
[----:B------:R-:W-:Y:S01]  /*20e0*/  IMAD.MOV.U32 R9, RZ, RZ, R7 ;  /* 0x000000ffff097224 */ /* 0x000fe200078e0007 */
[----:B------:R-:W-:-:S07]  /*20f0*/  MOV R3, 0x2110 ;  /* 0x0000211000037802 */ /* 0x000fce0000000f00 */
[----:B------:R-:W-:Y:S05]  /*2100*/  CALL.REL.NOINC `($__internal_40_$__cuda_sm20_div_u64) ;  /* 0x0000003000647944 */ /* 0x000fea0003c00000 */
[----:B------:R-:W-:Y:S01]  /*2110*/  IADD3 R3, PT, PT, -R21, RZ, RZ ;  /* 0x000000ff15037210 */ /* 0x000fe20007ffe1ff */
[----:B------:R-:W-:-:S04]  /*2120*/  IMAD.MOV.U32 R11, RZ, RZ, R21 ;  /* 0x000000ffff0b7224 */ /* 0x000fc800078e0015 */
[----:B------:R-:W-:-:S07]  /*2130*/  IMAD R6, R6, R3, R10 ;  /* 0x0000000306067224 */ /* 0x000fce00078e020a */
.L_x_495:
[----:B------:R-:W0:Y:S02]  /*2140*/  LDC R3, c[0x0][0x388] ;  /* 0x0000e200ff037b82 */ /* 0x000e240000000800 */
[----:B0-----:R-:W-:-:S06]  /*2150*/  IMAD.WIDE.U32 R16, R3, 0x8, R16 ;  /* 0x0000000803107825 */ /* 0x001fcc00078e0010 */
[----:B------:R-:W2:Y:S01]  /*2160*/  LDG.E R16, desc[UR6][R16.64] ;  /* 0x0000000610107981 */ /* 0x000ea2000c1e1900 */
[----:B------:R-:W-:Y:S01]  /*2170*/  IADD3 R8, PT, PT, R8, 0x4, RZ ;  /* 0x0000000408087810 */ /* 0x000fe20007ffe0ff */
[----:B--2---:R-:W-:-:S07]  /*2180*/  IMAD R5, R16, R6, R5 ;  /* 0x0000000610057224 */ /* 0x004fce00078e0205 */
.L_x_487:
        /* <DEDUP_REMOVED lines=34> */
.L_x_497:
        /* <DEDUP_REMOVED lines=10> */
.L_x_498:
        /* <DEDUP_REMOVED lines=31> */
.L_x_499:
[----:B------:R-:W-:Y:S01]  /*2640*/  IMAD.MOV.U32 R25, RZ, RZ, R16 ;  /* 0x000000ffff197224 */ /* 0x000fe200078e0010 */
[----:B------:R-:W-:Y:S01]  /*2650*/  MOV R22, R17 ;  /* 0x0000001100167202 */ /* 0x000fe20000000f00 */
[----:B------:R-:W-:Y:S01]  /*2660*/  IMAD.MOV.U32 R20, RZ, RZ, R10 ;  /* 0x000000ffff147224 */ /* 0x000fe200078e000a */
[----:B------:R-:W-:Y:S02]  /*2670*/  MOV R9, R11 ;  /* 0x0000000b00097202 */ /* 0x000fe40000000f00 */
[----:B------:R-:W-:-:S07]  /*2680*/  MOV R3, 0x26a0 ;  /* 0x000026a000037802 */ /* 0x000fce0000000f00 */
[----:B------:R-:W-:Y:S05]  /*2690*/  CALL.REL.NOINC `($__internal_40_$__cuda_sm20_div_u64) ;  /* 0x0000002c00007944 */ /* 0x000fea0003c00000 */
[----:B------:R-:W-:Y:S01]  /*26a0*/  IMAD.MOV R3, RZ, RZ, -R21 ;  /* 0x000000ffff037224 */ /* 0x000fe200078e0a15 */
[----:B------:R-:W-:-:S03]  /*26b0*/  MOV R7, R21 ;  /* 0x0000001500077202 */ /* 0x000fc60000000f00 */
[----:B------:R-:W-:-:S07]  /*26c0*/  IMAD R10, R10, R3, R16 ;  /* 0x000000030a0a7224 */ /* 0x000fce00078e0210 */
.L_x_500:
[----:B------:R-:W0:Y:S02]  /*26d0*/  LDC R3, c[0x0][0x388] ;  /* 0x0000e200ff037b82 */ /* 0x000e240000000800 */
[----:B0-----:R-:W-:-:S06]  /*26e0*/  IMAD.WIDE.U32 R12, R3, 0x8, R12 ;  /* 0x00000008030c7825 */ /* 0x001fcc00078e000c */
[----:B------:R-:W2:Y:S01]  /*26f0*/  LDG.E R12, desc[UR6][R12.64] ;  /* 0x000000060c0c7981 */ /* 0x000ea2000c1e1900 */
[----:B------:R-:W-:Y:S01]  /*2700*/  VIADD R8, R8, 0x2 ;  /* 0x0000000208087836 */ /* 0x000fe20000000000 */
[----:B------:R-:W-:Y:S01]  /*2710*/  MOV R11, R7 ;  /* 0x00000007000b7202 */ /* 0x000fe20000000f00 */
[----:B--2---:R-:W-:-:S07]  /*2720*/  IMAD R5, R12, R10, R5 ;  /* 0x0000000a0c057224 */ /* 0x004fce00078e0205 */
.L_x_496:
        /* <DEDUP_REMOVED lines=28> */
.L_x_501:
[----:B------:R-:W-:Y:S01]  /*28f0*/  MOV R3, R16 ;  /* 0x0000001000037202 */ /* 0x000fe20000000f00 */
[----:B------:R-:W-:Y:S01]  /*2900*/  IMAD.MOV.U32 R15, RZ, RZ, R11 ;  /* 0x000000ffff0f7224 */ /* 0x000fe200078e000b */
[----:B------:R-:W-:-:S07]  /*2910*/  MOV R16, 0x2930 ;  /* 0x0000293000107802 */ /* 0x000fce0000000f00 */
[----:B------:R-:W-:Y:S05]  /*2920*/  CALL.REL.NOINC `($__internal_41_$__cuda_sm20_rem_u64) ;  /* 0x0000002c00707944 */ /* 0x000fea0003c00000 */
.L_x_502:
[----:B------:R-:W0:Y:S02]  /*2930*/  LDC R3, c[0x0][0x388] ;  /* 0x0000e200ff037b82 */ /* 0x000e240000000800 */
[----:B0-----:R-:W-:-:S06]  /*2940*/  IMAD.WIDE.U32 R6, R3, 0x8, R6 ;  /* 0x0000000803067825 */ /* 0x001fcc00078e0006 */
[----:B------:R-:W2:Y:S02]  /*2950*/  LDG.E R6, desc[UR6][R6.64] ;  /* 0x0000000606067981 */ /* 0x000ea4000c1e1900 */
[----:B--2---:R-:W-:-:S07]  /*2960*/  IMAD R5, R6, R9, R5 ;  /* 0x0000000906057224 */ /* 0x004fce00078e0205 */
.L_x_486:
[----:B------:R-:W-:Y:S01]  /*2970*/  MOV R10, R5 ;  /* 0x00000005000a7202 */ /* 0x000fe20000000f00 */
[----:B------:R-:W-:-:S07]  /*2980*/  IMAD.MOV.U32 R11, RZ, RZ, RZ ;  /* 0x000000ffff0b7224 */ /* 0x000fce00078e00ff */
.L_x_467:
        /* <DEDUP_REMOVED lines=15> */
.L_x_521:
        /* <DEDUP_REMOVED lines=27> */
.L_x_505:
[----:B------:R-:W-:Y:S01]  /*2c30*/  IMAD.MOV.U32 R25, RZ, RZ, R14 ;  /* 0x000000ffff197224 */ /* 0x000fe200078e000e */
[----:B------:R-:W-:Y:S01]  /*2c40*/  MOV R22, RZ ;  /* 0x000000ff00167202 */ /* 0x000fe20000000f00 */
[----:B------:R-:W-:Y:S01]  /*2c50*/  IMAD.MOV.U32 R20, RZ, RZ, R18 ;  /* 0x000000ffff147224 */ /* 0x000fe200078e0012 */
[----:B------:R-:W-:Y:S02]  /*2c60*/  MOV R9, R19 ;  /* 0x0000001300097202 */ /* 0x000fe40000000f00 */
[----:B------:R-:W-:-:S07]  /*2c70*/  MOV R3, 0x2c90 ;  /* 0x00002c9000037802 */ /* 0x000fce0000000f00 */
[----:B------:R-:W-:Y:S05]  /*2c80*/  CALL.REL.NOINC `($__internal_40_$__cuda_sm20_div_u64) ;  /* 0x0000002400847944 */ /* 0x000fea0003c00000 */
[----:B------:R-:W-:Y:S01]  /*2c90*/  IMAD.MOV R3, RZ, RZ, -R21 ;  /* 0x000000ffff037224 */ /* 0x000fe200078e0a15 */
[----:B------:R-:W-:Y:S01]  /*2ca0*/  MOV R28, R21 ;  /* 0x00000015001c7202 */ /* 0x000fe20000000f00 */
[----:B------:R-:W-:Y:S02]  /*2cb0*/  IMAD.MOV.U32 R29, RZ, RZ, R20 ;  /* 0x000000ffff1d7224 */ /* 0x000fe400078e0014 */
[----:B------:R-:W-:-:S07]  /*2cc0*/  IMAD R3, R18, R3, R14 ;  /* 0x0000000312037224 */ /* 0x000fce00078e020e */
.L_x_506:
        /* <DEDUP_REMOVED lines=30> */
.L_x_507:
[----:B------:R-:W-:Y:S01]  /*2eb0*/  MOV R25, R28 ;  /* 0x0000001c00197202 */ /* 0x000fe20000000f00 */
[----:B------:R-:W-:Y:S01]  /*2ec0*/  IMAD.MOV.U32 R22, RZ, RZ, R29 ;  /* 0x000000ffff167224 */ /* 0x000fe200078e001d */
        /* <DEDUP_REMOVED lines=8> */
.L_x_508:
        /* <DEDUP_REMOVED lines=31> */
.L_x_509:
        /* <DEDUP_REMOVED lines=10> */
.L_x_510:
        /* <DEDUP_REMOVED lines=30> */
.L_x_511:
        /* <DEDUP_REMOVED lines=10> */
.L_x_512:
        /* <DEDUP_REMOVED lines=31> */
.L_x_513:
        /* <DEDUP_REMOVED lines=10> */
.L_x_514:
        /* <DEDUP_REMOVED lines=31> */
.L_x_515:
        /* <DEDUP_REMOVED lines=10> */
.L_x_516:
        /* <DEDUP_REMOVED lines=31> */
.L_x_517:
        /* <DEDUP_REMOVED lines=10> */
.L_x_518:
        /* <DEDUP_REMOVED lines=29> */
.L_x_519:
        /* <DEDUP_REMOVED lines=8> */
.L_x_520:
        /* <DEDUP_REMOVED lines=8> */
.L_x_504:
        /* <DEDUP_REMOVED lines=33> */
[----:B------:R-:W-:Y:S02]  /*40f0*/  IMAD R8, R12, R3, R14 ;  /* 0x000000030c087224 */ /* 0x000fe400078e020e */
[----:B------:R-:W-:Y:S01]  /*4100*/  IMAD.MOV.U32 R14, RZ, RZ, R9 ;  /* 0x000000ffff0e7224 */ /* 0x000fe200078e0009 */
[----:B------:R-:W-:Y:S06]  /*4110*/  BRA `(.L_x_525) ;  /* 0x0000000000287947 */ /* 0x000fec0003800000 */
.L_x_524:
[----:B------:R-:W-:Y:S01]  /*4120*/  MOV R25, R14 ;  /* 0x0000000e00197202 */ /* 0x000fe20000000f00 */
[----:B------:R-:W-:Y:S01]  /*4130*/  IMAD.MOV.U32 R22, RZ, RZ, RZ ;  /* 0x000000ffff167224 */ /* 0x000fe200078e00ff */
[----:B------:R-:W-:Y:S02]  /*4140*/  MOV R20, R12 ;  /* 0x0000000c00147202 */ /* 0x000fe40000000f00 */
[----:B------:R-:W-:Y:S02]  /*4150*/  MOV R9, R13 ;  /* 0x0000000d00097202 */ /* 0x000fe40000000f00 */
[----:B------:R-:W-:-:S07]  /*4160*/  MOV R3, 0x4180 ;  /* 0x0000418000037802 */ /* 0x000fce0000000f00 */
[----:B------:R-:W-:Y:S05]  /*4170*/  CALL.REL.NOINC `($__internal_40_$__cuda_sm20_div_u64) ;  /* 0x0000001000487944 */ /* 0x000fea0003c00000 */
[----:B------:R-:W-:Y:S01]  /*4180*/  IMAD.MOV R3, RZ, RZ, -R21 ;  /* 0x000000ffff037224 */ /* 0x000fe200078e0a15 */
[----:B------:R-:W-:-:S03]  /*4190*/  MOV R15, R20 ;  /* 0x00000014000f7202 */ /* 0x000fc60000000f00 */
[----:B------:R-:W-:Y:S01]  /*41a0*/  IMAD R8, R12, R3, R14 ;  /* 0x000000030c087224 */ /* 0x000fe200078e020e */
[----:B------:R-:W-:-:S07]  /*41b0*/  MOV R14, R21 ;  /* 0x00000015000e7202 */ /* 0x000fce0000000f00 */
.L_x_525:
        /* <DEDUP_REMOVED lines=33> */
.L_x_526:
[----:B------:R-:W-:Y:S01]  /*43d0*/  MOV R25, R14 ;  /* 0x0000000e00197202 */ /* 0x000fe20000000f00 */
[----:B------:R-:W-:Y:S01]  /*43e0*/  IMAD.MOV.U32 R22, RZ, RZ, R15 ;  /* 0x000000ffff167224 */ /* 0x000fe200078e000f */
[----:B------:R-:W-:Y:S02]  /*43f0*/  MOV R20, R12 ;  /* 0x0000000c00147202 */ /* 0x000fe40000000f00 */
[----:B------:R-:W-:Y:S02]  /*4400*/  MOV R9, R13 ;  /* 0x0000000d00097202 */ /* 0x000fe40000000f00 */
[----:B------:R-:W-:-:S07]  /*4410*/  MOV R3, 0x4430 ;  /* 0x0000443000037802 */ /* 0x000fce0000000f00 */
[----:B------:R-:W-:Y:S05]  /*4420*/  CALL.REL.NOINC `($__internal_40_$__cuda_sm20_div_u64) ;  /* 0x0000000c009c7944 */ /* 0x000fea0003c00000 */
[----:B------:R-:W-:Y:S01]  /*4430*/  IMAD.MOV R3, RZ, RZ, -R21 ;  /* 0x000000ffff037224 */ /* 0x000fe200078e0a15 */
[----:B------:R-:W-:Y:S02]  /*4440*/  MOV R18, R21 ;  /* 0x0000001500127202 */ /* 0x000fe40000000f00 */
[----:B------:R-:W-:Y:S01]  /*4450*/  MOV R19, R20 ;  /* 0x0000001400137202 */ /* 0x000fe20000000f00 */
[----:B------:R-:W-:-:S07]  /*4460*/  IMAD R8, R12, R3, R14 ;  /* 0x000000030c087224 */ /* 0x000fce00078e020e */
.L_x_527:
[----:B------:R-:W0:Y:S01]  /*4470*/  LDC.64 R14, c[0x0][0x390] ;  /* 0x0000e400ff0e7b82 */ /* 0x000e220000000a00 */
[----:B------:R-:W-:Y:S02]  /*4480*/  VIADD R3, R7, 0xfffffffd ;  /* 0xfffffffd07037836 */ /* 0x000fe40000000000 */
        /* <DEDUP_REMOVED lines=22> */
[----:B------:R-:W-:Y:S01]  /*45f0*/  ISETP.GE.U32.AND P1, PT, R13, R12, PT ;  /* 0x0000000c0d00720c */ /* 0x000fe20003f26070 */
[----:B------:R-:W-:-:S12]  /*4600*/  HFMA2 R13, -RZ, RZ, 0, 0 ;  /* 0x00000000ff0d7431 */ /* 0x000fd800000001ff */
[----:B------:R-:W-:Y:S02]  /*4610*/  @P1 IADD3 R9, PT, PT, R9, 0x1, RZ ;  /* 0x0000000109091810 */ /* 0x000fe40007ffe0ff */
[----:B------:R-:W-:-:S04]  /*4620*/  @!P2 LOP3.LUT R9, RZ, R12, RZ, 0x33, !PT ;  /* 0x0000000cff09a212 */ /* 0x000fc800078e33ff */
[----:B------:R-:W-:-:S05]  /*4630*/  IADD3 R3, PT, PT, -R9, RZ, RZ ;  /* 0x000000ff09037210 */ /* 0x000fca0007ffe1ff */
[----:B------:R-:W-:Y:S02]  /*4640*/  IMAD R3, R12, R3, R18 ;  /* 0x000000030c037224 */ /* 0x000fe400078e0212 */
[----:B------:R-:W-:Y:S01]  /*4650*/  IMAD.MOV.U32 R12, RZ, RZ, R9 ;  /* 0x000000ffff0c7224 */ /* 0x000fe200078e0009 */
[----:B------:R-:W-:Y:S06]  /*4660*/  BRA `(.L_x_529) ;  /* 0x0000000000287947 */ /* 0x000fec0003800000 */
.L_x_528:
[----:B------:R-:W-:Y:S01]  /*4670*/  MOV R25, R18 ;  /* 0x0000001200197202 */ /* 0x000fe20000000f00 */
[----:B------:R-:W-:Y:S01]  /*4680*/  IMAD.MOV.U32 R22, RZ, RZ, R19 ;  /* 0x000000ffff167224 */ /* 0x000fe200078e0013 */
        /* <DEDUP_REMOVED lines=8> */
.L_x_529:
        /* <DEDUP_REMOVED lines=30> */
.L_x_530:
[----:B------:R-:W-:Y:S01]  /*48f0*/  IMAD.MOV.U32 R25, RZ, RZ, R12 ;  /* 0x000000ffff197224 */ /* 0x000fe200078e000c */
[----:B------:R-:W-:Y:S01]  /*4900*/  MOV R22, R13 ;  /* 0x0000000d00167202 */ /* 0x000fe20000000f00 */
[----:B------:R-:W-:Y:S01]  /*4910*/  IMAD.MOV.U32 R9, RZ, RZ, R17 ;  /* 0x000000ffff097224 */ /* 0x000fe200078e0011 */
[----:B------:R-:W-:Y:S02]  /*4920*/  MOV R20, R16 ;  /* 0x0000001000147202 */ /* 0x000fe40000000f00 */
[----:B------:R-:W-:-:S07]  /*4930*/  MOV R3, 0x4950 ;  /* 0x0000495000037802 */ /* 0x000fce0000000f00 */
[----:B------:R-:W-:Y:S05]  /*4940*/  CALL.REL.NOINC `($__internal_40_$__cuda_sm20_div_u64) ;  /* 0x0000000800547944 */ /* 0x000fea0003c00000 */
[----:B------:R-:W-:Y:S02]  /*4950*/  IADD3 R3, PT, PT, -R21, RZ, RZ ;  /* 0x000000ff15037210 */ /* 0x000fe40007ffe1ff */
[----:B------:R-:W-:-:S03]  /*4960*/  MOV R9, R21 ;  /* 0x0000001500097202 */ /* 0x000fc60000000f00 */
[----:B------:R-:W-:-:S07]  /*4970*/  IMAD R12, R16, R3, R12 ;  /* 0x00000003100c7224 */ /* 0x000fce00078e020c */
.L_x_531:
[----:B------:R-:W-:-:S06]  /*4980*/  IMAD.WIDE.U32 R18, R6, 0x8, R18 ;  /* 0x0000000806127825 */ /* 0x000fcc00078e0012 */
[----:B------:R-:W2:Y:S01]  /*4990*/  LDG.E R18, desc[UR6][R18.64] ;  /* 0x0000000612127981 */ /* 0x000ea2000c1e1900 */
[----:B------:R-:W-:Y:S01]  /*49a0*/  VIADD R5, R5, 0x4 ;  /* 0x0000000405057836 */ /* 0x000fe20000000000 */
[----:B------:R-:W-:Y:S01]  /*49b0*/  MOV R14, R9 ;  /* 0x00000009000e7202 */ /* 0x000fe20000000f00 */
[----:B--2---:R-:W-:-:S07]  /*49c0*/  IMAD R23, R18, R12, R23 ;  /* 0x0000000c12177224 */ /* 0x004fce00078e0217 */
.L_x_523:
        /* <DEDUP_REMOVED lines=34> */
.L_x_533:
[----:B------:R-:W-:Y:S02]  /*4bf0*/  HFMA2 R22, -RZ, RZ, 0, 0 ;  /* 0x00000000ff167431 */ /* 0x000fe400000001ff */
        /* <DEDUP_REMOVED lines=9> */
.L_x_534:
        /* <DEDUP_REMOVED lines=31> */
.L_x_535:
        /* <DEDUP_REMOVED lines=9> */
.L_x_536:
[----:B------:R-:W-:-:S06]  /*4f10*/  IMAD.WIDE.U32 R16, R6, 0x8, R16 ;  /* 0x0000000806107825 */ /* 0x000fcc00078e0010 */
[----:B------:R-:W2:Y:S01]  /*4f20*/  LDG.E R16, desc[UR6][R16.64] ;  /* 0x0000000610107981 */ /* 0x000ea2000c1e1900 */
[----:B------:R-:W-:Y:S01]  /*4f30*/  VIADD R5, R5, 0x2 ;  /* 0x0000000205057836 */ /* 0x000fe20000000000 */
[----:B------:R-:W-:Y:S01]  /*4f40*/  MOV R14, R9 ;  /* 0x00000009000e7202 */ /* 0x000fe20000000f00 */
[----:B--2---:R-:W-:-:S07]  /*4f50*/  IMAD R23, R16, R15, R23 ;  /* 0x0000000f10177224 */ /* 0x004fce00078e0217 */
.L_x_532:
        /* <DEDUP_REMOVED lines=26> */
[----:B------:R-:W-:Y:S02]  /*5100*/  @P0 IADD3 R7, PT, PT, -R16, R7, RZ ;  /* 0x0000000710070210 */ /* 0x000fe40007ffe1ff */
[----:B------:R-:W-:Y:S01]  /*5110*/  @!P1 LOP3.LUT R7, RZ, R16, RZ, 0x33, !PT ;  /* 0x00000010ff079212 */ /* 0x000fe200078e33ff */
[----:B------:R-:W-:Y:S06]  /*5120*/  BRA `(.L_x_538) ;  /* 0x0000000000147947 */ /* 0x000fec0003800000 */
.L_x_537:
[----:B------:R-:W-:Y:S01]  /*5130*/  IMAD.MOV.U32 R3, RZ, RZ, R16 ;  /* 0x000000ffff037224 */ /* 0x000fe200078e0010 */
[----:B------:R-:W-:Y:S02]  /*5140*/  MOV R15, R14 ;  /* 0x0000000e000f7202 */ /* 0x000fe40000000f00 */
[----:B------:R-:W-:-:S07]  /*5150*/  MOV R16, 0x5170 ;  /* 0x0000517000107802 */ /* 0x000fce0000000f00 */
[----:B------:R-:W-:Y:S05]  /*5160*/  CALL.REL.NOINC `($__internal_41_$__cuda_sm20_rem_u64) ;  /* 0x0000000400607944 */ /* 0x000fea0003c00000 */
[----:B------:R-:W-:-:S07]  /*5170*/  MOV R7, R9 ;  /* 0x0000000900077202 */ /* 0x000fce0000000f00 */
.L_x_538:
[----:B------:R-:W-:-:S06]  /*5180*/  IMAD.WIDE.U32 R4, R6, 0x8, R4 ;  /* 0x0000000806047825 */ /* 0x000fcc00078e0004 */
[----:B------:R-:W2:Y:S02]  /*5190*/  LDG.E R4, desc[UR6][R4.64] ;  /* 0x0000000604047981 */ /* 0x000ea4000c1e1900 */
[----:B--2---:R-:W-:-:S07]  /*51a0*/  IMAD R23, R4, R7, R23 ;  /* 0x0000000704177224 */ /* 0x004fce00078e0217 */
.L_x_522:
[----:B------:R-:W-:Y:S02]  /*51b0*/  HFMA2 R5, -RZ, RZ, 0, 0 ;  /* 0x00000000ff057431 */ /* 0x000fe400000001ff */
[----:B------:R-:W-:-:S07]  /*51c0*/  IMAD.MOV.U32 R4, RZ, RZ, R23 ;  /* 0x000000ffff047224 */ /* 0x000fce00078e0017 */
.L_x_503:
        /* <DEDUP_REMOVED lines=9> */
[----:B------:R-:W-:Y:S02]  /*5260*/  IADD3.X R9, PT, PT, R2, UR15, RZ, P0, !PT ;  /* 0x0000000f02097c10 */ /* 0x000fe400087fe4ff */
[----:B--2---:R-:W-:-:S05]  /*5270*/  IADD3 R3, PT, PT, R6, R5, RZ ;  /* 0x0000000506037210 */ /* 0x004fca0007ffe0ff */
[----:B------:R-:W-:Y:S01]  /*5280*/  STG.E.U8 desc[UR6][R8.64], R3 ;  /* 0x0000000308007986 */ /* 0x000fe2000c101106 */
[----:B------:R-:W-:Y:S05]  /*5290*/  EXIT ;  /* 0x000000000000794d */ /* 0x000fea0003800000 */
        .weak           $__internal_40_$__cuda_sm20_div_u64
        .type           $__internal_40_$__cuda_sm20_div_u64,@function
        .size           $__internal_40_$__cuda_sm20_div_u64,($__internal_41_$__cuda_sm20_rem_u64 - $__internal_40_$__cuda_sm20_div_u64)
$__internal_40_$__cuda_sm20_div_u64:
        /* <DEDUP_REMOVED lines=68> */
[----:B------:R-:W-:Y:S06]  /*56e0*/  RET.REL.NODEC R24 `(broadcast_add_strided_u8) ;  /* 0xffffffa818447950 */ /* 0x000fec0003c3ffff */
        .weak           $__internal_41_$__cuda_sm20_rem_u64
        .type           $__internal_41_$__cuda_sm20_rem_u64,@function
        .size           $__internal_41_$__cuda_sm20_rem_u64,(.L_x_2837 - $__internal_41_$__cuda_sm20_rem_u64)
$__internal_41_$__cuda_sm20_rem_u64:
        /* <DEDUP_REMOVED lines=61> */
[----:B------:R-:W-:Y:S06]  /*5ac0*/  RET.REL.NODEC R16 `(broadcast_add_strided_u8) ;  /* 0xffffffa4104c7950 */ /* 0x000fec0003c3ffff */
.L_x_539:
        /* <DEDUP_REMOVED lines=11> */
.L_x_2837:


//--------------------- .text.broadcast_min_lhs_col_i64 --------------------------
	.section	.text.broadcast_min_lhs_col_i64,"ax",@progbits
	.align	128
        .global         broadcast_min_lhs_col_i64
        .type           broadcast_min_lhs_col_i64,@function
        .size           broadcast_min_lhs_col_i64,(.L_x_2838 - broadcast_min_lhs_col_i64)
        .other          broadcast_min_lhs_col_i64,@"STO_CUDA_ENTRY STV_DEFAULT"
broadcast_min_lhs_col_i64:
.text.broadcast_min_lhs_col_i64:
        /* <DEDUP_REMOVED lines=32> */
[----:B------:R-:W-:Y:S01]  /*0200*/  ISETP.GE.U32.AND P1, PT, R5, UR6, PT ;  /* 0x0000000605007c0c */ /* 0x000fe2000bf26070 */
[----:B------:R-:W-:-:S12]  /*0210*/  IMAD.MOV.U32 R5, RZ, RZ, RZ ;  /* 0x000000ffff057224 */ /* 0x000fd800078e00ff */
[----:B------:R-:W-:Y:S01]  /*0220*/  @P1 VIADD R4, R4, 0x1 ;  /* 0x0000000104041836 */ /* 0x000fe20000000000 */
[----:B------:R-:W-:Y:S01]  /*0230*/  @!P2 LOP3.LUT R4, RZ, UR6, RZ, 0x33, !PT ;  /* 0x00000006ff04ac12 */ /* 0x000fe2000f8e33ff */
[----:B------:R-:W-:Y:S06]  /*0240*/  BRA `(.L_x_542) ;  /* 0x0000000000107947 */ /* 0x000fec0003800000 */
.L_x_541:
[----:B------:R-:W-:-:S07]  /*0250*/  MOV R2, 0x270 ;  /* 0x0000027000027802 */ /* 0x000fce0000000f00 */
[----:B------:R-:W-:Y:S05]  /*0260*/  CALL.REL.NOINC `($__internal_42_$__cuda_sm20_div_u64) ;  /* 0x0000000000647944 */ /* 0x000fea0003c00000 */
[----:B------:R-:W-:Y:S02]  /*0270*/  IMAD.MOV.U32 R4, RZ, RZ, R6 ;  /* 0x000000ffff047224 */ /* 0x000fe400078e0006 */
[----:B------:R-:W-:-:S07]  /*0280*/  IMAD.MOV.U32 R5, RZ, RZ, R7 ;  /* 0x000000ffff057224 */ /* 0x000fce00078e0007 */
.L_x_542:
[----:B------:R-:W-:Y:S05]  /*0290*/  BSYNC.RECONVERGENT B0 ;  /* 0x0000000000007941 */ /* 0x000fea0003800200 */
.L_x_540:
[----:B------:R-:W0:Y:S01]  /*02a0*/  LDCU.128 UR8, c[0x0][0x390] ;  /* 0x00007200ff0877ac */ /* 0x000e220008000c00 */
[----:B------:R-:W-:Y:S01]  /*02b0*/  SHF.L.U32 R2, R4, 0x3, RZ ;  /* 0x0000000304027819 */ /* 0x000fe200000006ff */
[----:B------:R-:W-:Y:S01]  /*02c0*/  IMAD.SHL.U32 R8, R0, 0x8, RZ ;  /* 0x0000000800087824 */ /* 0x000fe200078e00ff */
[----:B------:R-:W-:Y:S01]  /*02d0*/  SHF.L.U64.HI R5, R4, 0x3, R5 ;  /* 0x0000000304057819 */ /* 0x000fe20000010205 */
[----:B------:R-:W1:Y:S01]  /*02e0*/  LDCU.64 UR6, c[0x0][0x3a0] ;  /* 0x00007400ff0677ac */ /* 0x000e620008000a00 */
[----:B------:R-:W-:Y:S02]  /*02f0*/  LOP3.LUT R2, R2, 0xfffffff8, RZ, 0xc0, !PT ;  /* 0xfffffff802027812 */ /* 0x000fe400078ec0ff */
[----:B------:R-:W-:Y:S02]  /*0300*/  SHF.L.U64.HI R0, R0, 0x3, R3 ;  /* 0x0000000300007819 */ /* 0x000fe40000010203 */
[----:B------:R-:W-:Y:S02]  /*0310*/  LOP3.LUT R3, R5, 0x7, RZ, 0xc0, !PT ;  /* 0x0000000705037812 */ /* 0x000fe400078ec0ff */
[----:B0-----:R-:W-:-:S02]  /*0320*/  IADD3 R4, P1, PT, R8, UR10, RZ ;  /* 0x0000000a08047c10 */ /* 0x001fc4000ff3e0ff */
[----:B------:R-:W-:Y:S02]  /*0330*/  IADD3 R2, P0, PT, R2, UR8, RZ ;  /* 0x0000000802027c10 */ /* 0x000fe4000ff1e0ff */
[----:B------:R-:W-:Y:S02]  /*0340*/  IADD3.X R5, PT, PT, R0, UR11, RZ, P1, !PT ;  /* 0x0000000b00057c10 */ /* 0x000fe40008ffe4ff */
[----:B------:R-:W-:-:S04]  /*0350*/  IADD3.X R3, PT, PT, R3, UR9, RZ, P0, !PT ;  /* 0x0000000903037c10 */ /* 0x000fc800087fe4ff */
[----:B------:R-:W2:Y:S04]  /*0360*/  LDG.E.64 R4, desc[UR4][R4.64] ;  /* 0x0000000404047981 */ /* 0x000ea8000c1e1b00 */
[----:B------:R-:W2:Y:S01]  /*0370*/  LDG.E.64 R2, desc[UR4][R2.64] ;  /* 0x0000000402027981 */ /* 0x000ea2000c1e1b00 */
[----:B-1----:R-:W-:-:S04]  /*0380*/  IADD3 R8, P1, PT, R8, UR6, RZ ;  /* 0x0000000608087c10 */ /* 0x002fc8000ff3e0ff */
[----:B------:R-:W-:Y:S02]  /*0390*/  IADD3.X R9, PT, PT, R0, UR7, RZ, P1, !PT ;  /* 0x0000000700097c10 */ /* 0x000fe40008ffe4ff */
[----:B--2---:R-:W-:-:S04]  /*03a0*/  ISETP.LT.U32.AND P0, PT, R2, R4, PT ;  /* 0x000000040200720c */ /* 0x004fc80003f01070 */
[----:B------:R-:W-:-:S04]  /*03b0*/  ISETP.LT.AND.EX P0, PT, R3, R5, PT, P0 ;  /* 0x000000050300720c */ /* 0x000fc80003f01300 */
[----:B------:R-:W-:Y:S02]  /*03c0*/  SEL R6, R2, R4, P0 ;  /* 0x0000000402067207 */ /* 0x000fe40000000000 */
[----:B------:R-:W-:-:S05]  /*03d0*/  SEL R7, R3, R5, P0 ;  /* 0x0000000503077207 */ /* 0x000fca0000000000 */
[----:B------:R-:W-:Y:S01]  /*03e0*/  STG.E.64 desc[UR4][R8.64], R6 ;  /* 0x0000000608007986 */ /* 0x000fe2000c101b04 */
[----:B------:R-:W-:Y:S05]  /*03f0*/  EXIT ;  /* 0x000000000000794d */ /* 0x000fea0003800000 */
        .weak           $__internal_42_$__cuda_sm20_div_u64
        .type           $__internal_42_$__cuda_sm20_div_u64,@function
        .size           $__internal_42_$__cuda_sm20_div_u64,(.L_x_2838 - $__internal_42_$__cuda_sm20_div_u64)
$__internal_42_$__cuda_sm20_div_u64:
[----:B------:R-:W0:Y:S01]  /*0400*/  LDCU.64 UR6, c[0x0][0x388] ;  /* 0x00007100ff0677ac */ /* 0x000e220008000a00 */
[----:B------:R-:W1:Y:S01]  /*0410*/  LDC.64 R4, c[0x0][0x388] ;  /* 0x0000e200ff047b82 */ /* 0x000e620000000a00 */
[----:B0-----:R-:W0:Y:S08]  /*0420*/  I2F.U64.RP R10, UR6 ;  /* 0x00000006000a7d12 */ /* 0x001e300008309000 */
[----:B0-----:R-:W0:Y:S02]  /*0430*/  MUFU.RCP R10, R10 ;  /* 0x0000000a000a7308 */ /* 0x001e240000001000 */
[----:B0-----:R-:W-:-:S06]  /*0440*/  VIADD R6, R10, 0x1ffffffe ;  /* 0x1ffffffe0a067836 */ /* 0x001fcc0000000000 */
[----:B------:R-:W1:Y:S02]  /*0450*/  F2I.U64.TRUNC R6, R6 ;  /* 0x0000000600067311 */ /* 0x000e64000020d800 */
[----:B-1----:R-:W-:-:S04]  /*0460*/  IMAD.WIDE.U32 R8, R6, R4, RZ ;  /* 0x0000000406087225 */ /* 0x002fc800078e00ff */
[----:B------:R-:W-:Y:S01]  /*0470*/  IMAD R9, R6, R5, R9 ;  /* 0x0000000506097224 */ /* 0x000fe200078e0209 */
[----:B------:R-:W-:-:S03]  /*0480*/  IADD3 R11, P0, PT, RZ, -R8, RZ ;  /* 0x80000008ff0b7210 */ /* 0x000fc60007f1e0ff */
[----:B------:R-:W-:Y:S02]  /*0490*/  IMAD R9, R7, R4, R9 ;  /* 0x0000000407097224 */ /* 0x000fe400078e0209 */
[----:B------:R-:W-:-:S04]  /*04a0*/  IMAD.HI.U32 R8, R6, R11, RZ ;  /* 0x0000000b06087227 */ /* 0x000fc800078e00ff */
[----:B------:R-:W-:Y:S02]  /*04b0*/  IMAD.X R13, RZ, RZ, ~R9, P0 ;  /* 0x000000ffff0d7224 */ /* 0x000fe400000e0e09 */
[----:B------:R-:W-:Y:S02]  /*04c0*/  IMAD.MOV.U32 R9, RZ, RZ, R6 ;  /* 0x000000ffff097224 */ /* 0x000fe400078e0006 */
[-C--:B------:R-:W-:Y:S02]  /*04d0*/  IMAD R15, R7, R13.reuse, RZ ;  /* 0x0000000d070f7224 */ /* 0x080fe400078e02ff */
[----:B------:R-:W-:-:S04]  /*04e0*/  IMAD.WIDE.U32 R8, P0, R6, R13, R8 ;  /* 0x0000000d06087225 */ /* 0x000fc80007800008 */
[----:B------:R-:W-:-:S04]  /*04f0*/  IMAD.HI.U32 R13, R7, R13, RZ ;  /* 0x0000000d070d7227 */ /* 0x000fc800078e00ff */
[----:B------:R-:W-:-:S05]  /*0500*/  IMAD.HI.U32 R8, P1, R7, R11, R8 ;  /* 0x0000000b07087227 */ /* 0x000fca0007820008 */
[----:B------:R-:W-:Y:S02]  /*0510*/  IADD3 R9, P2, PT, R15, R8, RZ ;  /* 0x000000080f097210 */ /* 0x000fe40007f5e0ff */
[----:B------:R-:W-:-:S03]  /*0520*/  IADD3.X R8, PT, PT, R13, R7, RZ, P0, !PT ;  /* 0x000000070d087210 */ /* 0x000fc600007fe4ff */
[----:B------:R-:W-:Y:S01]  /*0530*/  IMAD.WIDE.U32 R6, R9, R4, RZ ;  /* 0x0000000409067225 */ /* 0x000fe200078e00ff */
[----:B------:R-:W-:-:S03]  /*0540*/  IADD3.X R11, PT, PT, RZ, RZ, R8, P2, P1 ;  /* 0x000000ffff0b7210 */ /* 0x000fc600017e2408 */
[----:B------:R-:W-:Y:S01]  /*0550*/  IMAD R7, R9, R5, R7 ;  /* 0x0000000509077224 */ /* 0x000fe200078e0207 */
[----:B------:R-:W-:-:S03]  /*0560*/  IADD3 R13, P0, PT, RZ, -R6, RZ ;  /* 0x80000006ff0d7210 */ /* 0x000fc60007f1e0ff */
[----:B------:R-:W-:Y:S02]  /*0570*/  IMAD R7, R11, R4, R7 ;  /* 0x000000040b077224 */ /* 0x000fe400078e0207 */
[----:B------:R-:W-:-:S04]  /*0580*/  IMAD.HI.U32 R8, R9, R13, RZ ;  /* 0x0000000d09087227 */ /* 0x000fc800078e00ff */
[----:B------:R-:W-:Y:S02]  /*0590*/  IMAD.X R6, RZ, RZ, ~R7, P0 ;  /* 0x000000ffff067224 */ /* 0x000fe400000e0e07 */
[----:B------:R-:W-:Y:S02]  /*05a0*/  IMAD.MOV.U32 R7, RZ, RZ, RZ ;  /* 0x000000ffff077224 */ /* 0x000fe400078e00ff */
[----:B------:R-:W-:-:S04]  /*05b0*/  IMAD.WIDE.U32 R8, P0, R9, R6, R8 ;  /* 0x0000000609087225 */ /* 0x000fc80007800008 */
[C---:B------:R-:W-:Y:S02]  /*05c0*/  IMAD R10, R11.reuse, R6, RZ ;  /* 0x000000060b0a7224 */ /* 0x040fe400078e02ff */
[----:B------:R-:W-:-:S04]  /*05d0*/  IMAD.HI.U32 R9, P1, R11, R13, R8 ;  /* 0x0000000d0b097227 */ /* 0x000fc80007820008 */
        /* <DEDUP_REMOVED lines=17> */
[----:B------:R-:W-:Y:S01]  /*06f0*/  IADD3 R7, P2, PT, R13, -R4, RZ ;  /* 0x800000040d077210 */ /* 0x000fe20007f5e0ff */
[----:B------:R-:W-:Y:S01]  /*0700*/  IMAD.X R12, R3, 0x1, ~R6, P1 ;  /* 0x00000001030c7824 */ /* 0x000fe200008e0e06 */
[----:B------:R-:W-:-:S03]  /*0710*/  IADD3 R6, P1, PT, R9, 0x1, RZ ;  /* 0x0000000109067810 */ /* 0x000fc60007f3e0ff */
[C---:B------:R-:W-:Y:S01]  /*0720*/  IMAD.X R10, R12.reuse, 0x1, ~R5, P2 ;  /* 0x000000010c0a7824 */ /* 0x040fe200010e0e05 */
[----:B------:R-:W-:Y:S01]  /*0730*/  ISETP.GE.U32.AND.EX P0, PT, R12, R5, PT, P0 ;  /* 0x000000050c00720c */ /* 0x000fe20003f06100 */
[----:B------:R-:W-:Y:S01]  /*0740*/  IMAD.X R8, RZ, RZ, R11, P1 ;  /* 0x000000ffff087224 */ /* 0x000fe200008e060b */
[----:B------:R-:W-:Y:S02]  /*0750*/  ISETP.NE.U32.AND P1, PT, R4, RZ, PT ;  /* 0x000000ff0400720c */ /* 0x000fe40003f25070 */
[----:B------:R-:W-:Y:S02]  /*0760*/  SEL R7, R7, R13, P0 ;  /* 0x0000000d07077207 */ /* 0x000fe40000000000 */
[----:B------:R-:W-:Y:S02]  /*0770*/  SEL R9, R6, R9, P0 ;  /* 0x0000000906097207 */ /* 0x000fe40000000000 */
[----:B------:R-:W-:Y:S02]  /*0780*/  SEL R10, R10, R12, P0 ;  /* 0x0000000c0a0a7207 */ /* 0x000fe40000000000 */
[----:B------:R-:W-:-:S02]  /*0790*/  SEL R8, R8, R11, P0 ;  /* 0x0000000b08087207 */ /* 0x000fc40000000000 */
[----:B------:R-:W-:Y:S01]  /*07a0*/  ISETP.GE.U32.AND P0, PT, R7, R4, PT ;  /* 0x000000040700720c */ /* 0x000fe20003f06070 */
[----:B------:R-:W-:Y:S01]  /*07b0*/  IMAD.MOV.U32 R4, RZ, RZ, R2 ;  /* 0x000000ffff047224 */ /* 0x000fe200078e0002 */
[----:B------:R-:W-:Y:S02]  /*07c0*/  IADD3 R6, P2, PT, R9, 0x1, RZ ;  /* 0x0000000109067810 */ /* 0x000fe40007f5e0ff */
[----:B------:R-:W-:Y:S02]  /*07d0*/  ISETP.GE.U32.AND.EX P0, PT, R10, R5, PT, P0 ;  /* 0x000000050a00720c */ /* 0x000fe40003f06100 */
[----:B------:R-:W-:Y:S02]  /*07e0*/  IADD3.X R7, PT, PT, RZ, R8, RZ, P2, !PT ;  /* 0x00000008ff077210 */ /* 0x000fe400017fe4ff */
[----:B------:R-:W-:Y:S01]  /*07f0*/  ISETP.NE.AND.EX P1, PT, R5, RZ, PT, P1 ;  /* 0x000000ff0500720c */ /* 0x000fe20003f25310 */
[----:B------:R-:W-:Y:S01]  /*0800*/  IMAD.MOV.U32 R5, RZ, RZ, 0x0 ;  /* 0x00000000ff057424 */ /* 0x000fe200078e00ff */
[----:B------:R-:W-:-:S02]  /*0810*/  SEL R6, R6, R9, P0 ;  /* 0x0000000906067207 */ /* 0x000fc40000000000 */
[----:B------:R-:W-:Y:S02]  /*0820*/  SEL R7, R7, R8, P0 ;  /* 0x0000000807077207 */ /* 0x000fe40000000000 */
[----:B------:R-:W-:Y:S02]  /*0830*/  SEL R6, R6, 0xffffffff, P1 ;  /* 0xffffffff06067807 */ /* 0x000fe40000800000 */
[----:B------:R-:W-:Y:S01]  /*0840*/  SEL R7, R7, 0xffffffff, P1 ;  /* 0xffffffff07077807 */ /* 0x000fe20000800000 */
[----:B------:R-:W-:Y:S06]  /*0850*/  RET.REL.NODEC R4 `(broadcast_min_lhs_col_i64) ;  /* 0xfffffff404e87950 */ /* 0x000fec0003c3ffff */
.L_x_543:
        /* <DEDUP_REMOVED lines=10> */
.L_x_2838:


//--------------------- .text.broadcast_min_lhs_row_i64 --------------------------
	.section	.text.broadcast_min_lhs_row_i64,"ax",@progbits
	.align	128
        .global         broadcast_min_lhs_row_i64
        .type           broadcast_min_lhs_row_i64,@function
        .size           broadcast_min_lhs_row_i64,(.L_x_2839 - broadcast_min_lhs_row_i64)
        .other          broadcast_min_lhs_row_i64,@"STO_CUDA_ENTRY STV_DEFAULT"
broadcast_min_lhs_row_i64:
.text.broadcast_min_lhs_row_i64:
        /* <DEDUP_REMOVED lines=28> */
[----:B------:R-:W-:Y:S02]  /*01c0*/  IMAD R6, R5, UR6, R0 ;  /* 0x0000000605067c24 */ /* 0x000fe4000f8e0200 */
[----:B------:R-:W-:-:S03]  /*01d0*/  IMAD.MOV.U32 R5, RZ, RZ, RZ ;  /* 0x000000ffff057224 */ /* 0x000fc600078e00ff */
[----:B------:R-:W-:-:S13]  /*01e0*/  ISETP.GE.U32.AND P0, PT, R6, UR6, PT ;  /* 0x0000000606007c0c */ /* 0x000fda000bf06070 */
[----:B------:R-:W-:-:S04]  /*01f0*/  @P0 IADD3 R6, PT, PT, R6, -UR6, RZ ;  /* 0x8000000606060c10 */ /* 0x000fc8000fffe0ff */
[----:B------:R-:W-:-:S13]  /*0200*/  ISETP.GE.U32.AND P0, PT, R6, UR6, PT ;  /* 0x0000000606007c0c */ /* 0x000fda000bf06070 */
[----:B------:R-:W-:Y:S01]  /*0210*/  @P0 VIADD R6, R6, -UR6 ;  /* 0x8000000606060c36 */ /* 0x000fe20008000000 */
[----:B------:R-:W-:-:S05]  /*0220*/  @!P1 LOP3.LUT R6, RZ, UR6, RZ, 0x33, !PT ;  /* 0x00000006ff069c12 */ /* 0x000fca000f8e33ff */
[----:B------:R-:W-:Y:S01]  /*0230*/  IMAD.MOV.U32 R4, RZ, RZ, R6 ;  /* 0x000000ffff047224 */ /* 0x000fe200078e0006 */
[----:B------:R-:W-:Y:S06]  /*0240*/  BRA `(.L_x_546) ;  /* 0x0000000000107947 */ /* 0x000fec0003800000 */
.L_x_545:
[----:B------:R-:W-:-:S07]  /*0250*/  MOV R2, 0x270 ;  /* 0x0000027000027802 */ /* 0x000fce0000000f00 */
[----:B------:R-:W-:Y:S05]  /*0260*/  CALL.REL.NOINC `($__internal_43_$__cuda_sm20_rem_u64) ;  /* 0x0000000000647944 */ /* 0x000fea0003c00000 */
[----:B------:R-:W-:Y:S01]  /*0270*/  MOV R4, R6 ;  /* 0x0000000600047202 */ /* 0x000fe20000000f00 */
[----:B------:R-:W-:-:S07]  /*0280*/  IMAD.MOV.U32 R5, RZ, RZ, R7 ;  /* 0x000000ffff057224 */ /* 0x000fce00078e0007 */
.L_x_546:
[----:B------:R-:W-:Y:S05]  /*0290*/  BSYNC.RECONVERGENT B0 ;  /* 0x0000000000007941 */ /* 0x000fea0003800200 */
.L_x_544:
[----:B------:R-:W0:Y:S01]  /*02a0*/  LDCU.128 UR8, c[0x0][0x390] ;  /* 0x00007200ff0877ac */ /* 0x000e220008000c00 */
[C---:B------:R-:W-:Y:S01]  /*02b0*/  IMAD.SHL.U32 R2, R4.reuse, 0x8, RZ ;  /* 0x0000000804027824 */ /* 0x040fe200078e00ff */
[----:B------:R-:W-:Y:S01]  /*02c0*/  SHF.L.U64.HI R5, R4, 0x3, R5 ;  /* 0x0000000304057819 */ /* 0x000fe20000010205 */
[C---:B------:R-:W-:Y:S01]  /*02d0*/  IMAD.SHL.U32 R8, R0.reuse, 0x8, RZ ;  /* 0x0000000800087824 */ /* 0x040fe200078e00ff */
[----:B------:R-:W-:Y:S01]  /*02e0*/  SHF.L.U64.HI R0, R0, 0x3, R3 ;  /* 0x0000000300007819 */ /* 0x000fe20000010203 */
[----:B------:R-:W1:Y:S01]  /*02f0*/  LDCU.64 UR6, c[0x0][0x3a0] ;  /* 0x00007400ff0677ac */ /* 0x000e620008000a00 */
[----:B------:R-:W-:Y:S02]  /*0300*/  LOP3.LUT R2, R2, 0xfffffff8, RZ, 0xc0, !PT ;  /* 0xfffffff802027812 */ /* 0x000fe400078ec0ff */
        /* <DEDUP_REMOVED lines=15> */
        .weak           $__internal_43_$__cuda_sm20_rem_u64
        .type           $__internal_43_$__cuda_sm20_rem_u64,@function
        .size           $__internal_43_$__cuda_sm20_rem_u64,(.L_x_2839 - $__internal_43_$__cuda_sm20_rem_u64)
$__internal_43_$__cuda_sm20_rem_u64:
[----:B------:R-:W0:Y:S01]  /*0400*/  LDCU.64 UR6, c[0x0][0x388] ;  /* 0x00007100ff0677ac */ /* 0x000e220008000a00 */
[----:B------:R-:W1:Y:S01]  /*0410*/  LDC.64 R4, c[0x0][0x388] ;  /* 0x0000e200ff047b82 */ /* 0x000e620000000a00 */
[----:B0-----:R-:W0:Y:S08]  /*0420*/  I2F.U64.RP R10, UR6 ;  /* 0x00000006000a7d12 */ /* 0x001e300008309000 */
[----:B0-----:R-:W0:Y:S02]  /*0430*/  MUFU.RCP R10, R10 ;  /* 0x0000000a000a7308 */ /* 0x001e240000001000 */
[----:B0-----:R-:W-:-:S06]  /*0440*/  IADD3 R6, PT, PT, R10, 0x1ffffffe, RZ ;  /* 0x1ffffffe0a067810 */ /* 0x001fcc0007ffe0ff */
        /* <DEDUP_REMOVED lines=12> */
[----:B------:R-:W-:Y:S01]  /*0510*/  IADD3 R9, P2, PT, R15, R8, RZ ;  /* 0x000000080f097210 */ /* 0x000fe20007f5e0ff */
[----:B------:R-:W-:-:S04]  /*0520*/  IMAD.X R8, R13, 0x1, R7, P0 ;  /* 0x000000010d087824 */ /* 0x000fc800000e0607 */
[----:B------:R-:W-:Y:S01]  /*0530*/  IMAD.WIDE.U32 R6, R9, R4, RZ ;  /* 0x0000000409067225 */ /* 0x000fe200078e00ff */
[----:B------:R-:W-:-:S03]  /*0540*/  IADD3.X R11, PT, PT, RZ, RZ, R8, P2, P1 ;  /* 0x000000ffff0b7210 */ /* 0x000fc600017e2408 */
[----:B------:R-:W-:Y:S01]  /*0550*/  IMAD R7, R9, R5, R7 ;  /* 0x0000000509077224 */ /* 0x000fe200078e0207 */
[----:B------:R-:W-:-:S03]  /*0560*/  IADD3 R13, P0, PT, RZ, -R6, RZ ;  /* 0x80000006ff0d7210 */ /* 0x000fc60007f1e0ff */
[----:B------:R-:W-:Y:S02]  /*0570*/  IMAD R7, R11, R4, R7 ;  /* 0x000000040b077224 */ /* 0x000fe400078e0207 */
[----:B------:R-:W-:-:S03]  /*0580*/  IMAD.HI.U32 R8, R9, R13, RZ ;  /* 0x0000000d09087227 */ /* 0x000fc600078e00ff */
[----:B------:R-:W-:Y:S01]  /*0590*/  IADD3.X R6, PT, PT, RZ, ~R7, RZ, P0, !PT ;  /* 0x80000007ff067210 */ /* 0x000fe200007fe4ff */
[----:B------:R-:W-:-:S04]  /*05a0*/  IMAD.MOV.U32 R7, RZ, RZ, RZ ;  /* 0x000000ffff077224 */ /* 0x000fc800078e00ff */
        /* <DEDUP_REMOVED lines=26> */
[----:B------:R-:W-:Y:S02]  /*0750*/  SEL R8, R8, R6, P0 ;  /* 0x0000000608087207 */ /* 0x000fe40000000000 */
[CC--:B------:R-:W-:Y:S02]  /*0760*/  IADD3 R6, P2, PT, R9.reuse, -R4.reuse, RZ ;  /* 0x8000000409067210 */ /* 0x0c0fe40007f5e0ff */
[----:B------:R-:W-:-:S02]  /*0770*/  ISETP.GE.U32.AND P0, PT, R9, R4, PT ;  /* 0x000000040900720c */ /* 0x000fc40003f06070 */
[----:B------:R-:W-:Y:S01]  /*0780*/  ISETP.NE.AND.EX P1, PT, R5, RZ, PT, P1 ;  /* 0x000000ff0500720c */ /* 0x000fe20003f25310 */
[C---:B------:R-:W-:Y:S01]  /*0790*/  IMAD.X R7, R8.reuse, 0x1, ~R5, P2 ;  /* 0x0000000108077824 */ /* 0x040fe200010e0e05 */
[----:B------:R-:W-:Y:S01]  /*07a0*/  ISETP.GE.U32.AND.EX P0, PT, R8, R5, PT, P0 ;  /* 0x000000050800720c */ /* 0x000fe20003f06100 */
[----:B------:R-:W-:Y:S01]  /*07b0*/  IMAD.MOV.U32 R5, RZ, RZ, 0x0 ;  /* 0x00000000ff057424 */ /* 0x000fe200078e00ff */
[----:B------:R-:W-:Y:S02]  /*07c0*/  MOV R4, R2 ;  /* 0x0000000200047202 */ /* 0x000fe40000000f00 */
[----:B------:R-:W-:Y:S02]  /*07d0*/  SEL R6, R6, R9, P0 ;  /* 0x0000000906067207 */ /* 0x000fe40000000000 */
[----:B------:R-:W-:Y:S02]  /*07e0*/  SEL R7, R7, R8, P0 ;  /* 0x0000000807077207 */ /* 0x000fe40000000000 */
[----:B------:R-:W-:-:S02]  /*07f0*/  SEL R6, R6, 0xffffffff, P1 ;  /* 0xffffffff06067807 */ /* 0x000fc40000800000 */
[----:B------:R-:W-:Y:S01]  /*0800*/  SEL R7, R7, 0xffffffff, P1 ;  /* 0xffffffff07077807 */ /* 0x000fe20000800000 */
[----:B------:R-:W-:Y:S06]  /*0810*/  RET.REL.NODEC R4 `(broadcast_min_lhs_row_i64) ;  /* 0xfffffff404f87950 */ /* 0x000fec0003c3ffff */
.L_x_547:
        /* <DEDUP_REMOVED lines=14> */
.L_x_2839:


//--------------------- .text.broadcast_min_rhs_col_i64 --------------------------
	.section	.text.broadcast_min_rhs_col_i64,"ax",@progbits
	.align	128
        .global         broadcast_min_rhs_col_i64
        .type           broadcast_min_rhs_col_i64,@function
        .size           broadcast_min_rhs_col_i64,(.L_x_2840 - broadcast_min_rhs_col_i64)
        .other          broadcast_min_rhs_col_i64,@"STO_CUDA_ENTRY STV_DEFAULT"
broadcast_min_rhs_col_i64:
.text.broadcast_min_rhs_col_i64:
        /* <DEDUP_REMOVED lines=37> */
.L_x_549:
[----:B------:R-:W-:-:S07]  /*0250*/  MOV R2, 0x270 ;  /* 0x0000027000027802 */ /* 0x000fce0000000f00 */
[----:B------:R-:W-:Y:S05]  /*0260*/  CALL.REL.NOINC `($__internal_44_$__cuda_sm20_div_u64) ;  /* 0x0000000000647944 */ /* 0x000fea0003c00000 */
[----:B------:R-:W-:Y:S02]  /*0270*/  IMAD.MOV.U32 R4, RZ, RZ, R6 ;  /* 0x000000ffff047224 */ /* 0x000fe400078e0006 */
[----:B------:R-:W-:-:S07]  /*0280*/  IMAD.MOV.U32 R5, RZ, RZ, R7 ;  /* 0x000000ffff057224 */ /* 0x000fce00078e0007 */
.L_x_550:
[----:B------:R-:W-:Y:S05]  /*0290*/  BSYNC.RECONVERGENT B0 ;  /* 0x0000000000007941 */ /* 0x000fea0003800200 */
.L_x_548:
        /* <DEDUP_REMOVED lines=22> */
        .weak           $__internal_44_$__cuda_sm20_div_u64
        .type           $__internal_44_$__cuda_sm20_div_u64,@function
        .size           $__internal_44_$__cuda_sm20_div_u64,(.L_x_2840 - $__internal_44_$__cuda_sm20_div_u64)
$__internal_44_$__cuda_sm20_div_u64:
        /* <DEDUP_REMOVED lines=69> */
[----:B------:R-:W-:Y:S06]  /*0850*/  RET.REL.NODEC R4 `(broadcast_min_rhs_col_i64) ;  /* 0xfffffff404e87950 */ /* 0x000fec0003c3ffff */
.L_x_551:
        /* <DEDUP_REMOVED lines=10> */
.L_x_2840:


//--------------------- .text.broadcast_min_rhs_row_i64 --------------------------
	.section	.text.broadcast_min_rhs_row_i64,"ax",@progbits
	.align	128
        .global         broadcast_min_rhs_row_i64
        .type           broadcast_min_rhs_row_i64,@function
        .size           broadcast_min_rhs_row_i64,(.L_x_2841 - broadcast_min_rhs_row_i64)
        .other          broadcast_min_rhs_row_i64,@"STO_CUDA_ENTRY STV_DEFAULT"
broadcast_min_rhs_row_i64:
.text.broadcast_min_rhs_row_i64:
        /* <DEDUP_REMOVED lines=37> */
.L_x_553:
[----:B------:R-:W-:-:S07]  /*0250*/  MOV R2, 0x270 ;  /* 0x0000027000027802 */ /* 0x000fce0000000f00 */
[----:B------:R-:W-:Y:S05]  /*0260*/  CALL.REL.NOINC `($__internal_45_$__cuda_sm20_rem_u64) ;  /* 0x0000000000647944 */ /* 0x000fea0003c00000 */
[----:B------:R-:W-:Y:S01]  /*0270*/  MOV R4, R6 ;  /* 0x0000000600047202 */ /* 0x000fe20000000f00 */
[----:B------:R-:W-:-:S07]  /*0280*/  IMAD.MOV.U32 R5, RZ, RZ, R7 ;  /* 0x000000ffff057224 */ /* 0x000fce00078e0007 */
.L_x_554:
[----:B------:R-:W-:Y:S05]  /*0290*/  BSYNC.RECONVERGENT B0 ;  /* 0x0000000000007941 */ /* 0x000fea0003800200 */
.L_x_552:
        /* <DEDUP_REMOVED lines=22> */
        .weak           $__internal_45_$__cuda_sm20_rem_u64
        .type           $__internal_45_$__cuda_sm20_rem_u64,@function
        .size           $__internal_45_$__cuda_sm20_rem_u64,(.L_x_2841 - $__internal_45_$__cuda_sm20_rem_u64)
$__internal_45_$__cuda_sm20_rem_u64:
        /* <DEDUP_REMOVED lines=65> */
[----:B------:R-:W-:Y:S06]  /*0810*/  RET.REL.NODEC R4 `(broadcast_min_rhs_row_i64) ;  /* 0xfffffff404f87950 */ /* 0x000fec0003c3ffff */
.L_x_555:
        /* <DEDUP_REMOVED lines=14> */
.L_x_2841:


//--------------------- .text.broadcast_min_contiguous_i64 --------------------------
	.section	.text.broadcast_min_contiguous_i64,"ax",@progbits
	.align	128
        .global         broadcast_min_contiguous_i64
        .type           broadcast_min_contiguous_i64,@function
        .size           broadcast_min_contiguous_i64,(.L_x_3034 - broadcast_min_contiguous_i64)
        .other          broadcast_min_contiguous_i64,@"STO_CUDA_ENTRY STV_DEFAULT"
broadcast_min_contiguous_i64:
.text.broadcast_min_contiguous_i64:
        /* <DEDUP_REMOVED lines=11> */
[C---:B------:R-:W-:Y:S01]  /*00b0*/  IMAD.SHL.U32 R8, R0.reuse, 0x8, RZ ;  /* 0x0000000800087824 */ /* 0x040fe200078e00ff */
[----:B------:R-:W-:Y:S01]  /*00c0*/  SHF.L.U64.HI R0, R0, 0x3, R3 ;  /* 0x0000000300007819 */ /* 0x000fe20000010203 */
[----:B------:R-:W1:Y:S01]  /*00d0*/  LDCU.128 UR8, c[0x0][0x390] ;  /* 0x00007200ff0877ac */ /* 0x000e620008000c00 */
[----:B------:R-:W2:Y:S02]  /*00e0*/  LDCU.64 UR4, c[0x0][0x358] ;  /* 0x00006b00ff0477ac */ /* 0x000ea40008000a00 */
[C---:B0-----:R-:W-:Y:S02]  /*00f0*/  IADD3 R2, P0, PT, R8.reuse, UR6, RZ ;  /* 0x0000000608027c10 */ /* 0x041fe4000ff1e0ff */
[----:B-1----:R-:W-:Y:S02]  /*0100*/  IADD3 R4, P1, PT, R8, UR8, RZ ;  /* 0x0000000808047c10 */ /* 0x002fe4000ff3e0ff */
[----:B------:R-:W-:-:S02]  /*0110*/  IADD3.X R3, PT, PT, R0, UR7, RZ, P0, !PT ;  /* 0x0000000700037c10 */ /* 0x000fc400087fe4ff */
[----:B------:R-:W-:-:S04]  /*0120*/  IADD3.X R5, PT, PT, R0, UR9, RZ, P1, !PT ;  /* 0x0000000900057c10 */ /* 0x000fc80008ffe4ff */
[----:B--2---:R-:W2:Y:S04]  /*0130*/  LDG.E.64 R2, desc[UR4][R2.64] ;  /* 0x0000000402027981 */ /* 0x004ea8000c1e1b00 */
[----:B------:R-:W2:Y:S01]  /*0140*/  LDG.E.64 R4, desc[UR4][R4.64] ;  /* 0x0000000404047981 */ /* 0x000ea2000c1e1b00 */
[----:B------:R-:W-:-:S04]  /*0150*/  IADD3 R8, P1, PT, R8, UR10, RZ ;  /* 0x0000000a08087c10 */ /* 0x000fc8000ff3e0ff */
[----:B------:R-:W-:Y:S02]  /*0160*/  IADD3.X R9, PT, PT, R0, UR11, RZ, P1, !PT ;  /* 0x0000000b00097c10 */ /* 0x000fe40008ffe4ff */
[----:B--2---:R-:W-:-:S04]  /*0170*/  ISETP.LT.U32.AND P0, PT, R2, R4, PT ;  /* 0x000000040200720c */ /* 0x004fc80003f01070 */
[----:B------:R-:W-:-:S04]  /*0180*/  ISETP.LT.AND.EX P0, PT, R3, R5, PT, P0 ;  /* 0x000000050300720c */ /* 0x000fc80003f01300 */
[----:B------:R-:W-:Y:S02]  /*0190*/  SEL R6, R2, R4, P0 ;  /* 0x0000000402067207 */ /* 0x000fe40000000000 */
[----:B------:R-:W-:-:S05]  /*01a0*/  SEL R7, R3, R5, P0 ;  /* 0x0000000503077207 */ /* 0x000fca0000000000 */
[----:B------:R-:W-:Y:S01]  /*01b0*/  STG.E.64 desc[UR4][R8.64], R6 ;  /* 0x0000000608007986 */ /* 0x000fe2000c101b04 */
[----:B------:R-:W-:Y:S05]  /*01c0*/  EXIT ;  /* 0x000000000000794d */ /* 0x000fea0003800000 */
.L_x_556:
        /* <DEDUP_REMOVED lines=11> */
.L_x_3034:


//--------------------- .text.broadcast_min_strided_i64 --------------------------
	.section	.text.broadcast_min_strided_i64,"ax",@progbits
	.align	128
        .global         broadcast_min_strided_i64
        .type           broadcast_min_strided_i64,@function
        .size           broadcast_min_strided_i64,(.L_x_2843 - broadcast_min_strided_i64)
        .other          broadcast_min_strided_i64,@"STO_CUDA_ENTRY STV_DEFAULT"
broadcast_min_strided_i64:
.text.broadcast_min_strided_i64:
        /* <DEDUP_REMOVED lines=32> */
.L_x_575:
        /* <DEDUP_REMOVED lines=27> */
.L_x_559:
[----:B------:R-:W-:Y:S01]  /*03b0*/  MOV R25, R11 ;  /* 0x0000000b00197202 */ /* 0x000fe20000000f00 */
[----:B------:R-:W-:Y:S01]  /*03c0*/  IMAD.MOV.U32 R22, RZ, RZ, RZ ;  /* 0x000000ffff167224 */ /* 0x000fe200078e00ff */
[----:B------:R-:W-:Y:S01]  /*03d0*/  MOV R20, R16 ;  /* 0x0000001000147202 */ /* 0x000fe20000000f00 */
[----:B------:R-:W-:Y:S01]  /*03e0*/  IMAD.MOV.U32 R9, RZ, RZ, R17 ;  /* 0x000000ffff097224 */ /* 0x000fe200078e0011 */
[----:B------:R-:W-:-:S07]  /*03f0*/  MOV R3, 0x410 ;  /* 0x0000041000037802 */ /* 0x000fce0000000f00 */
[----:B0-----:R-:W-:Y:S05]  /*0400*/  CALL.REL.NOINC `($__internal_46_$__cuda_sm20_div_u64) ;  /* 0x0000004c00b07944 */ /* 0x001fea0003c00000 */
[----:B------:R-:W-:Y:S01]  /*0410*/  IADD3 R3, PT, PT, -R21, RZ, RZ ;  /* 0x000000ff15037210 */ /* 0x000fe20007ffe1ff */
[----:B------:R-:W-:Y:S01]  /*0420*/  IMAD.MOV.U32 R34, RZ, RZ, R21 ;  /* 0x000000ffff227224 */ /* 0x000fe200078e0015 */
[----:B------:R-:W-:-:S03]  /*0430*/  MOV R35, R20 ;  /* 0x0000001400237202 */ /* 0x000fc60000000f00 */
[----:B------:R-:W-:-:S07]  /*0440*/  IMAD R3, R16, R3, R11 ;  /* 0x0000000310037224 */ /* 0x000fce00078e020b */
.L_x_560:
        /* <DEDUP_REMOVED lines=31> */
.L_x_561:
[----:B------:R-:W-:Y:S01]  /*0640*/  MOV R25, R34 ;  /* 0x0000002200197202 */ /* 0x000fe20000000f00 */
[----:B------:R-:W-:Y:S01]  /*0650*/  IMAD.MOV.U32 R22, RZ, RZ, R35 ;  /* 0x000000ffff167224 */ /* 0x000fe200078e0023 */
[----:B------:R-:W-:Y:S01]  /*0660*/  MOV R20, R16 ;  /* 0x0000001000147202 */ /* 0x000fe20000000f00 */
[----:B------:R-:W-:Y:S01]  /*0670*/  IMAD.MOV.U32 R9, RZ, RZ, R17 ;  /* 0x000000ffff097224 */ /* 0x000fe200078e0011 */
[----:B------:R-:W-:-:S07]  /*0680*/  MOV R3, 0x6a0 ;  /* 0x000006a000037802 */ /* 0x000fce0000000f00 */
[----:B------:R-:W-:Y:S05]  /*0690*/  CALL.REL.NOINC `($__internal_46_$__cuda_sm20_div_u64) ;  /* 0x0000004c000c7944 */ /* 0x000fea0003c00000 */
[----:B------:R-:W-:Y:S02]  /*06a0*/  IADD3 R3, PT, PT, -R21, RZ, RZ ;  /* 0x000000ff15037210 */ /* 0x000fe40007ffe1ff */
[----:B------:R-:W-:-:S03]  /*06b0*/  MOV R35, R20 ;  /* 0x0000001400237202 */ /* 0x000fc60000000f00 */
[----:B------:R-:W-:Y:S02]  /*06c0*/  IMAD R3, R16, R3, R34 ;  /* 0x0000000310037224 */ /* 0x000fe400078e0222 */
[----:B------:R-:W-:-:S07]  /*06d0*/  IMAD.MOV.U32 R34, RZ, RZ, R21 ;  /* 0x000000ffff227224 */ /* 0x000fce00078e0015 */
.L_x_562:
        /* <DEDUP_REMOVED lines=31> */
.L_x_563:
        /* <DEDUP_REMOVED lines=10> */
.L_x_564:
        /* <DEDUP_REMOVED lines=30> */
.L_x_565:
[----:B------:R-:W-:Y:S01]  /*0b50*/  IMAD.MOV.U32 R25, RZ, RZ, R34 ;  /* 0x000000ffff197224 */ /* 0x000fe200078e0022 */
[----:B------:R-:W-:Y:S01]  /*0b60*/  MOV R22, R35 ;  /* 0x0000002300167202 */ /* 0x000fe20000000f00 */
[----:B------:R-:W-:Y:S01]  /*0b70*/  IMAD.MOV.U32 R20, RZ, RZ, R16 ;  /* 0x000000ffff147224 */ /* 0x000fe200078e0010 */
[----:B------:R-:W-:Y:S02]  /*0b80*/  MOV R9, R17 ;  /* 0x0000001100097202 */ /* 0x000fe40000000f00 */
[----:B------:R-:W-:-:S07]  /*0b90*/  MOV R3, 0xbb0 ;  /* 0x00000bb000037802 */ /* 0x000fce0000000f00 */
[----:B------:R-:W-:Y:S05]  /*0ba0*/  CALL.REL.NOINC `($__internal_46_$__cuda_sm20_div_u64) ;  /* 0x0000004400c87944 */ /* 0x000fea0003c00000 */
[----:B------:R-:W-:Y:S02]  /*0bb0*/  IMAD.MOV R3, RZ, RZ, -R21 ;  /* 0x000000ffff037224 */ /* 0x000fe400078e0a15 */
[----:B------:R-:W-:Y:S02]  /*0bc0*/  IMAD.MOV.U32 R35, RZ, RZ, R20 ;  /* 0x000000ffff237224 */ /* 0x000fe400078e0014 */
[----:B------:R-:W-:Y:S01]  /*0bd0*/  IMAD R3, R16, R3, R34 ;  /* 0x0000000310037224 */ /* 0x000fe200078e0222 */
[----:B------:R-:W-:-:S07]  /*0be0*/  MOV R34, R21 ;  /* 0x0000001500227202 */ /* 0x000fce0000000f00 */
.L_x_566:
        /* <DEDUP_REMOVED lines=31> */
.L_x_567:
        /* <DEDUP_REMOVED lines=10> */
.L_x_568:
        /* <DEDUP_REMOVED lines=31> */
.L_x_569:
        /* <DEDUP_REMOVED lines=10> */
.L_x_570:
        /* <DEDUP_REMOVED lines=31> */
.L_x_571:
        /* <DEDUP_REMOVED lines=10> */
.L_x_572:
        /* <DEDUP_REMOVED lines=29> */
.L_x_573:
[----:B------:R-:W-:Y:S01]  /*1570*/  IMAD.MOV.U32 R25, RZ, RZ, R34 ;  /* 0x000000ffff197224 */ /* 0x000fe200078e0022 */
[----:B------:R-:W-:Y:S01]  /*1580*/  MOV R22, R35 ;  /* 0x0000002300167202 */ /* 0x000fe20000000f00 */
[----:B------:R-:W-:Y:S01]  /*1590*/  IMAD.MOV.U32 R20, RZ, RZ, R16 ;  /* 0x000000ffff147224 */ /* 0x000fe200078e0010 */
[----:B------:R-:W-:Y:S02]  /*15a0*/  MOV R9, R17 ;  /* 0x0000001100097202 */ /* 0x000fe40000000f00 */
[----:B------:R-:W-:-:S07]  /*15b0*/  MOV R3, 0x15d0 ;  /* 0x000015d000037802 */ /* 0x000fce0000000f00 */
[----:B------:R-:W-:Y:S05]  /*15c0*/  CALL.REL.NOINC `($__internal_46_$__cuda_sm20_div_u64) ;  /* 0x0000003c00407944 */ /* 0x000fea0003c00000 */
[----:B------:R-:W-:-:S04]  /*15d0*/  IMAD.MOV R3, RZ, RZ, -R21 ;  /* 0x000000ffff037224 */ /* 0x000fc800078e0a15 */
[----:B------:R-:W-:-:S07]  /*15e0*/  IMAD R16, R16, R3, R34 ;  /* 0x0000000310107224 */ /* 0x000fce00078e0222 */
.L_x_574:
        /* <DEDUP_REMOVED lines=9> */
.L_x_558:
        /* <DEDUP_REMOVED lines=34> */
.L_x_578:
[----:B------:R-:W-:Y:S01]  /*18a0*/  MOV R25, R11 ;  /* 0x0000000b00197202 */ /* 0x000fe20000000f00 */
[----:B------:R-:W-:Y:S01]  /*18b0*/  IMAD.MOV.U32 R22, RZ, RZ, RZ ;  /* 0x000000ffff167224 */ /* 0x000fe200078e00ff */
[----:B------:R-:W-:Y:S01]  /*18c0*/  MOV R20, R6 ;  /* 0x0000000600147202 */ /* 0x000fe20000000f00 */
[----:B------:R-:W-:Y:S01]  /*18d0*/  IMAD.MOV.U32 R9, RZ, RZ, R7 ;  /* 0x000000ffff097224 */ /* 0x000fe200078e0007 */
[----:B------:R-:W-:-:S07]  /*18e0*/  MOV R3, 0x1900 ;  /* 0x0000190000037802 */ /* 0x000fce0000000f00 */
[----:B------:R-:W-:Y:S05]  /*18f0*/  CALL.REL.NOINC `($__internal_46_$__cuda_sm20_div_u64) ;  /* 0x0000003800747944 */ /* 0x000fea0003c00000 */
[----:B------:R-:W-:Y:S01]  /*1900*/  IADD3 R7, PT, PT, -R21, RZ, RZ ;  /* 0x000000ff15077210 */ /* 0x000fe20007ffe1ff */
[----:B------:R-:W-:Y:S01]  /*1910*/  IMAD.MOV.U32 R18, RZ, RZ, R21 ;  /* 0x000000ffff127224 */ /* 0x000fe200078e0015 */
[----:B------:R-:W-:-:S03]  /*1920*/  MOV R19, R20 ;  /* 0x0000001400137202 */ /* 0x000fc60000000f00 */
[----:B------:R-:W-:-:S07]  /*1930*/  IMAD R7, R6, R7, R11 ;  /* 0x0000000706077224 */ /* 0x000fce00078e020b */
.L_x_579:
        /* <DEDUP_REMOVED lines=34> */
.L_x_580:
        /* <DEDUP_REMOVED lines=10> */
.L_x_581:
        /* <DEDUP_REMOVED lines=33> */
.L_x_582:
        /* <DEDUP_REMOVED lines=10> */
.L_x_583:
        /* <DEDUP_REMOVED lines=32> */
.L_x_584:
[----:B------:R-:W-:Y:S01]  /*20b0*/  MOV R25, R10 ;  /* 0x0000000a00197202 */ /* 0x000fe20000000f00 */
[----:B------:R-:W-:Y:S01]  /*20c0*/  IMAD.MOV.U32 R22, RZ, RZ, R11 ;  /* 0x000000ffff167224 */ /* 0x000fe200078e000b */
[----:B------:R-:W-:Y:S01]  /*20d0*/  MOV R20, R6 ;  /* 0x0000000600147202 */ /* 0x000fe20000000f00 */
[----:B------:R-:W-:Y:S01]  /*20e0*/  IMAD.MOV.U32 R9, RZ, RZ, R7 ;  /* 0x000000ffff097224 */ /* 0x000fe200078e0007 */
[----:B------:R-:W-:-:S07]  /*20f0*/  MOV R3, 0x2110 ;  /* 0x0000211000037802 */ /* 0x000fce0000000f00 */
[----:B------:R-:W-:Y:S05]  /*2100*/  CALL.REL.NOINC `($__internal_46_$__cuda_sm20_div_u64) ;  /* 0x0000003000707944 */ /* 0x000fea0003c00000 */
[----:B------:R-:W-:Y:S01]  /*2110*/  IADD3 R3, PT, PT, -R21, RZ, RZ ;  /* 0x000000ff15037210 */ /* 0x000fe20007ffe1ff */
[----:B------:R-:W-:-:S04]  /*2120*/  IMAD.MOV.U32 R11, RZ, RZ, R21 ;  /* 0x000000ffff0b7224 */ /* 0x000fc800078e0015 */
[----:B------:R-:W-:-:S07]  /*2130*/  IMAD R6, R6, R3, R10 ;  /* 0x0000000306067224 */ /* 0x000fce00078e020a */
.L_x_585:
[----:B------:R-:W0:Y:S02]  /*2140*/  LDC R3, c[0x0][0x388] ;  /* 0x0000e200ff037b82 */ /* 0x000e240000000800 */
[----:B0-----:R-:W-:-:S06]  /*2150*/  IMAD.WIDE.U32 R16, R3, 0x8, R16 ;  /* 0x0000000803107825 */ /* 0x001fcc00078e0010 */
[----:B------:R-:W2:Y:S01]  /*2160*/  LDG.E R16, desc[UR6][R16.64] ;  /* 0x0000000610107981 */ /* 0x000ea2000c1e1900 */
[----:B------:R-:W-:Y:S01]  /*2170*/  IADD3 R8, PT, PT, R8, 0x4, RZ ;  /* 0x0000000408087810 */ /* 0x000fe20007ffe0ff */
[----:B--2---:R-:W-:-:S07]  /*2180*/  IMAD R5, R16, R6, R5 ;  /* 0x0000000610057224 */ /* 0x004fce00078e0205 */
.L_x_577:
        /* <DEDUP_REMOVED lines=34> */
.L_x_587:
        /* <DEDUP_REMOVED lines=10> */
.L_x_588:
        /* <DEDUP_REMOVED lines=31> */
.L_x_589:
[----:B------:R-:W-:Y:S01]  /*2640*/  IMAD.MOV.U32 R25, RZ, RZ, R16 ;  /* 0x000000ffff197224 */ /* 0x000fe200078e0010 */
[----:B------:R-:W-:Y:S01]  /*2650*/  MOV R22, R17 ;  /* 0x0000001100167202 */ /* 0x000fe20000000f00 */
[----:B------:R-:W-:Y:S01]  /*2660*/  IMAD.MOV.U32 R20, RZ, RZ, R10 ;  /* 0x000000ffff147224 */ /* 0x000fe200078e000a */
[----:B------:R-:W-:Y:S02]  /*2670*/  MOV R9, R11 ;  /* 0x0000000b00097202 */ /* 0x000fe40000000f00 */
[----:B------:R-:W-:-:S07]  /*2680*/  MOV R3, 0x26a0 ;  /* 0x000026a000037802 */ /* 0x000fce0000000f00 */
[----:B------:R-:W-:Y:S05]  /*2690*/  CALL.REL.NOINC `($__internal_46_$__cuda_sm20_div_u64) ;  /* 0x0000002c000c7944 */ /* 0x000fea0003c00000 */
[----:B------:R-:W-:Y:S01]  /*26a0*/  IMAD.MOV R3, RZ, RZ, -R21 ;  /* 0x000000ffff037224 */ /* 0x000fe200078e0a15 */
[----:B------:R-:W-:-:S03]  /*26b0*/  MOV R7, R21 ;  /* 0x0000001500077202 */ /* 0x000fc60000000f00 */
[----:B------:R-:W-:-:S07]  /*26c0*/  IMAD R10, R10, R3, R16 ;  /* 0x000000030a0a7224 */ /* 0x000fce00078e0210 */
.L_x_590:
[----:B------:R-:W0:Y:S02]  /*26d0*/  LDC R3, c[0x0][0x388] ;  /* 0x0000e200ff037b82 */ /* 0x000e240000000800 */
[----:B0-----:R-:W-:-:S06]  /*26e0*/  IMAD.WIDE.U32 R12, R3, 0x8, R12 ;  /* 0x00000008030c7825 */ /* 0x001fcc00078e000c */
[----:B------:R-:W2:Y:S01]  /*26f0*/  LDG.E R12, desc[UR6][R12.64] ;  /* 0x000000060c0c7981 */ /* 0x000ea2000c1e1900 */
[----:B------:R-:W-:Y:S01]  /*2700*/  VIADD R8, R8, 0x2 ;  /* 0x0000000208087836 */ /* 0x000fe20000000000 */
[----:B------:R-:W-:Y:S01]  /*2710*/  MOV R11, R7 ;  /* 0x00000007000b7202 */ /* 0x000fe20000000f00 */
[----:B--2---:R-:W-:-:S07]  /*2720*/  IMAD R5, R12, R10, R5 ;  /* 0x0000000a0c057224 */ /* 0x004fce00078e0205 */
.L_x_586:
        /* <DEDUP_REMOVED lines=28> */
.L_x_591:
[----:B------:R-:W-:Y:S01]  /*28f0*/  MOV R3, R16 ;  /* 0x0000001000037202 */ /* 0x000fe20000000f00 */
[----:B------:R-:W-:Y:S01]  /*2900*/  IMAD.MOV.U32 R15, RZ, RZ, R11 ;  /* 0x000000ffff0f7224 */ /* 0x000fe200078e000b */
[----:B------:R-:W-:-:S07]  /*2910*/  MOV R16, 0x2930 ;  /* 0x0000293000107802 */ /* 0x000fce0000000f00 */
[----:B------:R-:W-:Y:S05]  /*2920*/  CALL.REL.NOINC `($__internal_47_$__cuda_sm20_rem_u64) ;  /* 0x0000002c007c7944 */ /* 0x000fea0003c00000 */
.L_x_592:
[----:B------:R-:W0:Y:S02]  /*2930*/  LDC R3, c[0x0][0x388] ;  /* 0x0000e200ff037b82 */ /* 0x000e240000000800 */
[----:B0-----:R-:W-:-:S06]  /*2940*/  IMAD.WIDE.U32 R6, R3, 0x8, R6 ;  /* 0x0000000803067825 */ /* 0x001fcc00078e0006 */
[----:B------:R-:W2:Y:S02]  /*2950*/  LDG.E R6, desc[UR6][R6.64] ;  /* 0x0000000606067981 */ /* 0x000ea4000c1e1900 */
[----:B--2---:R-:W-:-:S07]  /*2960*/  IMAD R5, R6, R9, R5 ;  /* 0x0000000906057224 */ /* 0x004fce00078e0205 */
.L_x_576:
[----:B------:R-:W-:Y:S01]  /*2970*/  MOV R10, R5 ;  /* 0x00000005000a7202 */ /* 0x000fe20000000f00 */
[----:B------:R-:W-:-:S07]  /*2980*/  IMAD.MOV.U32 R11, RZ, RZ, RZ ;  /* 0x000000ffff0b7224 */ /* 0x000fce00078e00ff */
.L_x_557:
        /* <DEDUP_REMOVED lines=15> */
.L_x_611:
        /* <DEDUP_REMOVED lines=27> */
.L_x_595:
[----:B------:R-:W-:Y:S01]  /*2c30*/  IMAD.MOV.U32 R25, RZ, RZ, R14 ;  /* 0x000000ffff197224 */ /* 0x000fe200078e000e */
[----:B------:R-:W-:Y:S01]  /*2c40*/  MOV R22, RZ ;  /* 0x000000ff00167202 */ /* 0x000fe20000000f00 */
[----:B------:R-:W-:Y:S01]  /*2c50*/  IMAD.MOV.U32 R20, RZ, RZ, R18 ;  /* 0x000000ffff147224 */ /* 0x000fe200078e0012 */
[----:B------:R-:W-:Y:S02]  /*2c60*/  MOV R9, R19 ;  /* 0x0000001300097202 */ /* 0x000fe40000000f00 */
[----:B------:R-:W-:-:S07]  /*2c70*/  MOV R3, 0x2c90 ;  /* 0x00002c9000037802 */ /* 0x000fce0000000f00 */
[----:B------:R-:W-:Y:S05]  /*2c80*/  CALL.REL.NOINC `($__internal_46_$__cuda_sm20_div_u64) ;  /* 0x0000002400907944 */ /* 0x000fea0003c00000 */
[----:B------:R-:W-:Y:S01]  /*2c90*/  IMAD.MOV R3, RZ, RZ, -R21 ;  /* 0x000000ffff037224 */ /* 0x000fe200078e0a15 */
[----:B------:R-:W-:Y:S01]  /*2ca0*/  MOV R28, R21 ;  /* 0x00000015001c7202 */ /* 0x000fe20000000f00 */
[----:B------:R-:W-:Y:S02]  /*2cb0*/  IMAD.MOV.U32 R29, RZ, RZ, R20 ;  /* 0x000000ffff1d7224 */ /* 0x000fe400078e0014 */
[----:B------:R-:W-:-:S07]  /*2cc0*/  IMAD R3, R18, R3, R14 ;  /* 0x0000000312037224 */ /* 0x000fce00078e020e */
.L_x_596:
        /* <DEDUP_REMOVED lines=30> */
.L_x_597:
[----:B------:R-:W-:Y:S01]  /*2eb0*/  MOV R25, R28 ;  /* 0x0000001c00197202 */ /* 0x000fe20000000f00 */
[----:B------:R-:W-:Y:S01]  /*2ec0*/  IMAD.MOV.U32 R22, RZ, RZ, R29 ;  /* 0x000000ffff167224 */ /* 0x000fe200078e001d */
        /* <DEDUP_REMOVED lines=8> */
.L_x_598:
        /* <DEDUP_REMOVED lines=31> */
.L_x_599:
        /* <DEDUP_REMOVED lines=10> */
.L_x_600:
        /* <DEDUP_REMOVED lines=30> */
.L_x_601:
        /* <DEDUP_REMOVED lines=10> */
.L_x_602:
        /* <DEDUP_REMOVED lines=31> */
.L_x_603:
        /* <DEDUP_REMOVED lines=10> */
.L_x_604:
        /* <DEDUP_REMOVED lines=31> */
.L_x_605:
        /* <DEDUP_REMOVED lines=10> */
.L_x_606:
        /* <DEDUP_REMOVED lines=31> */
.L_x_607:
        /* <DEDUP_REMOVED lines=10> */
.L_x_608:
        /* <DEDUP_REMOVED lines=29> */
.L_x_609:
        /* <DEDUP_REMOVED lines=8> */
.L_x_610:
        /* <DEDUP_REMOVED lines=8> */
.L_x_594:
        /* <DEDUP_REMOVED lines=36> */
.L_x_614:
[----:B------:R-:W-:Y:S01]  /*4120*/  MOV R25, R14 ;  /* 0x0000000e00197202 */ /* 0x000fe20000000f00 */
[----:B------:R-:W-:Y:S01]  /*4130*/  IMAD.MOV.U32 R22, RZ, RZ, RZ ;  /* 0x000000ffff167224 */ /* 0x000fe200078e00ff */
        /* <DEDUP_REMOVED lines=8> */
.L_x_615:
        /* <DEDUP_REMOVED lines=33> */
.L_x_616:
[----:B------:R-:W-:Y:S01]  /*43d0*/  IMAD.MOV.U32 R25, RZ, RZ, R14 ;  /* 0x000000ffff197224 */ /* 0x000fe200078e000e */
[----:B------:R-:W-:Y:S01]  /*43e0*/  MOV R22, R15 ;  /* 0x0000000f00167202 */ /* 0x000fe20000000f00 */
[----:B------:R-:W-:Y:S01]  /*43f0*/  IMAD.MOV.U32 R9, RZ, RZ, R13 ;  /* 0x000000ffff097224 */ /* 0x000fe200078e000d */
[----:B------:R-:W-:Y:S02]  /*4400*/  MOV R20, R12 ;  /* 0x0000000c00147202 */ /* 0x000fe40000000f00 */
[----:B------:R-:W-:-:S07]  /*4410*/  MOV R3, 0x4430 ;  /* 0x0000443000037802 */ /* 0x000fce0000000f00 */
[----:B------:R-:W-:Y:S05]  /*4420*/  CALL.REL.NOINC `($__internal_46_$__cuda_sm20_div_u64) ;  /* 0x0000000c00a87944 */ /* 0x000fea0003c00000 */
[----:B------:R-:W-:Y:S01]  /*4430*/  IADD3 R3, PT, PT, -R21, RZ, RZ ;  /* 0x000000ff15037210 */ /* 0x000fe20007ffe1ff */
[----:B------:R-:W-:Y:S01]  /*4440*/  IMAD.MOV.U32 R19, RZ, RZ, R20 ;  /* 0x000000ffff137224 */ /* 0x000fe200078e0014 */
[----:B------:R-:W-:-:S03]  /*4450*/  MOV R18, R21 ;  /* 0x0000001500127202 */ /* 0x000fc60000000f00 */
[----:B------:R-:W-:-:S07]  /*4460*/  IMAD R8, R12, R3, R14 ;  /* 0x000000030c087224 */ /* 0x000fce00078e020e */
.L_x_617:
        /* <DEDUP_REMOVED lines=32> */
.L_x_618:
[----:B------:R-:W-:Y:S01]  /*4670*/  IMAD.MOV.U32 R25, RZ, RZ, R18 ;  /* 0x000000ffff197224 */ /* 0x000fe200078e0012 */
[----:B------:R-:W-:Y:S01]  /*4680*/  MOV R22, R19 ;  /* 0x0000001300167202 */ /* 0x000fe20000000f00 */
[----:B------:R-:W-:Y:S01]  /*4690*/  IMAD.MOV.U32 R9, RZ, RZ, R13 ;  /* 0x000000ffff097224 */ /* 0x000fe200078e000d */
[----:B------:R-:W-:Y:S02]  /*46a0*/  MOV R20, R12 ;  /* 0x0000000c00147202 */ /* 0x000fe40000000f00 */
[----:B------:R-:W-:-:S07]  /*46b0*/  MOV R3, 0x46d0 ;  /* 0x000046d000037802 */ /* 0x000fce0000000f00 */
[----:B------:R-:W-:Y:S05]  /*46c0*/  CALL.REL.NOINC `($__internal_46_$__cuda_sm20_div_u64) ;  /* 0x0000000c00007944 */ /* 0x000fea0003c00000 */
[----:B------:R-:W-:Y:S01]  /*46d0*/  IADD3 R3, PT, PT, -R21, RZ, RZ ;  /* 0x000000ff15037210 */ /* 0x000fe20007ffe1ff */
[----:B------:R-:W-:-:S04]  /*46e0*/  IMAD.MOV.U32 R13, RZ, RZ, R20 ;  /* 0x000000ffff0d7224 */ /* 0x000fc800078e0014 */
[----:B------:R-:W-:Y:S01]  /*46f0*/  IMAD R3, R12, R3, R18 ;  /* 0x000000030c037224 */ /* 0x000fe200078e0212 */
[----:B------:R-:W-:-:S07]  /*4700*/  MOV R12, R21 ;  /* 0x00000015000c7202 */ /* 0x000fce0000000f00 */
.L_x_619:
        /* <DEDUP_REMOVED lines=30> */
.L_x_620:
[----:B------:R-:W-:Y:S01]  /*48f0*/  MOV R25, R12 ;  /* 0x0000000c00197202 */ /* 0x000fe20000000f00 */
[----:B------:R-:W-:Y:S01]  /*4900*/  IMAD.MOV.U32 R20, RZ, RZ, R16 ;  /* 0x000000ffff147224 */ /* 0x000fe200078e0010 */
[----:B------:R-:W-:Y:S02]  /*4910*/  MOV R22, R13 ;  /* 0x0000000d00167202 */ /* 0x000fe40000000f00 */
[----:B------:R-:W-:Y:S02]  /*4920*/  MOV R9, R17 ;  /* 0x0000001100097202 */ /* 0x000fe40000000f00 */
[----:B------:R-:W-:-:S07]  /*4930*/  MOV R3, 0x4950 ;  /* 0x0000495000037802 */ /* 0x000fce0000000f00 */
[----:B------:R-:W-:Y:S05]  /*4940*/  CALL.REL.NOINC `($__internal_46_$__cuda_sm20_div_u64) ;  /* 0x0000000800607944 */ /* 0x000fea0003c00000 */
[----:B------:R-:W-:Y:S01]  /*4950*/  IADD3 R3, PT, PT, -R21, RZ, RZ ;  /* 0x000000ff15037210 */ /* 0x000fe20007ffe1ff */
[----:B------:R-:W-:-:S04]  /*4960*/  IMAD.MOV.U32 R9, RZ, RZ, R21 ;  /* 0x000000ffff097224 */ /* 0x000fc800078e0015 */
[----:B------:R-:W-:-:S07]  /*4970*/  IMAD R12, R16, R3, R12 ;  /* 0x00000003100c7224 */ /* 0x000fce00078e020c */
.L_x_621:
[----:B------:R-:W-:-:S06]  /*4980*/  IMAD.WIDE.U32 R18, R6, 0x8, R18 ;  /* 0x0000000806127825 */ /* 0x000fcc00078e0012 */
[----:B------:R-:W2:Y:S01]  /*4990*/  LDG.E R18, desc[UR6][R18.64] ;  /* 0x0000000612127981 */ /* 0x000ea2000c1e1900 */
[----:B------:R-:W-:Y:S02]  /*49a0*/  IADD3 R5, PT, PT, R5, 0x4, RZ ;  /* 0x0000000405057810 */ /* 0x000fe40007ffe0ff */
[----:B------:R-:W-:Y:S01]  /*49b0*/  MOV R14, R9 ;  /* 0x00000009000e7202 */ /* 0x000fe20000000f00 */
[----:B--2---:R-:W-:-:S07]  /*49c0*/  IMAD R23, R18, R12, R23 ;  /* 0x0000000c12177224 */ /* 0x004fce00078e0217 */
.L_x_613:
        /* <DEDUP_REMOVED lines=34> */
.L_x_623:
[----:B------:R-:W-:Y:S01]  /*4bf0*/  HFMA2 R22, -RZ, RZ, 0, 0 ;  /* 0x00000000ff167431 */ /* 0x000fe200000001ff */
        /* <DEDUP_REMOVED lines=9> */
.L_x_624:
        /* <DEDUP_REMOVED lines=31> */
.L_x_625:
        /* <DEDUP_REMOVED lines=9> */
.L_x_626:
[----:B------:R-:W-:-:S06]  /*4f10*/  IMAD.WIDE.U32 R16, R6, 0x8, R16 ;  /* 0x0000000806107825 */ /* 0x000fcc00078e0010 */
[----:B------:R-:W2:Y:S01]  /*4f20*/  LDG.E R16, desc[UR6][R16.64] ;  /* 0x0000000610107981 */ /* 0x000ea2000c1e1900 */
[----:B------:R-:W-:Y:S02]  /*4f30*/  IADD3 R5, PT, PT, R5, 0x2, RZ ;  /* 0x0000000205057810 */ /* 0x000fe40007ffe0ff */
[----:B------:R-:W-:Y:S01]  /*4f40*/  MOV R14, R9 ;  /* 0x00000009000e7202 */ /* 0x000fe20000000f00 */
[----:B--2---:R-:W-:-:S07]  /*4f50*/  IMAD R23, R16, R15, R23 ;  /* 0x0000000f10177224 */ /* 0x004fce00078e0217 */
.L_x_622:
        /* <DEDUP_REMOVED lines=29> */
.L_x_627:
[----:B------:R-:W-:Y:S02]  /*5130*/  MOV R3, R16 ;  /* 0x0000001000037202 */ /* 0x000fe40000000f00 */
[----:B------:R-:W-:Y:S02]  /*5140*/  MOV R15, R14 ;  /* 0x0000000e000f7202 */ /* 0x000fe40000000f00 */
[----:B------:R-:W-:-:S07]  /*5150*/  MOV R16, 0x5170 ;  /* 0x0000517000107802 */ /* 0x000fce0000000f00 */
[----:B------:R-:W-:Y:S05]  /*5160*/  CALL.REL.NOINC `($__internal_47_$__cuda_sm20_rem_u64) ;  /* 0x00000004006c7944 */ /* 0x000fea0003c00000 */
[----:B------:R-:W-:-:S07]  /*5170*/  IMAD.MOV.U32 R7, RZ, RZ, R9 ;  /* 0x000000ffff077224 */ /* 0x000fce00078e0009 */
.L_x_628:
[----:B------:R-:W-:-:S06]  /*5180*/  IMAD.WIDE.U32 R4, R6, 0x8, R4 ;  /* 0x0000000806047825 */ /* 0x000fcc00078e0004 */
[----:B------:R-:W2:Y:S02]  /*5190*/  LDG.E R4, desc[UR6][R4.64] ;  /* 0x0000000604047981 */ /* 0x000ea4000c1e1900 */
[----:B--2---:R-:W-:-:S07]  /*51a0*/  IMAD R23, R4, R7, R23 ;  /* 0x0000000704177224 */ /* 0x004fce00078e0217 */
.L_x_612:
[----:B------:R-:W-:Y:S01]  /*51b0*/  HFMA2 R5, -RZ, RZ, 0, 0 ;  /* 0x00000000ff057431 */ /* 0x000fe200000001ff */
[----:B------:R-:W-:-:S07]  /*51c0*/  MOV R4, R23 ;  /* 0x0000001700047202 */ /* 0x000fce0000000f00 */
.L_x_593:
[----:B------:R-:W0:Y:S01]  /*51d0*/  LDCU.128 UR12, c[0x0][0x3a0] ;  /* 0x00007400ff0c77ac */ /* 0x000e220008000c00 */
[----:B------:R-:W1:Y:S01]  /*51e0*/  LDCU.64 UR8, c[0x0][0x398] ;  /* 0x00007300ff0877ac */ /* 0x000e620008000a00 */
[----:B0-----:R-:W-:Y:S02]  /*51f0*/  LEA R6, P1, R4, UR12, 0x3 ;  /* 0x0000000c04067c11 */ /* 0x001fe4000f8218ff */
[----:B-1----:R-:W-:Y:S02]  /*5200*/  LEA R8, P0, R10, UR8, 0x3 ;  /* 0x000000080a087c11 */ /* 0x002fe4000f8018ff */
[----:B------:R-:W-:Y:S02]  /*5210*/  LEA.HI.X R7, R4, UR13, R5, 0x3, P1 ;  /* 0x0000000d04077c11 */ /* 0x000fe400088f1c05 */
[----:B------:R-:W-:-:S04]  /*5220*/  LEA.HI.X R9, R10, UR9, R11, 0x3, P0 ;  /* 0x000000090a097c11 */ /* 0x000fc800080f1c0b */
[----:B------:R-:W2:Y:S04]  /*5230*/  LDG.E.64 R6, desc[UR6][R6.64] ;  /* 0x0000000606067981 */ /* 0x000ea8000c1e1b00 */
[----:B------:R-:W2:Y:S01]  /*5240*/  LDG.E.64 R4, desc[UR6][R8.64] ;  /* 0x0000000608047981 */ /* 0x000ea2000c1e1b00 */
[----:B------:R-:W-:-:S04]  /*5250*/  LEA R10, P1, R0, UR14, 0x3 ;  /* 0x0000000e000a7c11 */ /* 0x000fc8000f8218ff */
[----:B------:R-:W-:Y:S02]  /*5260*/  LEA.HI.X R11, R0, UR15, R2, 0x3, P1 ;  /* 0x0000000f000b7c11 */ /* 0x000fe400088f1c02 */
[----:B--2---:R-:W-:-:S04]  /*5270*/  ISETP.LT.U32.AND P0, PT, R4, R6, PT ;  /* 0x000000060400720c */ /* 0x004fc80003f01070 */
[----:B------:R-:W-:-:S04]  /*5280*/  ISETP.LT.AND.EX P0, PT, R5, R7, PT, P0 ;  /* 0x000000070500720c */ /* 0x000fc80003f01300 */
[----:B------:R-:W-:Y:S02]  /*5290*/  SEL R2, R4, R6, P0 ;  /* 0x0000000604027207 */ /* 0x000fe40000000000 */
[----:B------:R-:W-:-:S05]  /*52a0*/  SEL R3, R5, R7, P0 ;  /* 0x0000000705037207 */ /* 0x000fca0000000000 */
[----:B------:R-:W-:Y:S01]  /*52b0*/  STG.E.64 desc[UR6][R10.64], R2 ;  /* 0x000000020a007986 */ /* 0x000fe2000c101b06 */
[----:B------:R-:W-:Y:S05]  /*52c0*/  EXIT ;  /* 0x000000000000794d */ /* 0x000fea0003800000 */
        .weak           $__internal_46_$__cuda_sm20_div_u64
        .type           $__internal_46_$__cuda_sm20_div_u64,@function
        .size           $__internal_46_$__cuda_sm20_div_u64,($__internal_47_$__cuda_sm20_rem_u64 - $__internal_46_$__cuda_sm20_div_u64)
$__internal_46_$__cuda_sm20_div_u64:
        /* <DEDUP_REMOVED lines=68> */
[----:B------:R-:W-:Y:S06]  /*5710*/  RET.REL.NODEC R24 `(broadcast_min_strided_i64) ;  /* 0xffffffa818387950 */ /* 0x000fec0003c3ffff */
        .weak           $__internal_47_$__cuda_sm20_rem_u64
        .type           $__internal_47_$__cuda_sm20_rem_u64,@function
        .size           $__internal_47_$__cuda_sm20_rem_u64,(.L_x_2843 - $__internal_47_$__cuda_sm20_rem_u64)
$__internal_47_$__cuda_sm20_rem_u64:
        /* <DEDUP_REMOVED lines=61> */
[----:B------:R-:W-:Y:S06]  /*5af0*/  RET.REL.NODEC R16 `(broadcast_min_strided_i64) ;  /* 0xffffffa410407950 */ /* 0x000fec0003c3ffff */
.L_x_629:
        /* <DEDUP_REMOVED lines=16> */
.L_x_2843:


//--------------------- .text.broadcast_max_lhs_col_i64 --------------------------
	.section	.text.broadcast_max_lhs_col_i64,"ax",@progbits
	.align	128
        .global         broadcast_max_lhs_col_i64
        .type           broadcast_max_lhs_col_i64,@function
        .size           broadcast_max_lhs_col_i64,(.L_x_2844 - broadcast_max_lhs_col_i64)
        .other          broadcast_max_lhs_col_i64,@"STO_CUDA_ENTRY STV_DEFAULT"
broadcast_max_lhs_col_i64:
.text.broadcast_max_lhs_col_i64:
        /* <DEDUP_REMOVED lines=37> */
.L_x_631:
[----:B------:R-:W-:-:S07]  /*0250*/  MOV R2, 0x270 ;  /* 0x0000027000027802 */ /* 0x000fce0000000f00 */
[----:B------:R-:W-:Y:S05]  /*0260*/  CALL.REL.NOINC `($__internal_48_$__cuda_sm20_div_u64) ;  /* 0x0000000000647944 */ /* 0x000fea0003c00000 */
[----:B------:R-:W-:Y:S02]  /*0270*/  IMAD.MOV.U32 R4, RZ, RZ, R6 ;  /* 0x000000ffff047224 */ /* 0x000fe400078e0006 */
[----:B------:R-:W-:-:S07]  /*0280*/  IMAD.MOV.U32 R5, RZ, RZ, R7 ;  /* 0x000000ffff057224 */ /* 0x000fce00078e0007 */
.L_x_632:
[----:B------:R-:W-:Y:S05]  /*0290*/  BSYNC.RECONVERGENT B0 ;  /* 0x0000000000007941 */ /* 0x000fea0003800200 */
.L_x_630:
        /* <DEDUP_REMOVED lines=16> */
[----:B--2---:R-:W-:-:S04]  /*03a0*/  ISETP.GT.U32.AND P0, PT, R2, R4, PT ;  /* 0x000000040200720c */ /* 0x004fc80003f04070 */
[----:B------:R-:W-:-:S04]  /*03b0*/  ISETP.GT.AND.EX P0, PT, R3, R5, PT, P0 ;  /* 0x000000050300720c */ /* 0x000fc80003f04300 */
[----:B------:R-:W-:Y:S02]  /*03c0*/  SEL R6, R2, R4, P0 ;  /* 0x0000000402067207 */ /* 0x000fe40000000000 */
[----:B------:R-:W-:-:S05]  /*03d0*/  SEL R7, R3, R5, P0 ;  /* 0x0000000503077207 */ /* 0x000fca0000000000 */
[----:B------:R-:W-:Y:S01]  /*03e0*/  STG.E.64 desc[UR4][R8.64], R6 ;  /* 0x0000000608007986 */ /* 0x000fe2000c101b04 */
[----:B------:R-:W-:Y:S05]  /*03f0*/  EXIT ;  /* 0x000000000000794d */ /* 0x000fea0003800000 */
        .weak           $__internal_48_$__cuda_sm20_div_u64
        .type           $__internal_48_$__cuda_sm20_div_u64,@function
        .size           $__internal_48_$__cuda_sm20_div_u64,(.L_x_2844 - $__internal_48_$__cuda_sm20_div_u64)
$__internal_48_$__cuda_sm20_div_u64:
        /* <DEDUP_REMOVED lines=69> */
[----:B------:R-:W-:Y:S06]  /*0850*/  RET.REL.NODEC R4 `(broadcast_max_lhs_col_i64) ;  /* 0xfffffff404e87950 */ /* 0x000fec0003c3ffff */
.L_x_633:
        /* <DEDUP_REMOVED lines=10> */
.L_x_2844:


//--------------------- .text.broadcast_max_lhs_row_i64 --------------------------
	.section	.text.broadcast_max_lhs_row_i64,"ax",@progbits
	.align	128
        .global         broadcast_max_lhs_row_i64
        .type           broadcast_max_lhs_row_i64,@function
        .size           broadcast_max_lhs_row_i64,(.L_x_2845 - broadcast_max_lhs_row_i64)
        .other          broadcast_max_lhs_row_i64,@"STO_CUDA_ENTRY STV_DEFAULT"
broadcast_max_lhs_row_i64:
.text.broadcast_max_lhs_row_i64:
        /* <DEDUP_REMOVED lines=37> */
.L_x_635:
[----:B------:R-:W-:-:S07]  /*0250*/  MOV R2, 0x270 ;  /* 0x0000027000027802 */ /* 0x000fce0000000f00 */
[----:B------:R-:W-:Y:S05]  /*0260*/  CALL.REL.NOINC `($__internal_49_$__cuda_sm20_rem_u64) ;  /* 0x0000000000647944 */ /* 0x000fea0003c00000 */
[----:B------:R-:W-:Y:S01]  /*0270*/  MOV R4, R6 ;  /* 0x0000000600047202 */ /* 0x000fe20000000f00 */
[----:B------:R-:W-:-:S07]  /*0280*/  IMAD.MOV.U32 R5, RZ, RZ, R7 ;  /* 0x000000ffff057224 */ /* 0x000fce00078e0007 */
.L_x_636:
[----:B------:R-:W-:Y:S05]  /*0290*/  BSYNC.RECONVERGENT B0 ;  /* 0x0000000000007941 */ /* 0x000fea0003800200 */
.L_x_634:
        /* <DEDUP_REMOVED lines=22> */
        .weak           $__internal_49_$__cuda_sm20_rem_u64
        .type           $__internal_49_$__cuda_sm20_rem_u64,@function
        .size           $__internal_49_$__cuda_sm20_rem_u64,(.L_x_2845 - $__internal_49_$__cuda_sm20_rem_u64)
$__internal_49_$__cuda_sm20_rem_u64:
        /* <DEDUP_REMOVED lines=65> */
[----:B------:R-:W-:Y:S06]  /*0810*/  RET.REL.NODEC R4 `(broadcast_max_lhs_row_i64) ;  /* 0xfffffff404f87950 */ /* 0x000fec0003c3ffff */
.L_x_637:
        /* <DEDUP_REMOVED lines=14> */
.L_x_2845:


//--------------------- .text.broadcast_max_rhs_col_i64 --------------------------
	.section	.text.broadcast_max_rhs_col_i64,"ax",@progbits
	.align	128
        .global         broadcast_max_rhs_col_i64
        .type           broadcast_max_rhs_col_i64,@function
        .size           broadcast_max_rhs_col_i64,(.L_x_2846 - broadcast_max_rhs_col_i64)
        .other          broadcast_max_rhs_col_i64,@"STO_CUDA_ENTRY STV_DEFAULT"
broadcast_max_rhs_col_i64:
.text.broadcast_max_rhs_col_i64:
        /* <DEDUP_REMOVED lines=37> */
.L_x_639:
[----:B------:R-:W-:-:S07]  /*0250*/  MOV R2, 0x270 ;  /* 0x0000027000027802 */ /* 0x000fce0000000f00 */
[----:B------:R-:W-:Y:S05]  /*0260*/  CALL.REL.NOINC `($__internal_50_$__cuda_sm20_div_u64) ;  /* 0x0000000000647944 */ /* 0x000fea0003c00000 */
[----:B------:R-:W-:Y:S02]  /*0270*/  IMAD.MOV.U32 R4, RZ, RZ, R6 ;  /* 0x000000ffff047224 */ /* 0x000fe400078e0006 */
[----:B------:R-:W-:-:S07]  /*0280*/  IMAD.MOV.U32 R5, RZ, RZ, R7 ;  /* 0x000000ffff057224 */ /* 0x000fce00078e0007 */
.L_x_640:
[----:B------:R-:W-:Y:S05]  /*0290*/  BSYNC.RECONVERGENT B0 ;  /* 0x0000000000007941 */ /* 0x000fea0003800200 */
.L_x_638:
        /* <DEDUP_REMOVED lines=22> */
        .weak           $__internal_50_$__cuda_sm20_div_u64
        .type           $__internal_50_$__cuda_sm20_div_u64,@function
        .size           $__internal_50_$__cuda_sm20_div_u64,(.L_x_2846 - $__internal_50_$__cuda_sm20_div_u64)
$__internal_50_$__cuda_sm20_div_u64:
        /* <DEDUP_REMOVED lines=69> */
[----:B------:R-:W-:Y:S06]  /*0850*/  RET.REL.NODEC R4 `(broadcast_max_rhs_col_i64) ;  /* 0xfffffff404e87950 */ /* 0x000fec0003c3ffff */
.L_x_641:
        /* <DEDUP_REMOVED lines=10> */
.L_x_2846:


//--------------------- .text.broadcast_max_rhs_row_i64 --------------------------
	.section	.text.broadcast_max_rhs_row_i64,"ax",@progbits
	.align	128
        .global         broadcast_max_rhs_row_i64
        .type           broadcast_max_rhs_row_i64,@function
        .size           broadcast_max_rhs_row_i64,(.L_x_2847 - broadcast_max_rhs_row_i64)
        .other          broadcast_max_rhs_row_i64,@"STO_CUDA_ENTRY STV_DEFAULT"
broadcast_max_rhs_row_i64:
.text.broadcast_max_rhs_row_i64:
        /* <DEDUP_REMOVED lines=37> */
.L_x_643:
[----:B------:R-:W-:-:S07]  /*0250*/  MOV R2, 0x270 ;  /* 0x0000027000027802 */ /* 0x000fce0000000f00 */
[----:B------:R-:W-:Y:S05]  /*0260*/  CALL.REL.NOINC `($__internal_51_$__cuda_sm20_rem_u64) ;  /* 0x0000000000647944 */ /* 0x000fea0003c00000 */
[----:B------:R-:W-:Y:S01]  /*0270*/  MOV R4, R6 ;  /* 0x0000000600047202 */ /* 0x000fe20000000f00 */
[----:B------:R-:W-:-:S07]  /*0280*/  IMAD.MOV.U32 R5, RZ, RZ, R7 ;  /* 0x000000ffff057224 */ /* 0x000fce00078e0007 */
.L_x_644:
[----:B------:R-:W-:Y:S05]  /*0290*/  BSYNC.RECONVERGENT B0 ;  /* 0x0000000000007941 */ /* 0x000fea0003800200 */
.L_x_642:
        /* <DEDUP_REMOVED lines=22> */
        .weak           $__internal_51_$__cuda_sm20_rem_u64
        .type           $__internal_51_$__cuda_sm20_rem_u64,@function
        .size           $__internal_51_$__cuda_sm20_rem_u64,(.L_x_2847 - $__internal_51_$__cuda_sm20_rem_u64)
$__internal_51_$__cuda_sm20_rem_u64:
        /* <DEDUP_REMOVED lines=65> */
[----:B------:R-:W-:Y:S06]  /*0810*/  RET.REL.NODEC R4 `(broadcast_max_rhs_row_i64) ;  /* 0xfffffff404f87950 */ /* 0x000fec0003c3ffff */
.L_x_645:
        /* <DEDUP_REMOVED lines=14> */
.L_x_2847:


//--------------------- .text.broadcast_max_contiguous_i64 --------------------------
	.section	.text.broadcast_max_contiguous_i64,"ax",@progbits
	.align	128
        .global         broadcast_max_contiguous_i64
        .type           broadcast_max_contiguous_i64,@function
        .size           broadcast_max_contiguous_i64,(.L_x_3040 - broadcast_max_contiguous_i64)
        .other          broadcast_max_contiguous_i64,@"STO_CUDA_ENTRY STV_DEFAULT"
broadcast_max_contiguous_i64:
.text.broadcast_max_contiguous_i64:
        /* <DEDUP_REMOVED lines=23> */
[----:B--2---:R-:W-:-:S04]  /*0170*/  ISETP.GT.U32.AND P0, PT, R2, R4, PT ;  /* 0x000000040200720c */ /* 0x004fc80003f04070 */
[----:B------:R-:W-:-:S04]  /*0180*/  ISETP.GT.AND.EX P0, PT, R3, R5, PT, P0 ;  /* 0x000000050300720c */ /* 0x000fc80003f04300 */
[----:B------:R-:W-:Y:S02]  /*0190*/  SEL R6, R2, R4, P0 ;  /* 0x0000000402067207 */ /* 0x000fe40000000000 */
[----:B------:R-:W-:-:S05]  /*01a0*/  SEL R7, R3, R5, P0 ;  /* 0x0000000503077207 */ /* 0x000fca0000000000 */
[----:B------:R-:W-:Y:S01]  /*01b0*/  STG.E.64 desc[UR4][R8.64], R6 ;  /* 0x0000000608007986 */ /* 0x000fe2000c101b04 */
[----:B------:R-:W-:Y:S05]  /*01c0*/  EXIT ;  /* 0x000000000000794d */ /* 0x000fea0003800000 */
.L_x_646:
        /* <DEDUP_REMOVED lines=11> */
.L_x_3040:


//--------------------- .text.broadcast_max_strided_i64 --------------------------
	.section	.text.broadcast_max_strided_i64,"ax",@progbits
	.align	128
        .global         broadcast_max_strided_i64
        .type           broadcast_max_strided_i64,@function
        .size           broadcast_max_strided_i64,(.L_x_2849 - broadcast_max_strided_i64)
        .other          broadcast_max_strided_i64,@"STO_CUDA_ENTRY STV_DEFAULT"
broadcast_max_strided_i64:
.text.broadcast_max_strided_i64:
        /* <DEDUP_REMOVED lines=32> */
.L_x_665:
        /* <DEDUP_REMOVED lines=27> */
.L_x_649:
[----:B------:R-:W-:Y:S01]  /*03b0*/  MOV R25, R11 ;  /* 0x0000000b00197202 */ /* 0x000fe20000000f00 */
[----:B------:R-:W-:Y:S01]  /*03c0*/  IMAD.MOV.U32 R22, RZ, RZ, RZ ;  /* 0x000000ffff167224 */ /* 0x000fe200078e00ff */
[----:B------:R-:W-:Y:S01]  /*03d0*/  MOV R20, R16 ;  /* 0x0000001000147202 */ /* 0x000fe20000000f00 */
[----:B------:R-:W-:Y:S01]  /*03e0*/  IMAD.MOV.U32 R9, RZ, RZ, R17 ;  /* 0x000000ffff097224 */ /* 0x000fe200078e0011 */
[----:B------:R-:W-:-:S07]  /*03f0*/  MOV R3, 0x410 ;  /* 0x0000041000037802 */ /* 0x000fce0000000f00 */
[----:B0-----:R-:W-:Y:S05]  /*0400*/  CALL.REL.NOINC `($__internal_52_$__cuda_sm20_div_u64) ;  /* 0x0000004c00b07944 */ /* 0x001fea0003c00000 */
[----:B------:R-:W-:Y:S01]  /*0410*/  IADD3 R3, PT, PT, -R21, RZ, RZ ;  /* 0x000000ff15037210 */ /* 0x000fe20007ffe1ff */
[----:B------:R-:W-:Y:S01]  /*0420*/  IMAD.MOV.U32 R34, RZ, RZ, R21 ;  /* 0x000000ffff227224 */ /* 0x000fe200078e0015 */
[----:B------:R-:W-:-:S03]  /*0430*/  MOV R35, R20 ;  /* 0x0000001400237202 */ /* 0x000fc60000000f00 */
[----:B------:R-:W-:-:S07]  /*0440*/  IMAD R3, R16, R3, R11 ;  /* 0x0000000310037224 */ /* 0x000fce00078e020b */
.L_x_650:
        /* <DEDUP_REMOVED lines=31> */
.L_x_651:
[----:B------:R-:W-:Y:S01]  /*0640*/  MOV R25, R34 ;  /* 0x0000002200197202 */ /* 0x000fe20000000f00 */
[----:B------:R-:W-:Y:S01]  /*0650*/  IMAD.MOV.U32 R22, RZ, RZ, R35 ;  /* 0x000000ffff167224 */ /* 0x000fe200078e0023 */
[----:B------:R-:W-:Y:S01]  /*0660*/  MOV R20, R16 ;  /* 0x0000001000147202 */ /* 0x000fe20000000f00 */
[----:B------:R-:W-:Y:S01]  /*0670*/  IMAD.MOV.U32 R9, RZ, RZ, R17 ;  /* 0x000000ffff097224 */ /* 0x000fe200078e0011 */
[----:B------:R-:W-:-:S07]  /*0680*/  MOV R3, 0x6a0 ;  /* 0x000006a000037802 */ /* 0x000fce0000000f00 */
[----:B------:R-:W-:Y:S05]  /*0690*/  CALL.REL.NOINC `($__internal_52_$__cuda_sm20_div_u64) ;  /* 0x0000004c000c7944 */ /* 0x000fea0003c00000 */
[----:B------:R-:W-:Y:S02]  /*06a0*/  IADD3 R3, PT, PT, -R21, RZ, RZ ;  /* 0x000000ff15037210 */ /* 0x000fe40007ffe1ff */
[----:B------:R-:W-:-:S03]  /*06b0*/  MOV R35, R20 ;  /* 0x0000001400237202 */ /* 0x000fc60000000f00 */
[----:B------:R-:W-:Y:S02]  /*06c0*/  IMAD R3, R16, R3, R34 ;  /* 0x0000000310037224 */ /* 0x000fe400078e0222 */
[----:B------:R-:W-:-:S07]  /*06d0*/  IMAD.MOV.U32 R34, RZ, RZ, R21 ;  /* 0x000000ffff227224 */ /* 0x000fce00078e0015 */
.L_x_652:
        /* <DEDUP_REMOVED lines=31> */
.L_x_653:
        /* <DEDUP_REMOVED lines=10> */
.L_x_654:
        /* <DEDUP_REMOVED lines=30> */
.L_x_655:
[----:B------:R-:W-:Y:S01]  /*0b50*/  IMAD.MOV.U32 R25, RZ, RZ, R34 ;  /* 0x000000ffff197224 */ /* 0x000fe200078e0022 */
[----:B------:R-:W-:Y:S01]  /*0b60*/  MOV R22, R35 ;  /* 0x0000002300167202 */ /* 0x000fe20000000f00 */
[----:B------:R-:W-:Y:S01]  /*0b70*/  IMAD.MOV.U32 R20, RZ, RZ, R16 ;  /* 0x000000ffff147224 */ /* 0x000fe200078e0010 */
[----:B------:R-:W-:Y:S02]  /*0b80*/  MOV R9, R17 ;  /* 0x0000001100097202 */ /* 0x000fe40000000f00 */
[----:B------:R-:W-:-:S07]  /*0b90*/  MOV R3, 0xbb0 ;  /* 0x00000bb000037802 */ /* 0x000fce0000000f00 */
[----:B------:R-:W-:Y:S05]  /*0ba0*/  CALL.REL.NOINC `($__internal_52_$__cuda_sm20_div_u64) ;  /* 0x0000004400c87944 */ /* 0x000fea0003c00000 */
[----:B------:R-:W-:Y:S02]  /*0bb0*/  IMAD.MOV R3, RZ, RZ, -R21 ;  /* 0x000000ffff037224 */ /* 0x000fe400078e0a15 */
[----:B------:R-:W-:Y:S02]  /*0bc0*/  IMAD.MOV.U32 R35, RZ, RZ, R20 ;  /* 0x000000ffff237224 */ /* 0x000fe400078e0014 */
[----:B------:R-:W-:Y:S01]  /*0bd0*/  IMAD R3, R16, R3, R34 ;  /* 0x0000000310037224 */ /* 0x000fe200078e0222 */
[----:B------:R-:W-:-:S07]  /*0be0*/  MOV R34, R21 ;  /* 0x0000001500227202 */ /* 0x000fce0000000f00 */
.L_x_656:
        /* <DEDUP_REMOVED lines=31> */
.L_x_657:
        /* <DEDUP_REMOVED lines=10> */
.L_x_658:
        /* <DEDUP_REMOVED lines=31> */
.L_x_659:
        /* <DEDUP_REMOVED lines=10> */
.L_x_660:
        /* <DEDUP_REMOVED lines=31> */
.L_x_661:
        /* <DEDUP_REMOVED lines=10> */
.L_x_662:
        /* <DEDUP_REMOVED lines=29> */
.L_x_663:
[----:B------:R-:W-:Y:S01]  /*1570*/  IMAD.MOV.U32 R25, RZ, RZ, R34 ;  /* 0x000000ffff197224 */ /* 0x000fe200078e0022 */
[----:B------:R-:W-:Y:S01]  /*1580*/  MOV R22, R35 ;  /* 0x0000002300167202 */ /* 0x000fe20000000f00 */
[----:B------:R-:W-:Y:S01]  /*1590*/  IMAD.MOV.U32 R20, RZ, RZ, R16 ;  /* 0x000000ffff147224 */ /* 0x000fe200078e0010 */
[----:B------:R-:W-:Y:S02]  /*15a0*/  MOV R9, R17 ;  /* 0x0000001100097202 */ /* 0x000fe40000000f00 */
[----:B------:R-:W-:-:S07]  /*15b0*/  MOV R3, 0x15d0 ;  /* 0x000015d000037802 */ /* 0x000fce0000000f00 */
[----:B------:R-:W-:Y:S05]  /*15c0*/  CALL.REL.NOINC `($__internal_52_$__cuda_sm20_div_u64) ;  /* 0x0000003c00407944 */ /* 0x000fea0003c00000 */
[----:B------:R-:W-:-:S04]  /*15d0*/  IMAD.MOV R3, RZ, RZ, -R21 ;  /* 0x000000ffff037224 */ /* 0x000fc800078e0a15 */
[----:B------:R-:W-:-:S07]  /*15e0*/  IMAD R16, R16, R3, R34 ;  /* 0x0000000310107224 */ /* 0x000fce00078e0222 */
.L_x_664:
        /* <DEDUP_REMOVED lines=9> */
.L_x_648:
        /* <DEDUP_REMOVED lines=34> */
.L_x_668:
[----:B------:R-:W-:Y:S01]  /*18a0*/  MOV R25, R11 ;  /* 0x0000000b00197202 */ /* 0x000fe20000000f00 */
[----:B------:R-:W-:Y:S01]  /*18b0*/  IMAD.MOV.U32 R22, RZ, RZ, RZ ;  /* 0x000000ffff167224 */ /* 0x000fe200078e00ff */
[----:B------:R-:W-:Y:S01]  /*18c0*/  MOV R20, R6 ;  /* 0x0000000600147202 */ /* 0x000fe20000000f00 */
[----:B------:R-:W-:Y:S01]  /*18d0*/  IMAD.MOV.U32 R9, RZ, RZ, R7 ;  /* 0x000000ffff097224 */ /* 0x000fe200078e0007 */
[----:B------:R-:W-:-:S07]  /*18e0*/  MOV R3, 0x1900 ;  /* 0x0000190000037802 */ /* 0x000fce0000000f00 */
[----:B------:R-:W-:Y:S05]  /*18f0*/  CALL.REL.NOINC `($__internal_52_$__cuda_sm20_div_u64) ;  /* 0x0000003800747944 */ /* 0x000fea0003c00000 */
[----:B------:R-:W-:Y:S01]  /*1900*/  IADD3 R7, PT, PT, -R21, RZ, RZ ;  /* 0x000000ff15077210 */ /* 0x000fe20007ffe1ff */
[----:B------:R-:W-:Y:S01]  /*1910*/  IMAD.MOV.U32 R18, RZ, RZ, R21 ;  /* 0x000000ffff127224 */ /* 0x000fe200078e0015 */
[----:B------:R-:W-:-:S03]  /*1920*/  MOV R19, R20 ;  /* 0x0000001400137202 */ /* 0x000fc60000000f00 */
[----:B------:R-:W-:-:S07]  /*1930*/  IMAD R7, R6, R7, R11 ;  /* 0x0000000706077224 */ /* 0x000fce00078e020b */
.L_x_669:
        /* <DEDUP_REMOVED lines=34> */
.L_x_670:
        /* <DEDUP_REMOVED lines=10> */
.L_x_671:
        /* <DEDUP_REMOVED lines=33> */
.L_x_672:
        /* <DEDUP_REMOVED lines=10> */
.L_x_673:
        /* <DEDUP_REMOVED lines=32> */
.L_x_674:
[----:B------:R-:W-:Y:S01]  /*20b0*/  MOV R25, R10 ;  /* 0x0000000a00197202 */ /* 0x000fe20000000f00 */
[----:B------:R-:W-:Y:S01]  /*20c0*/  IMAD.MOV.U32 R22, RZ, RZ, R11 ;  /* 0x000000ffff167224 */ /* 0x000fe200078e000b */
[----:B------:R-:W-:Y:S01]  /*20d0*/  MOV R20, R6 ;  /* 0x0000000600147202 */ /* 0x000fe20000000f00 */
[----:B------:R-:W-:Y:S01]  /*20e0*/  IMAD.MOV.U32 R9, RZ, RZ, R7 ;  /* 0x000000ffff097224 */ /* 0x000fe200078e0007 */
[----:B------:R-:W-:-:S07]  /*20f0*/  MOV R3, 0x2110 ;  /* 0x0000211000037802 */ /* 0x000fce0000000f00 */
[----:B------:R-:W-:Y:S05]  /*2100*/  CALL.REL.NOINC `($__internal_52_$__cuda_sm20_div_u64) ;  /* 0x0000003000707944 */ /* 0x000fea0003c00000 */
[----:B------:R-:W-:Y:S01]  /*2110*/  IADD3 R3, PT, PT, -R21, RZ, RZ ;  /* 0x000000ff15037210 */ /* 0x000fe20007ffe1ff */
[----:B------:R-:W-:-:S04]  /*2120*/  IMAD.MOV.U32 R11, RZ, RZ, R21 ;  /* 0x000000ffff0b7224 */ /* 0x000fc800078e0015 */
[----:B------:R-:W-:-:S07]  /*2130*/  IMAD R6, R6, R3, R10 ;  /* 0x0000000306067224 */ /* 0x000fce00078e020a */
.L_x_675:
[----:B------:R-:W0:Y:S02]  /*2140*/  LDC R3, c[0x0][0x388] ;  /* 0x0000e200ff037b82 */ /* 0x000e240000000800 */
[----:B0-----:R-:W-:-:S06]  /*2150*/  IMAD.WIDE.U32 R16, R3, 0x8, R16 ;  /* 0x0000000803107825 */ /* 0x001fcc00078e0010 */
[----:B------:R-:W2:Y:S01]  /*2160*/  LDG.E R16, desc[UR6][R16.64] ;  /* 0x0000000610107981 */ /* 0x000ea2000c1e1900 */
[----:B------:R-:W-:Y:S01]  /*2170*/  IADD3 R8, PT, PT, R8, 0x4, RZ ;  /* 0x0000000408087810 */ /* 0x000fe20007ffe0ff */
[----:B--2---:R-:W-:-:S07]  /*2180*/  IMAD R5, R16, R6, R5 ;  /* 0x0000000610057224 */ /* 0x004fce00078e0205 */
.L_x_667:
        /* <DEDUP_REMOVED lines=34> */
.L_x_677:
        /* <DEDUP_REMOVED lines=10> */
.L_x_678:
        /* <DEDUP_REMOVED lines=31> */
.L_x_679:
[----:B------:R-:W-:Y:S01]  /*2640*/  IMAD.MOV.U32 R25, RZ, RZ, R16 ;  /* 0x000000ffff197224 */ /* 0x000fe200078e0010 */
[----:B------:R-:W-:Y:S01]  /*2650*/  MOV R22, R17 ;  /* 0x0000001100167202 */ /* 0x000fe20000000f00 */
[----:B------:R-:W-:Y:S01]  /*2660*/  IMAD.MOV.U32 R20, RZ, RZ, R10 ;  /* 0x000000ffff147224 */ /* 0x000fe200078e000a */
[----:B------:R-:W-:Y:S02]  /*2670*/  MOV R9, R11 ;  /* 0x0000000b00097202 */ /* 0x000fe40000000f00 */
[----:B------:R-:W-:-:S07]  /*2680*/  MOV R3, 0x26a0 ;  /* 0x000026a000037802 */ /* 0x000fce0000000f00 */
[----:B------:R-:W-:Y:S05]  /*2690*/  CALL.REL.NOINC `($__internal_52_$__cuda_sm20_div_u64) ;  /* 0x0000002c000c7944 */ /* 0x000fea0003c00000 */
[----:B------:R-:W-:Y:S01]  /*26a0*/  IMAD.MOV R3, RZ, RZ, -R21 ;  /* 0x000000ffff037224 */ /* 0x000fe200078e0a15 */
[----:B------:R-:W-:-:S03]  /*26b0*/  MOV R7, R21 ;  /* 0x0000001500077202 */ /* 0x000fc60000000f00 */
[----:B------:R-:W-:-:S07]  /*26c0*/  IMAD R10, R10, R3, R16 ;  /* 0x000000030a0a7224 */ /* 0x000fce00078e0210 */
.L_x_680:
[----:B------:R-:W0:Y:S02]  /*26d0*/  LDC R3, c[0x0][0x388] ;  /* 0x0000e200ff037b82 */ /* 0x000e240000000800 */
[----:B0-----:R-:W-:-:S06]  /*26e0*/  IMAD.WIDE.U32 R12, R3, 0x8, R12 ;  /* 0x00000008030c7825 */ /* 0x001fcc00078e000c */
[----:B------:R-:W2:Y:S01]  /*26f0*/  LDG.E R12, desc[UR6][R12.64] ;  /* 0x000000060c0c7981 */ /* 0x000ea2000c1e1900 */
[----:B------:R-:W-:Y:S01]  /*2700*/  VIADD R8, R8, 0x2 ;  /* 0x0000000208087836 */ /* 0x000fe20000000000 */
[----:B------:R-:W-:Y:S01]  /*2710*/  MOV R11, R7 ;  /* 0x00000007000b7202 */ /* 0x000fe20000000f00 */
[----:B--2---:R-:W-:-:S07]  /*2720*/  IMAD R5, R12, R10, R5 ;  /* 0x0000000a0c057224 */ /* 0x004fce00078e0205 */
.L_x_676:
        /* <DEDUP_REMOVED lines=28> */
.L_x_681:
[----:B------:R-:W-:Y:S01]  /*28f0*/  MOV R3, R16 ;  /* 0x0000001000037202 */ /* 0x000fe20000000f00 */
[----:B------:R-:W-:Y:S01]  /*2900*/  IMAD.MOV.U32 R15, RZ, RZ, R11 ;  /* 0x000000ffff0f7224 */ /* 0x000fe200078e000b */
[----:B------:R-:W-:-:S07]  /*2910*/  MOV R16, 0x2930 ;  /* 0x0000293000107802 */ /* 0x000fce0000000f00 */
[----:B------:R-:W-:Y:S05]  /*2920*/  CALL.REL.NOINC `($__internal_53_$__cuda_sm20_rem_u64) ;  /* 0x0000002c007c7944 */ /* 0x000fea0003c00000 */
.L_x_682:
[----:B------:R-:W0:Y:S02]  /*2930*/  LDC R3, c[0x0][0x388] ;  /* 0x0000e200ff037b82 */ /* 0x000e240000000800 */
[----:B0-----:R-:W-:-:S06]  /*2940*/  IMAD.WIDE.U32 R6, R3, 0x8, R6 ;  /* 0x0000000803067825 */ /* 0x001fcc00078e0006 */
[----:B------:R-:W2:Y:S02]  /*2950*/  LDG.E R6, desc[UR6][R6.64] ;  /* 0x0000000606067981 */ /* 0x000ea4000c1e1900 */
[----:B--2---:R-:W-:-:S07]  /*2960*/  IMAD R5, R6, R9, R5 ;  /* 0x0000000906057224 */ /* 0x004fce00078e0205 */
.L_x_666:
[----:B------:R-:W-:Y:S01]  /*2970*/  MOV R10, R5 ;  /* 0x00000005000a7202 */ /* 0x000fe20000000f00 */
[----:B------:R-:W-:-:S07]  /*2980*/  IMAD.MOV.U32 R11, RZ, RZ, RZ ;  /* 0x000000ffff0b7224 */ /* 0x000fce00078e00ff */
.L_x_647:
        /* <DEDUP_REMOVED lines=15> */
.L_x_701:
        /* <DEDUP_REMOVED lines=27> */
.L_x_685:
[----:B------:R-:W-:Y:S01]  /*2c30*/  IMAD.MOV.U32 R25, RZ, RZ, R14 ;  /* 0x000000ffff197224 */ /* 0x000fe200078e000e */
[----:B------:R-:W-:Y:S01]  /*2c40*/  MOV R22, RZ ;  /* 0x000000ff00167202 */ /* 0x000fe20000000f00 */
[----:B------:R-:W-:Y:S01]  /*2c50*/  IMAD.MOV.U32 R20, RZ, RZ, R18 ;  /* 0x000000ffff147224 */ /* 0x000fe200078e0012 */
[----:B------:R-:W-:Y:S02]  /*2c60*/  MOV R9, R19 ;  /* 0x0000001300097202 */ /* 0x000fe40000000f00 */
[----:B------:R-:W-:-:S07]  /*2c70*/  MOV R3, 0x2c90 ;  /* 0x00002c9000037802 */ /* 0x000fce0000000f00 */
[----:B------:R-:W-:Y:S05]  /*2c80*/  CALL.REL.NOINC `($__internal_52_$__cuda_sm20_div_u64) ;  /* 0x0000002400907944 */ /* 0x000fea0003c00000 */
[----:B------:R-:W-:Y:S01]  /*2c90*/  IMAD.MOV R3, RZ, RZ, -R21 ;  /* 0x000000ffff037224 */ /* 0x000fe200078e0a15 */
[----:B------:R-:W-:Y:S01]  /*2ca0*/  MOV R28, R21 ;  /* 0x00000015001c7202 */ /* 0x000fe20000000f00 */
[----:B------:R-:W-:Y:S02]  /*2cb0*/  IMAD.MOV.U32 R29, RZ, RZ, R20 ;  /* 0x000000ffff1d7224 */ /* 0x000fe400078e0014 */
[----:B------:R-:W-:-:S07]  /*2cc0*/  IMAD R3, R18, R3, R14 ;  /* 0x0000000312037224 */ /* 0x000fce00078e020e */
.L_x_686:
        /* <DEDUP_REMOVED lines=30> */
.L_x_687:
[----:B------:R-:W-:Y:S01]  /*2eb0*/  MOV R25, R28 ;  /* 0x0000001c00197202 */ /* 0x000fe20000000f00 */
[----:B------:R-:W-:Y:S01]  /*2ec0*/  IMAD.MOV.U32 R22, RZ, RZ, R29 ;  /* 0x000000ffff167224 */ /* 0x000fe200078e001d */
        /* <DEDUP_REMOVED lines=8> */
.L_x_688:
        /* <DEDUP_REMOVED lines=31> */
.L_x_689:
        /* <DEDUP_REMOVED lines=10> */
.L_x_690:
        /* <DEDUP_REMOVED lines=30> */
.L_x_691:
        /* <DEDUP_REMOVED lines=10> */
.L_x_692:
        /* <DEDUP_REMOVED lines=31> */
.L_x_693:
        /* <DEDUP_REMOVED lines=10> */
.L_x_694:
        /* <DEDUP_REMOVED lines=31> */
.L_x_695:
        /* <DEDUP_REMOVED lines=10> */
.L_x_696:
        /* <DEDUP_REMOVED lines=31> */
.L_x_697:
        /* <DEDUP_REMOVED lines=10> */
.L_x_698:
        /* <DEDUP_REMOVED lines=29> */
.L_x_699:
        /* <DEDUP_REMOVED lines=8> */
.L_x_700:
        /* <DEDUP_REMOVED lines=8> */
.L_x_684:
        /* <DEDUP_REMOVED lines=36> */
.L_x_704:
[----:B------:R-:W-:Y:S01]  /*4120*/  MOV R25, R14 ;  /* 0x0000000e00197202 */ /* 0x000fe20000000f00 */
[----:B------:R-:W-:Y:S01]  /*4130*/  IMAD.MOV.U32 R22, RZ, RZ, RZ ;  /* 0x000000ffff167224 */ /* 0x000fe200078e00ff */
        /* <DEDUP_REMOVED lines=8> */
.L_x_705:
        /* <DEDUP_REMOVED lines=33> */
.L_x_706:
[----:B------:R-:W-:Y:S01]  /*43d0*/  IMAD.MOV.U32 R25, RZ, RZ, R14 ;  /* 0x000000ffff197224 */ /* 0x000fe200078e000e */
[----:B------:R-:W-:Y:S01]  /*43e0*/  MOV R22, R15 ;  /* 0x0000000f00167202 */ /* 0x000fe20000000f00 */
[----:B------:R-:W-:Y:S01]  /*43f0*/  IMAD.MOV.U32 R9, RZ, RZ, R13 ;  /* 0x000000ffff097224 */ /* 0x000fe200078e000d */
[----:B------:R-:W-:Y:S02]  /*4400*/  MOV R20, R12 ;  /* 0x0000000c00147202 */ /* 0x000fe40000000f00 */
[----:B------:R-:W-:-:S07]  /*4410*/  MOV R3, 0x4430 ;  /* 0x0000443000037802 */ /* 0x000fce0000000f00 */
[----:B------:R-:W-:Y:S05]  /*4420*/  CALL.REL.NOINC `($__internal_52_$__cuda_sm20_div_u64) ;  /* 0x0000000c00a87944 */ /* 0x000fea0003c00000 */
[----:B------:R-:W-:Y:S01]  /*4430*/  IADD3 R3, PT, PT, -R21, RZ, RZ ;  /* 0x000000ff15037210 */ /* 0x000fe20007ffe1ff */
[----:B------:R-:W-:Y:S01]  /*4440*/  IMAD.MOV.U32 R19, RZ, RZ, R20 ;  /* 0x000000ffff137224 */ /* 0x000fe200078e0014 */
[----:B------:R-:W-:-:S03]  /*4450*/  MOV R18, R21 ;  /* 0x0000001500127202 */ /* 0x000fc60000000f00 */
[----:B------:R-:W-:-:S07]  /*4460*/  IMAD R8, R12, R3, R14 ;  /* 0x000000030c087224 */ /* 0x000fce00078e020e */
.L_x_707:
        /* <DEDUP_REMOVED lines=32> */
.L_x_708:
[----:B------:R-:W-:Y:S01]  /*4670*/  IMAD.MOV.U32 R25, RZ, RZ, R18 ;  /* 0x000000ffff197224 */ /* 0x000fe200078e0012 */
[----:B------:R-:W-:Y:S01]  /*4680*/  MOV R22, R19 ;  /* 0x0000001300167202 */ /* 0x000fe20000000f00 */
[----:B------:R-:W-:Y:S01]  /*4690*/  IMAD.MOV.U32 R9, RZ, RZ, R13 ;  /* 0x000000ffff097224 */ /* 0x000fe200078e000d */
[----:B------:R-:W-:Y:S02]  /*46a0*/  MOV R20, R12 ;  /* 0x0000000c00147202 */ /* 0x000fe40000000f00 */
[----:B------:R-:W-:-:S07]  /*46b0*/  MOV R3, 0x46d0 ;  /* 0x000046d000037802 */ /* 0x000fce0000000f00 */
[----:B------:R-:W-:Y:S05]  /*46c0*/  CALL.REL.NOINC `($__internal_52_$__cuda_sm20_div_u64) ;  /* 0x0000000c00007944 */ /* 0x000fea0003c00000 */
[----:B------:R-:W-:Y:S01]  /*46d0*/  IADD3 R3, PT, PT, -R21, RZ, RZ ;  /* 0x000000ff15037210 */ /* 0x000fe20007ffe1ff */
[----:B------:R-:W-:-:S04]  /*46e0*/  IMAD.MOV.U32 R13, RZ, RZ, R20 ;  /* 0x000000ffff0d7224 */ /* 0x000fc800078e0014 */
[----:B------:R-:W-:Y:S01]  /*46f0*/  IMAD R3, R12, R3, R18 ;  /* 0x000000030c037224 */ /* 0x000fe200078e0212 */
[----:B------:R-:W-:-:S07]  /*4700*/  MOV R12, R21 ;  /* 0x00000015000c7202 */ /* 0x000fce0000000f00 */
.L_x_709:
        /* <DEDUP_REMOVED lines=30> */
.L_x_710:
[----:B------:R-:W-:Y:S01]  /*48f0*/  MOV R25, R12 ;  /* 0x0000000c00197202 */ /* 0x000fe20000000f00 */
[----:B------:R-:W-:Y:S01]  /*4900*/  IMAD.MOV.U32 R20, RZ, RZ, R16 ;  /* 0x000000ffff147224 */ /* 0x000fe200078e0010 */
[----:B------:R-:W-:Y:S02]  /*4910*/  MOV R22, R13 ;  /* 0x0000000d00167202 */ /* 0x000fe40000000f00 */
[----:B------:R-:W-:Y:S02]  /*4920*/  MOV R9, R17 ;  /* 0x0000001100097202 */ /* 0x000fe40000000f00 */
[----:B------:R-:W-:-:S07]  /*4930*/  MOV R3, 0x4950 ;  /* 0x0000495000037802 */ /* 0x000fce0000000f00 */
[----:B------:R-:W-:Y:S05]  /*4940*/  CALL.REL.NOINC `($__internal_52_$__cuda_sm20_div_u64) ;  /* 0x0000000800607944 */ /* 0x000fea0003c00000 */
[----:B------:R-:W-:Y:S01]  /*4950*/  IADD3 R3, PT, PT, -R21, RZ, RZ ;  /* 0x000000ff15037210 */ /* 0x000fe20007ffe1ff */
[----:B------:R-:W-:-:S04]  /*4960*/  IMAD.MOV.U32 R9, RZ, RZ, R21 ;  /* 0x000000ffff097224 */ /* 0x000fc800078e0015 */
[----:B------:R-:W-:-:S07]  /*4970*/  IMAD R12, R16, R3, R12 ;  /* 0x00000003100c7224 */ /* 0x000fce00078e020c */
.L_x_711:
[----:B------:R-:W-:-:S06]  /*4980*/  IMAD.WIDE.U32 R18, R6, 0x8, R18 ;  /* 0x0000000806127825 */ /* 0x000fcc00078e0012 */
[----:B------:R-:W2:Y:S01]  /*4990*/  LDG.E R18, desc[UR6][R18.64] ;  /* 0x0000000612127981 */ /* 0x000ea2000c1e1900 */
[----:B------:R-:W-:Y:S02]  /*49a0*/  IADD3 R5, PT, PT, R5, 0x4, RZ ;  /* 0x0000000405057810 */ /* 0x000fe40007ffe0ff */
[----:B------:R-:W-:Y:S01]  /*49b0*/  MOV R14, R9 ;  /* 0x00000009000e7202 */ /* 0x000fe20000000f00 */
[----:B--2---:R-:W-:-:S07]  /*49c0*/  IMAD R23, R18, R12, R23 ;  /* 0x0000000c12177224 */ /* 0x004fce00078e0217 */
.L_x_703:
        /* <DEDUP_REMOVED lines=34> */
.L_x_713:
[----:B------:R-:W-:Y:S01]  /*4bf0*/  HFMA2 R22, -RZ, RZ, 0, 0 ;  /* 0x00000000ff167431 */ /* 0x000fe200000001ff */
        /* <DEDUP_REMOVED lines=9> */
.L_x_714:
        /* <DEDUP_REMOVED lines=31> */
.L_x_715:
        /* <DEDUP_REMOVED lines=9> */
.L_x_716:
[----:B------:R-:W-:-:S06]  /*4f10*/  IMAD.WIDE.U32 R16, R6, 0x8, R16 ;  /* 0x0000000806107825 */ /* 0x000fcc00078e0010 */
[----:B------:R-:W2:Y:S01]  /*4f20*/  LDG.E R16, desc[UR6][R16.64] ;  /* 0x0000000610107981 */ /* 0x000ea2000c1e1900 */
[----:B------:R-:W-:Y:S02]  /*4f30*/  IADD3 R5, PT, PT, R5, 0x2, RZ ;  /* 0x0000000205057810 */ /* 0x000fe40007ffe0ff */
[----:B------:R-:W-:Y:S01]  /*4f40*/  MOV R14, R9 ;  /* 0x00000009000e7202 */ /* 0x000fe20000000f00 */
[----:B--2---:R-:W-:-:S07]  /*4f50*/  IMAD R23, R16, R15, R23 ;  /* 0x0000000f10177224 */ /* 0x004fce00078e0217 */
.L_x_712:
        /* <DEDUP_REMOVED lines=29> */
.L_x_717:
[----:B------:R-:W-:Y:S02]  /*5130*/  MOV R3, R16 ;  /* 0x0000001000037202 */ /* 0x000fe40000000f00 */
[----:B------:R-:W-:Y:S02]  /*5140*/  MOV R15, R14 ;  /* 0x0000000e000f7202 */ /* 0x000fe40000000f00 */
[----:B------:R-:W-:-:S07]  /*5150*/  MOV R16, 0x5170 ;  /* 0x0000517000107802 */ /* 0x000fce0000000f00 */
[----:B------:R-:W-:Y:S05]  /*5160*/  CALL.REL.NOINC `($__internal_53_$__cuda_sm20_rem_u64) ;  /* 0x00000004006c7944 */ /* 0x000fea0003c00000 */
[----:B------:R-:W-:-:S07]  /*5170*/  IMAD.MOV.U32 R7, RZ, RZ, R9 ;  /* 0x000000ffff077224 */ /* 0x000fce00078e0009 */
.L_x_718:
[----:B------:R-:W-:-:S06]  /*5180*/  IMAD.WIDE.U32 R4, R6, 0x8, R4 ;  /* 0x0000000806047825 */ /* 0x000fcc00078e0004 */
[----:B------:R-:W2:Y:S02]  /*5190*/  LDG.E R4, desc[UR6][R4.64] ;  /* 0x0000000604047981 */ /* 0x000ea4000c1e1900 */
[----:B--2---:R-:W-:-:S07]  /*51a0*/  IMAD R23, R4, R7, R23 ;  /* 0x0000000704177224 */ /* 0x004fce00078e0217 */
.L_x_702:
[----:B------:R-:W-:Y:S01]  /*51b0*/  HFMA2 R5, -RZ, RZ, 0, 0 ;  /* 0x00000000ff057431 */ /* 0x000fe200000001ff */
[----:B------:R-:W-:-:S07]  /*51c0*/  MOV R4, R23 ;  /* 0x0000001700047202 */ /* 0x000fce0000000f00 */
.L_x_683:
        /* <DEDUP_REMOVED lines=10> */
[----:B--2---:R-:W-:-:S04]  /*5270*/  ISETP.GT.U32.AND P0, PT, R4, R6, PT ;  /* 0x000000060400720c */ /* 0x004fc80003f04070 */
[----:B------:R-:W-:-:S04]  /*5280*/  ISETP.GT.AND.EX P0, PT, R5, R7, PT, P0 ;  /* 0x000000070500720c */ /* 0x000fc80003f04300 */
[----:B------:R-:W-:Y:S02]  /*5290*/  SEL R2, R4, R6, P0 ;  /* 0x0000000604027207 */ /* 0x000fe40000000000 */
[----:B------:R-:W-:-:S05]  /*52a0*/  SEL R3, R5, R7, P0 ;  /* 0x0000000705037207 */ /* 0x000fca0000000000 */
[----:B------:R-:W-:Y:S01]  /*52b0*/  STG.E.64 desc[UR6][R10.64], R2 ;  /* 0x000000020a007986 */ /* 0x000fe2000c101b06 */
[----:B------:R-:W-:Y:S05]  /*52c0*/  EXIT ;  /* 0x000000000000794d */ /* 0x000fea0003800000 */
        .weak           $__internal_52_$__cuda_sm20_div_u64
        .type           $__internal_52_$__cuda_sm20_div_u64,@function
        .size           $__internal_52_$__cuda_sm20_div_u64,($__internal_53_$__cuda_sm20_rem_u64 - $__internal_52_$__cuda_sm20_div_u64)
$__internal_52_$__cuda_sm20_div_u64:
        /* <DEDUP_REMOVED lines=68> */
[----:B------:R-:W-:Y:S06]  /*5710*/  RET.REL.NODEC R24 `(broadcast_max_strided_i64) ;  /* 0xffffffa818387950 */ /* 0x000fec0003c3ffff */
        .weak           $__internal_53_$__cuda_sm20_rem_u64
        .type           $__internal_53_$__cuda_sm20_rem_u64,@function
        .size           $__internal_53_$__cuda_sm20_rem_u64,(.L_x_2849 - $__internal_53_$__cuda_sm20_rem_u64)
$__internal_53_$__cuda_sm20_rem_u64:
        /* <DEDUP_REMOVED lines=61> */
[----:B------:R-:W-:Y:S06]  /*5af0*/  RET.REL.NODEC R16 `(broadcast_max_strided_i64) ;  /* 0xffffffa410407950 */ /* 0x000fec0003c3ffff */
.L_x_719:
        /* <DEDUP_REMOVED lines=16> */
.L_x_2849:


//--------------------- .text.broadcast_div_lhs_col_i64 --------------------------
	.section	.text.broadcast_div_lhs_col_i64,"ax",@progbits
	.align	128
        .global         broadcast_div_lhs_col_i64
        .type           broadcast_div_lhs_col_i64,@function
        .size           broadcast_div_lhs_col_i64,(.L_x_2851 - broadcast_div_lhs_col_i64)
        .other          broadcast_div_lhs_col_i64,@"STO_CUDA_ENTRY STV_DEFAULT"
broadcast_div_lhs_col_i64:
.text.broadcast_div_lhs_col_i64:
        /* <DEDUP_REMOVED lines=31> */
[----:B------:R-:W-:Y:S01]  /*01f0*/  @P0 IADD3 R2, PT, PT, R2, -UR6, RZ ;  /* 0x8000000602020c10 */ /* 0x000fe2000fffe0ff */
[----:B------:R-:W-:-:S03]  /*0200*/  @P0 VIADD R4, R4, 0x1 ;  /* 0x0000000104040836 */ /* 0x000fc60000000000 */
[----:B------:R-:W-:-:S13]  /*0210*/  ISETP.GE.U32.AND P1, PT, R2, UR6, PT ;  /* 0x0000000602007c0c */ /* 0x000fda000bf26070 */
[----:B------:R-:W-:Y:S01]  /*0220*/  @P1 VIADD R4, R4, 0x1 ;  /* 0x0000000104041836 */ /* 0x000fe20000000000 */
[----:B------:R-:W-:Y:S01]  /*0230*/  @!P2 LOP3.LUT R4, RZ, UR6, RZ, 0x33, !PT ;  /* 0x00000006ff04ac12 */ /* 0x000fe2000f8e33ff */
[----:B------:R-:W-:Y:S06]  /*0240*/  BRA `(.L_x_722) ;  /* 0x0000000000107947 */ /* 0x000fec0003800000 */
.L_x_721:
[----:B------:R-:W-:-:S07]  /*0250*/  MOV R0, 0x270 ;  /* 0x0000027000007802 */ /* 0x000fce0000000f00 */
[----:B------:R-:W-:Y:S05]  /*0260*/  CALL.REL.NOINC `($__internal_55_$__cuda_sm20_div_u64) ;  /* 0x0000000800107944 */ /* 0x000fea0003c00000 */
[----:B------:R-:W-:Y:S01]  /*0270*/  IMAD.MOV.U32 R4, RZ, RZ, R2 ;  /* 0x000000ffff047224 */ /* 0x000fe200078e0002 */
[----:B------:R-:W-:-:S07]  /*0280*/  MOV R5, R7 ;  /* 0x0000000700057202 */ /* 0x000fce0000000f00 */
.L_x_722:
[----:B------:R-:W-:Y:S05]  /*0290*/  BSYNC.RECONVERGENT B0 ;  /* 0x0000000000007941 */ /* 0x000fea0003800200 */
.L_x_720:
[----:B------:R-:W0:Y:S01]  /*02a0*/  LDCU.128 UR8, c[0x0][0x390] ;  /* 0x00007200ff0877ac */ /* 0x000e220008000c00 */
[C---:B------:R-:W-:Y:S01]  /*02b0*/  IMAD.SHL.U32 R2, R4.reuse, 0x8, RZ ;  /* 0x0000000804027824 */ /* 0x040fe200078e00ff */
[----:B------:R-:W-:Y:S01]  /*02c0*/  SHF.L.U64.HI R5, R4, 0x3, R5 ;  /* 0x0000000304057819 */ /* 0x000fe20000010205 */
[C---:B------:R-:W-:Y:S01]  /*02d0*/  IMAD.SHL.U32 R0, R8.reuse, 0x8, RZ ;  /* 0x0000000808007824 */ /* 0x040fe200078e00ff */
[----:B------:R-:W-:Y:S02]  /*02e0*/  SHF.L.U64.HI R8, R8, 0x3, R3 ;  /* 0x0000000308087819 */ /* 0x000fe40000010203 */
        /* <DEDUP_REMOVED lines=8> */
[----:B------:R-:W-:Y:S01]  /*0370*/  BSSY.RECONVERGENT B0, `(.L_x_723) ;  /* 0x000001b000007945 */ /* 0x000fe20003800200 */
[----:B--2---:R-:W-:-:S04]  /*0380*/  LOP3.LUT R6, R5, R3, RZ, 0xfc, !PT ;  /* 0x0000000305067212 */ /* 0x004fc800078efcff */
[----:B------:R-:W-:-:S13]  /*0390*/  ISETP.NE.U32.AND P0, PT, R6, RZ, PT ;  /* 0x000000ff0600720c */ /* 0x000fda0003f05070 */
[----:B------:R-:W-:Y:S05]  /*03a0*/  @P0 BRA `(.L_x_724) ;  /* 0x0000000000540947 */ /* 0x000fea0003800000 */
[----:B------:R-:W0:Y:S01]  /*03b0*/  I2F.U32.RP R3, R2 ;  /* 0x0000000200037306 */ /* 0x000e220000209000 */
[----:B------:R-:W-:Y:S01]  /*03c0*/  IMAD.MOV R5, RZ, RZ, -R2 ;  /* 0x000000ffff057224 */ /* 0x000fe200078e0a02 */
[----:B------:R-:W-:-:S06]  /*03d0*/  ISETP.NE.U32.AND P2, PT, R2, RZ, PT ;  /* 0x000000ff0200720c */ /* 0x000fcc0003f45070 */
[----:B0-----:R-:W0:Y:S02]  /*03e0*/  MUFU.RCP R3, R3 ;  /* 0x0000000300037308 */ /* 0x001e240000001000 */
[----:B0-----:R-:W-:Y:S02]  /*03f0*/  VIADD R6, R3, 0xffffffe ;  /* 0x0ffffffe03067836 */ /* 0x001fe40000000000 */
[----:B------:R-:W-:-:S04]  /*0400*/  IMAD.MOV.U32 R3, RZ, RZ, RZ ;  /* 0x000000ffff037224 */ /* 0x000fc800078e00ff */
        /* <DEDUP_REMOVED lines=8> */
[----:B------:R-:W-:Y:S02]  /*0490*/  @P0 IMAD.IADD R5, R5, 0x1, -R2 ;  /* 0x0000000105050824 */ /* 0x000fe400078e0a02 */
[----:B------:R-:W-:-:S03]  /*04a0*/  @P0 VIADD R7, R7, 0x1 ;  /* 0x0000000107070836 */ /* 0x000fc60000000000 */
[----:B------:R-:W-:-:S13]  /*04b0*/  ISETP.GE.U32.AND P1, PT, R5, R2, PT ;  /* 0x000000020500720c */ /* 0x000fda0003f26070 */
[----:B------:R-:W-:Y:S01]  /*04c0*/  @P1 VIADD R7, R7, 0x1 ;  /* 0x0000000107071836 */ /* 0x000fe20000000000 */
[----:B------:R-:W-:-:S04]  /*04d0*/  @!P2 LOP3.LUT R7, RZ, R2, RZ, 0x33, !PT ;  /* 0x00000002ff07a212 */ /* 0x000fc800078e33ff */
[----:B------:R-:W-:Y:S01]  /*04e0*/  MOV R2, R7 ;  /* 0x0000000700027202 */ /* 0x000fe20000000f00 */
[----:B------:R-:W-:Y:S06]  /*04f0*/  BRA `(.L_x_725) ;  /* 0x0000000000087947 */ /* 0x000fec0003800000 */
.L_x_724:
[----:B------:R-:W-:-:S07]  /*0500*/  MOV R10, 0x520 ;  /* 0x00000520000a7802 */ /* 0x000fce0000000f00 */
[----:B------:R-:W-:Y:S05]  /*0510*/  CALL.REL.NOINC `($__internal_54_$__cuda_sm20_div_s64) ;  /* 0x0000000000187944 */ /* 0x000fea0003c00000 */
.L_x_725:
[----:B------:R-:W-:Y:S05]  /*0520*/  BSYNC.RECONVERGENT B0 ;  /* 0x0000000000007941 */ /* 0x000fea0003800200 */
.L_x_723:
[----:B------:R-:W0:Y:S02]  /*0530*/  LDCU.64 UR6, c[0x0][0x3a0] ;  /* 0x00007400ff0677ac */ /* 0x000e240008000a00 */
[----:B0-----:R-:W-:-:S04]  /*0540*/  IADD3 R4, P0, PT, R0, UR6, RZ ;  /* 0x0000000600047c10 */ /* 0x001fc8000ff1e0ff */
[----:B------:R-:W-:-:S05]  /*0550*/  IADD3.X R5, PT, PT, R8, UR7, RZ, P0, !PT ;  /* 0x0000000708057c10 */ /* 0x000fca00087fe4ff */
[----:B------:R-:W-:Y:S01]  /*0560*/  STG.E.64 desc[UR4][R4.64], R2 ;  /* 0x0000000204007986 */ /* 0x000fe2000c101b04 */
[----:B------:R-:W-:Y:S05]  /*0570*/  EXIT ;  /* 0x000000000000794d */ /* 0x000fea0003800000 */
        .weak           $__internal_54_$__cuda_sm20_div_s64
        .type           $__internal_54_$__cuda_sm20_div_s64,@function
        .size           $__internal_54_$__cuda_sm20_div_s64,($__internal_55_$__cuda_sm20_div_u64 - $__internal_54_$__cuda_sm20_div_s64)
$__internal_54_$__cuda_sm20_div_s64:
[-C--:B------:R-:W-:Y:S02]  /*0580*/  IADD3 R7, P1, PT, RZ, -R2.reuse, RZ ;  /* 0x80000002ff077210 */ /* 0x080fe40007f3e0ff */
[----:B------:R-:W-:Y:S02]  /*0590*/  ISETP.GE.AND P0, PT, R3, RZ, PT ;  /* 0x000000ff0300720c */ /* 0x000fe40003f06270 */
[----:B------:R-:W-:Y:S01]  /*05a0*/  ISETP.GE.AND P3, PT, R5, RZ, PT ;  /* 0x000000ff0500720c */ /* 0x000fe20003f66270 */
[----:B------:R-:W-:Y:S01]  /*05b0*/  IMAD.X R12, RZ, RZ, ~R3, P1 ;  /* 0x000000ffff0c7224 */ /* 0x000fe200008e0e03 */
[----:B------:R-:W-:-:S04]  /*05c0*/  SEL R6, R7, R2, !P0 ;  /* 0x0000000207067207 */ /* 0x000fc80004000000 */
[----:B------:R-:W-:-:S04]  /*05d0*/  SEL R7, R12, R3, !P0 ;  /* 0x000000030c077207 */ /* 0x000fc80004000000 */
[----:B------:R-:W0:Y:S08]  /*05e0*/  I2F.U64.RP R9, R6 ;  /* 0x0000000600097312 */ /* 0x000e300000309000 */
[----:B0-----:R-:W0:Y:S02]  /*05f0*/  MUFU.RCP R9, R9 ;  /* 0x0000000900097308 */ /* 0x001e240000001000 */
[----:B0-----:R-:W-:-:S06]  /*0600*/  VIADD R12, R9, 0x1ffffffe ;  /* 0x1ffffffe090c7836 */ /* 0x001fcc0000000000 */
[----:B------:R-:W0:Y:S02]  /*0610*/  F2I.U64.TRUNC R12, R12 ;  /* 0x0000000c000c7311 */ /* 0x000e24000020d800 */
[----:B0-----:R-:W-:-:S04]  /*0620*/  IMAD.WIDE.U32 R14, R12, R6, RZ ;  /* 0x000000060c0e7225 */ /* 0x001fc800078e00ff */
        /* <DEDUP_REMOVED lines=15> */
[----:B------:R-:W-:Y:S02]  /*0720*/  IADD3 R17, P0, PT, RZ, -R12, RZ ;  /* 0x8000000cff117210 */ /* 0x000fe40007f1e0ff */
[----:B------:R-:W-:Y:S01]  /*0730*/  IADD3 R13, P4, PT, RZ, -R4, RZ ;  /* 0x80000004ff0d7210 */ /* 0x000fe20007f9e0ff */
[----:B------:R-:W-:Y:S02]  /*0740*/  IMAD R11, R9, R6, R11 ;  /* 0x00000006090b7224 */ /* 0x000fe400078e020b */
[----:B------:R-:W-:Y:S01]  /*0750*/  IMAD.HI.U32 R14, R15, R17, RZ ;  /* 0x000000110f0e7227 */ /* 0x000fe200078e00ff */
[----:B------:R-:W-:-:S03]  /*0760*/  SEL R4, R13, R4, !P3 ;  /* 0x000000040d047207 */ /* 0x000fc60005800000 */
[----:B------:R-:W-:Y:S02]  /*0770*/  IMAD.X R12, RZ, RZ, ~R11, P0 ;  /* 0x000000ffff0c7224 */ /* 0x000fe400000e0e0b */
[----:B------:R-:W-:Y:S02]  /*0780*/  IMAD.X R13, RZ, RZ, ~R5, P4 ;  /* 0x000000ffff0d7224 */ /* 0x000fe400020e0e05 */
[----:B------:R-:W-:-:S04]  /*0790*/  IMAD.WIDE.U32 R14, P0, R15, R12, R14 ;  /* 0x0000000c0f0e7225 */ /* 0x000fc8000780000e */
[----:B------:R-:W-:-:S04]  /*07a0*/  IMAD.HI.U32 R11, P1, R9, R17, R14 ;  /* 0x00000011090b7227 */ /* 0x000fc8000782000e */
[CC--:B------:R-:W-:Y:S02]  /*07b0*/  IMAD R14, R9.reuse, R12.reuse, RZ ;  /* 0x0000000c090e7224 */ /* 0x0c0fe400078e02ff */
[----:B------:R-:W-:-:S03]  /*07c0*/  IMAD.HI.U32 R12, R9, R12, RZ ;  /* 0x0000000c090c7227 */ /* 0x000fc600078e00ff */
[----:B------:R-:W-:Y:S01]  /*07d0*/  IADD3 R11, P2, PT, R14, R11, RZ ;  /* 0x0000000b0e0b7210 */ /* 0x000fe20007f5e0ff */
[----:B------:R-:W-:Y:S01]  /*07e0*/  IMAD.X R9, R12, 0x1, R9, P0 ;  /* 0x000000010c097824 */ /* 0x000fe200000e0609 */
[----:B------:R-:W-:Y:S01]  /*07f0*/  SEL R14, R13, R5, !P3 ;  /* 0x000000050d0e7207 */ /* 0x000fe20005800000 */
[----:B------:R-:W-:Y:S02]  /*0800*/  HFMA2 R13, -RZ, RZ, 0, 0 ;  /* 0x00000000ff0d7431 */ /* 0x000fe400000001ff */
[----:B------:R-:W-:Y:S01]  /*0810*/  IMAD.HI.U32 R12, R11, R4, RZ ;  /* 0x000000040b0c7227 */ /* 0x000fe200078e00ff */
[----:B------:R-:W-:-:S05]  /*0820*/  IADD3.X R9, PT, PT, RZ, RZ, R9, P2, P1 ;  /* 0x000000ffff097210 */ /* 0x000fca00017e2409 */
[-C--:B------:R-:W-:Y:S02]  /*0830*/  IMAD R16, R9, R14.reuse, RZ ;  /* 0x0000000e09107224 */ /* 0x080fe400078e02ff */
[----:B------:R-:W-:-:S04]  /*0840*/  IMAD.WIDE.U32 R12, R11, R14, R12 ;  /* 0x0000000e0b0c7225 */ /* 0x000fc800078e000c */
[----:B------:R-:W-:-:S04]  /*0850*/  IMAD.HI.U32 R11, P0, R9, R4, R12 ;  /* 0x00000004090b7227 */ /* 0x000fc8000780000c */
[----:B------:R-:W-:Y:S01]  /*0860*/  IMAD.HI.U32 R9, R9, R14, RZ ;  /* 0x0000000e09097227 */ /* 0x000fe200078e00ff */
[----:B------:R-:W-:-:S03]  /*0870*/  IADD3 R11, P1, PT, R16, R11, RZ ;  /* 0x0000000b100b7210 */ /* 0x000fc60007f3e0ff */
[----:B------:R-:W-:Y:S02]  /*0880*/  IMAD.X R9, RZ, RZ, R9, P0 ;  /* 0x000000ffff097224 */ /* 0x000fe400000e0609 */
[----:B------:R-:W-:-:S04]  /*0890*/  IMAD.WIDE.U32 R12, R11, R6, RZ ;  /* 0x000000060b0c7225 */ /* 0x000fc800078e00ff */
[----:B------:R-:W-:Y:S01]  /*08a0*/  IMAD.X R9, RZ, RZ, R9, P1 ;  /* 0x000000ffff097224 */ /* 0x000fe200008e0609 */
[----:B------:R-:W-:Y:S01]  /*08b0*/  IADD3 R17, P1, PT, -R12, R4, RZ ;  /* 0x000000040c117210 */ /* 0x000fe20007f3e1ff */
[C---:B------:R-:W-:Y:S01]  /*08c0*/  IMAD R13, R11.reuse, R7, R13 ;  /* 0x000000070b0d7224 */ /* 0x040fe200078e020d */
[----:B------:R-:W-:Y:S02]  /*08d0*/  IADD3 R4, P2, PT, R11, 0x1, RZ ;  /* 0x000000010b047810 */ /* 0x000fe40007f5e0ff */
[-C--:B------:R-:W-:Y:S01]  /*08e0*/  ISETP.GE.U32.AND P0, PT, R17, R6.reuse, PT ;  /* 0x000000061100720c */ /* 0x080fe20003f06070 */
[----:B------:R-:W-:Y:S01]  /*08f0*/  IMAD R13, R9, R6, R13 ;  /* 0x00000006090d7224 */ /* 0x000fe200078e020d */
[----:B------:R-:W-:-:S03]  /*0900*/  IADD3.X R12, PT, PT, RZ, R9, RZ, P2, !PT ;  /* 0x00000009ff0c7210 */ /* 0x000fc600017fe4ff */
[----:B------:R-:W-:Y:S01]  /*0910*/  IMAD.X R19, R14, 0x1, ~R13, P1 ;  /* 0x000000010e137824 */ /* 0x000fe200008e0e0d */
[----:B------:R-:W-:-:S04]  /*0920*/  IADD3 R13, P1, PT, R17, -R6, RZ ;  /* 0x80000006110d7210 */ /* 0x000fc80007f3e0ff */
[C---:B------:R-:W-:Y:S01]  /*0930*/  ISETP.GE.U32.AND.EX P0, PT, R19.reuse, R7, PT, P0 ;  /* 0x000000071300720c */ /* 0x040fe20003f06100 */
[----:B------:R-:W-:-:S03]  /*0940*/  IMAD.X R15, R19, 0x1, ~R7, P1 ;  /* 0x00000001130f7824 */ /* 0x000fc600008e0e07 */
[----:B------:R-:W-:Y:S02]  /*0950*/  SEL R13, R13, R17, P0 ;  /* 0x000000110d0d7207 */ /* 0x000fe40000000000 */
[----:B------:R-:W-:Y:S02]  /*0960*/  SEL R11, R4, R11, P0 ;  /* 0x0000000b040b7207 */ /* 0x000fe40000000000 */
[----:B------:R-:W-:Y:S02]  /*0970*/  SEL R15, R15, R19, P0 ;  /* 0x000000130f0f7207 */ /* 0x000fe40000000000 */
[----:B------:R-:W-:Y:S02]  /*0980*/  ISETP.GE.U32.AND P1, PT, R13, R6, PT ;  /* 0x000000060d00720c */ /* 0x000fe40003f26070 */
[----:B------:R-:W-:Y:S02]  /*0990*/  SEL R12, R12, R9, P0 ;  /* 0x000000090c0c7207 */ /* 0x000fe40000000000 */
[----:B------:R-:W-:-:S02]  /*09a0*/  IADD3 R6, P2, PT, R11, 0x1, RZ ;  /* 0x000000010b067810 */ /* 0x000fc40007f5e0ff */
[----:B------:R-:W-:Y:S02]  /*09b0*/  ISETP.GE.U32.AND.EX P0, PT, R15, R7, PT, P1 ;  /* 0x000000070f00720c */ /* 0x000fe40003f06110 */
[----:B------:R-:W-:Y:S01]  /*09c0*/  LOP3.LUT R4, R3, R5, RZ, 0x3c, !PT ;  /* 0x0000000503047212 */ /* 0x000fe200078e3cff */
[----:B------:R-:W-:Y:S01]  /*09d0*/  IMAD.X R7, RZ, RZ, R12, P2 ;  /* 0x000000ffff077224 */ /* 0x000fe200010e060c */
[----:B------:R-:W-:Y:S01]  /*09e0*/  SEL R6, R6, R11, P0 ;  /* 0x0000000b06067207 */ /* 0x000fe20000000000 */
[----:B------:R-:W-:Y:S01]  /*09f0*/  IMAD.MOV.U32 R11, RZ, RZ, 0x0 ;  /* 0x00000000ff0b7424 */ /* 0x000fe200078e00ff */
[----:B------:R-:W-:Y:S02]  /*0a00*/  ISETP.GE.AND P1, PT, R4, RZ, PT ;  /* 0x000000ff0400720c */ /* 0x000fe40003f26270 */
[----:B------:R-:W-:Y:S02]  /*0a10*/  SEL R5, R7, R12, P0 ;  /* 0x0000000c07057207 */ /* 0x000fe40000000000 */
[----:B------:R-:W-:-:S02]  /*0a20*/  IADD3 R7, P2, PT, RZ, -R6, RZ ;  /* 0x80000006ff077210 */ /* 0x000fc40007f5e0ff */
[----:B------:R-:W-:Y:S02]  /*0a30*/  ISETP.NE.U32.AND P0, PT, R2, RZ, PT ;  /* 0x000000ff0200720c */ /* 0x000fe40003f05070 */
[----:B------:R-:W-:Y:S01]  /*0a40*/  SEL R2, R7, R6, !P1 ;  /* 0x0000000607027207 */ /* 0x000fe20004800000 */
[----:B------:R-:W-:Y:S01]  /*0a50*/  IMAD.X R4, RZ, RZ, ~R5, P2 ;  /* 0x000000ffff047224 */ /* 0x000fe200010e0e05 */
[----:B------:R-:W-:-:S04]  /*0a60*/  ISETP.NE.AND.EX P0, PT, R3, RZ, PT, P0 ;  /* 0x000000ff0300720c */ /* 0x000fc80003f05300 */
[----:B------:R-:W-:Y:S02]  /*0a70*/  SEL R3, R4, R5, !P1 ;  /* 0x0000000504037207 */ /* 0x000fe40004800000 */
[----:B------:R-:W-:Y:S02]  /*0a80*/  SEL R2, R2, 0xffffffff, P0 ;  /* 0xffffffff02027807 */ /* 0x000fe40000000000 */
[----:B------:R-:W-:Y:S01]  /*0a90*/  SEL R3, R3, 0xffffffff, P0 ;  /* 0xffffffff03037807 */ /* 0x000fe20000000000 */
[----:B------:R-:W-:Y:S06]  /*0aa0*/  RET.REL.NODEC R10 `(broadcast_div_lhs_col_i64) ;  /* 0xfffffff40a547950 */ /* 0x000fec0003c3ffff */
        .weak           $__internal_55_$__cuda_sm20_div_u64
        .type           $__internal_55_$__cuda_sm20_div_u64,@function
        .size           $__internal_55_$__cuda_sm20_div_u64,(.L_x_2851 - $__internal_55_$__cuda_sm20_div_u64)
$__internal_55_$__cuda_sm20_div_u64:
        /* <DEDUP_REMOVED lines=34> */
[----:B------:R-:W-:Y:S02]  /*0cd0*/  IMAD.MOV.U32 R7, RZ, RZ, RZ ;  /* 0x000000ffff077224 */ /* 0x000fe400078e00ff */
        /* <DEDUP_REMOVED lines=13> */
[----:B------:R-:W-:Y:S02]  /*0db0*/  IADD3 R7, P1, PT, R13, -R4, RZ ;  /* 0x800000040d077210 */ /* 0x000fe40007f3e0ff */
[----:B------:R-:W-:Y:S02]  /*0dc0*/  IADD3 R2, P2, PT, R9, 0x1, RZ ;  /* 0x0000000109027810 */ /* 0x000fe40007f5e0ff */
[C---:B------:R-:W-:Y:S01]  /*0dd0*/  ISETP.GE.U32.AND.EX P0, PT, R12.reuse, R5, PT, P0 ;  /* 0x000000050c00720c */ /* 0x040fe20003f06100 */
[----:B------:R-:W-:Y:S01]  /*0de0*/  IMAD.X R10, R12, 0x1, ~R5, P1 ;  /* 0x000000010c0a7824 */ /* 0x000fe200008e0e05 */
[----:B------:R-:W-:Y:S01]  /*0df0*/  ISETP.NE.U32.AND P1, PT, R4, RZ, PT ;  /* 0x000000ff0400720c */ /* 0x000fe20003f25070 */
[----:B------:R-:W-:Y:S01]  /*0e00*/  IMAD.X R6, RZ, RZ, R11, P2 ;  /* 0x000000ffff067224 */ /* 0x000fe200010e060b */
[----:B------:R-:W-:Y:S02]  /*0e10*/  SEL R7, R7, R13, P0 ;  /* 0x0000000d07077207 */ /* 0x000fe40000000000 */
[----:B------:R-:W-:-:S02]  /*0e20*/  SEL R9, R2, R9, P0 ;  /* 0x0000000902097207 */ /* 0x000fc40000000000 */
[----:B------:R-:W-:Y:S02]  /*0e30*/  SEL R10, R10, R12, P0 ;  /* 0x0000000c0a0a7207 */ /* 0x000fe40000000000 */
[----:B------:R-:W-:Y:S02]  /*0e40*/  SEL R6, R6, R11, P0 ;  /* 0x0000000b06067207 */ /* 0x000fe40000000000 */
[----:B------:R-:W-:Y:S01]  /*0e50*/  ISETP.GE.U32.AND P0, PT, R7, R4, PT ;  /* 0x000000040700720c */ /* 0x000fe20003f06070 */
[----:B------:R-:W-:Y:S01]  /*0e60*/  IMAD.MOV.U32 R4, RZ, RZ, R0 ;  /* 0x000000ffff047224 */ /* 0x000fe200078e0000 */
[----:B------:R-:W-:Y:S02]  /*0e70*/  IADD3 R2, P2, PT, R9, 0x1, RZ ;  /* 0x0000000109027810 */ /* 0x000fe40007f5e0ff */
[----:B------:R-:W-:Y:S02]  /*0e80*/  ISETP.GE.U32.AND.EX P0, PT, R10, R5, PT, P0 ;  /* 0x000000050a00720c */ /* 0x000fe40003f06100 */
[----:B------:R-:W-:-:S02]  /*0e90*/  IADD3.X R7, PT, PT, RZ, R6, RZ, P2, !PT ;  /* 0x00000006ff077210 */ /* 0x000fc400017fe4ff */
[----:B------:R-:W-:Y:S01]  /*0ea0*/  ISETP.NE.AND.EX P1, PT, R5, RZ, PT, P1 ;  /* 0x000000ff0500720c */ /* 0x000fe20003f25310 */
[----:B------:R-:W-:Y:S01]  /*0eb0*/  IMAD.MOV.U32 R5, RZ, RZ, 0x0 ;  /* 0x00000000ff057424 */ /* 0x000fe200078e00ff */
[----:B------:R-:W-:Y:S02]  /*0ec0*/  SEL R2, R2, R9, P0 ;  /* 0x0000000902027207 */ /* 0x000fe40000000000 */
[----:B------:R-:W-:Y:S02]  /*0ed0*/  SEL R7, R7, R6, P0 ;  /* 0x0000000607077207 */ /* 0x000fe40000000000 */
[----:B------:R-:W-:Y:S02]  /*0ee0*/  SEL R2, R2, 0xffffffff, P1 ;  /* 0xffffffff02027807 */ /* 0x000fe40000800000 */
[----:B------:R-:W-:Y:S01]  /*0ef0*/  SEL R7, R7, 0xffffffff, P1 ;  /* 0xffffffff07077807 */ /* 0x000fe20000800000 */
[----:B------:R-:W-:Y:S06]  /*0f00*/  RET.REL.NODEC R4 `(broadcast_div_lhs_col_i64) ;  /* 0xfffffff0043c7950 */ /* 0x000fec0003c3ffff */
.L_x_726:
        /* <DEDUP_REMOVED lines=15> */
.L_x_2851:


//--------------------- .text.broadcast_div_lhs_row_i64 --------------------------
	.section	.text.broadcast_div_lhs_row_i64,"ax",@progbits
	.align	128
        .global         broadcast_div_lhs_row_i64
        .type           broadcast_div_lhs_row_i64,@function
        .size           broadcast_div_lhs_row_i64,(.L_x_2853 - broadcast_div_lhs_row_i64)
        .other          broadcast_div_lhs_row_i64,@"STO_CUDA_ENTRY STV_DEFAULT"
broadcast_div_lhs_row_i64:
.text.broadcast_div_lhs_row_i64:
        /* <DEDUP_REMOVED lines=37> */
.L_x_728:
[----:B------:R-:W-:-:S07]  /*0250*/  MOV R0, 0x270 ;  /* 0x0000027000007802 */ /* 0x000fce0000000f00 */
[----:B------:R-:W-:Y:S05]  /*0260*/  CALL.REL.NOINC `($__internal_57_$__cuda_sm20_rem_u64) ;  /* 0x0000000800107944 */ /* 0x000fea0003c00000 */
[----:B------:R-:W-:Y:S01]  /*0270*/  IMAD.MOV.U32 R4, RZ, RZ, R2 ;  /* 0x000000ffff047224 */ /* 0x000fe200078e0002 */
[----:B------:R-:W-:-:S07]  /*0280*/  MOV R5, R7 ;  /* 0x0000000700057202 */ /* 0x000fce0000000f00 */
.L_x_729:
[----:B------:R-:W-:Y:S05]  /*0290*/  BSYNC.RECONVERGENT B0 ;  /* 0x0000000000007941 */ /* 0x000fea0003800200 */
.L_x_727:
        /* <DEDUP_REMOVED lines=18> */
[----:B------:R-:W-:Y:S02]  /*03c0*/  IADD3 R5, PT, PT, RZ, -R2, RZ ;  /* 0x80000002ff057210 */ /* 0x000fe40007ffe0ff */
[----:B------:R-:W-:-:S05]  /*03d0*/  ISETP.NE.U32.AND P2, PT, R2, RZ, PT ;  /* 0x000000ff0200720c */ /* 0x000fca0003f45070 */
[----:B0-----:R-:W0:Y:S02]  /*03e0*/  MUFU.RCP R3, R3 ;  /* 0x0000000300037308 */ /* 0x001e240000001000 */
[----:B0-----:R-:W-:Y:S02]  /*03f0*/  VIADD R6, R3, 0xffffffe ;  /* 0x0ffffffe03067836 */ /* 0x001fe40000000000 */
[----:B------:R-:W-:-:S04]  /*0400*/  IMAD.MOV.U32 R3, RZ, RZ, RZ ;  /* 0x000000ffff037224 */ /* 0x000fc800078e00ff */
[----:B------:R0:W1:Y:S02]  /*0410*/  F2I.FTZ.U32.TRUNC.NTZ R7, R6 ;  /* 0x0000000600077305 */ /* 0x000064000021f000 */
[----:B0-----:R-:W-:Y:S02]  /*0420*/  IMAD.MOV.U32 R6, RZ, RZ, RZ ;  /* 0x000000ffff067224 */ /* 0x001fe400078e00ff */
[----:B-1----:R-:W-:-:S04]  /*0430*/  IMAD R5, R5, R7, RZ ;  /* 0x0000000705057224 */ /* 0x002fc800078e02ff */
[----:B------:R-:W-:-:S06]  /*0440*/  IMAD.HI.U32 R7, R7, R5, R6 ;  /* 0x0000000507077227 */ /* 0x000fcc00078e0006 */
[----:B------:R-:W-:-:S04]  /*0450*/  IMAD.HI.U32 R7, R7, R4, RZ ;  /* 0x0000000407077227 */ /* 0x000fc800078e00ff */
[----:B------:R-:W-:-:S04]  /*0460*/  IMAD.MOV R5, RZ, RZ, -R7 ;  /* 0x000000ffff057224 */ /* 0x000fc800078e0a07 */
[----:B------:R-:W-:-:S05]  /*0470*/  IMAD R5, R2, R5, R4 ;  /* 0x0000000502057224 */ /* 0x000fca00078e0204 */
[----:B------:R-:W-:-:S13]  /*0480*/  ISETP.GE.U32.AND P0, PT, R5, R2, PT ;  /* 0x000000020500720c */ /* 0x000fda0003f06070 */
[----:B------:R-:W-:Y:S01]  /*0490*/  @P0 IMAD.IADD R5, R5, 0x1, -R2 ;  /* 0x0000000105050824 */ /* 0x000fe200078e0a02 */
[----:B------:R-:W-:-:S04]  /*04a0*/  @P0 IADD3 R7, PT, PT, R7, 0x1, RZ ;  /* 0x0000000107070810 */ /* 0x000fc80007ffe0ff */
[----:B------:R-:W-:-:S13]  /*04b0*/  ISETP.GE.U32.AND P1, PT, R5, R2, PT ;  /* 0x000000020500720c */ /* 0x000fda0003f26070 */
[----:B------:R-:W-:Y:S01]  /*04c0*/  @P1 VIADD R7, R7, 0x1 ;  /* 0x0000000107071836 */ /* 0x000fe20000000000 */
[----:B------:R-:W-:-:S05]  /*04d0*/  @!P2 LOP3.LUT R7, RZ, R2, RZ, 0x33, !PT ;  /* 0x00000002ff07a212 */ /* 0x000fca00078e33ff */
[----:B------:R-:W-:Y:S01]  /*04e0*/  IMAD.MOV.U32 R2, RZ, RZ, R7 ;  /* 0x000000ffff027224 */ /* 0x000fe200078e0007 */
[----:B------:R-:W-:Y:S06]  /*04f0*/  BRA `(.L_x_732) ;  /* 0x0000000000087947 */ /* 0x000fec0003800000 */
.L_x_731:
[----:B------:R-:W-:-:S07]  /*0500*/  MOV R10, 0x520 ;  /* 0x00000520000a7802 */ /* 0x000fce0000000f00 */
[----:B------:R-:W-:Y:S05]  /*0510*/  CALL.REL.NOINC `($__internal_56_$__cuda_sm20_div_s64) ;  /* 0x0000000000187944 */ /* 0x000fea0003c00000 */
.L_x_732:
[----:B------:R-:W-:Y:S05]  /*0520*/  BSYNC.RECONVERGENT B0 ;  /* 0x0000000000007941 */ /* 0x000fea0003800200 */
.L_x_730:
[----:B------:R-:W0:Y:S02]  /*0530*/  LDCU.64 UR6, c[0x0][0x3a0] ;  /* 0x00007400ff0677ac */ /* 0x000e240008000a00 */
[----:B0-----:R-:W-:-:S04]  /*0540*/  IADD3 R4, P0, PT, R0, UR6, RZ ;  /* 0x0000000600047c10 */ /* 0x001fc8000ff1e0ff */
[----:B------:R-:W-:-:S05]  /*0550*/  IADD3.X R5, PT, PT, R8, UR7, RZ, P0, !PT ;  /* 0x0000000708057c10 */ /* 0x000fca00087fe4ff */
[----:B------:R-:W-:Y:S01]  /*0560*/  STG.E.64 desc[UR4][R4.64], R2 ;  /* 0x0000000204007986 */ /* 0x000fe2000c101b04 */
[----:B------:R-:W-:Y:S05]  /*0570*/  EXIT ;  /* 0x000000000000794d */ /* 0x000fea0003800000 */
        .weak           $__internal_56_$__cuda_sm20_div_s64
        .type           $__internal_56_$__cuda_sm20_div_s64,@function
        .size           $__internal_56_$__cuda_sm20_div_s64,($__internal_57_$__cuda_sm20_rem_u64 - $__internal_56_$__cuda_sm20_div_s64)
$__internal_56_$__cuda_sm20_div_s64:
[-C--:B------:R-:W-:Y:S02]  /*0580*/  IADD3 R7, P1, PT, RZ, -R2.reuse, RZ ;  /* 0x80000002ff077210 */ /* 0x080fe40007f3e0ff */
[----:B------:R-:W-:Y:S02]  /*0590*/  ISETP.GE.AND P0, PT, R3, RZ, PT ;  /* 0x000000ff0300720c */ /* 0x000fe40003f06270 */
[-C--:B------:R-:W-:Y:S02]  /*05a0*/  IADD3.X R12, PT, PT, RZ, ~R3.reuse, RZ, P1, !PT ;  /* 0x80000003ff0c7210 */ /* 0x080fe40000ffe4ff */
[----:B------:R-:W-:Y:S02]  /*05b0*/  SEL R6, R7, R2, !P0 ;  /* 0x0000000207067207 */ /* 0x000fe40004000000 */
[----:B------:R-:W-:Y:S02]  /*05c0*/  SEL R7, R12, R3, !P0 ;  /* 0x000000030c077207 */ /* 0x000fe40004000000 */
[----:B------:R-:W-:-:S02]  /*05d0*/  ISETP.GE.AND P3, PT, R5, RZ, PT ;  /* 0x000000ff0500720c */ /* 0x000fc40003f66270 */
[----:B------:R-:W0:Y:S08]  /*05e0*/  I2F.U64.RP R9, R6 ;  /* 0x0000000600097312 */ /* 0x000e300000309000 */
[----:B0-----:R-:W0:Y:S02]  /*05f0*/  MUFU.RCP R9, R9 ;  /* 0x0000000900097308 */ /* 0x001e240000001000 */
[----:B0-----:R-:W-:-:S06]  /*0600*/  VIADD R12, R9, 0x1ffffffe ;  /* 0x1ffffffe090c7836 */ /* 0x001fcc0000000000 */
[----:B------:R-:W0:Y:S02]  /*0610*/  F2I.U64.TRUNC R12, R12 ;  /* 0x0000000c000c7311 */ /* 0x000e24000020d800 */
[----:B0-----:R-:W-:-:S04]  /*0620*/  IMAD.WIDE.U32 R14, R12, R6, RZ ;  /* 0x000000060c0e7225 */ /* 0x001fc800078e00ff */
        /* <DEDUP_REMOVED lines=44> */
[-C--:B------:R-:W-:Y:S02]  /*08f0*/  IMAD R13, R9, R6.reuse, R13 ;  /* 0x00000006090d7224 */ /* 0x080fe400078e020d */
[----:B------:R-:W-:Y:S02]  /*0900*/  IMAD.X R12, RZ, RZ, R9, P2 ;  /* 0x000000ffff0c7224 */ /* 0x000fe400010e0609 */
[----:B------:R-:W-:Y:S01]  /*0910*/  IMAD.X R19, R14, 0x1, ~R13, P1 ;  /* 0x000000010e137824 */ /* 0x000fe200008e0e0d */
[----:B------:R-:W-:-:S04]  /*0920*/  IADD3 R13, P1, PT, R17, -R6, RZ ;  /* 0x80000006110d7210 */ /* 0x000fc80007f3e0ff */
[CC--:B------:R-:W-:Y:S02]  /*0930*/  ISETP.GE.U32.AND.EX P0, PT, R19.reuse, R7.reuse, PT, P0 ;  /* 0x000000071300720c */ /* 0x0c0fe40003f06100 */
[----:B------:R-:W-:Y:S02]  /*0940*/  IADD3.X R15, PT, PT, R19, ~R7, RZ, P1, !PT ;  /* 0x80000007130f7210 */ /* 0x000fe40000ffe4ff */
[----:B------:R-:W-:Y:S02]  /*0950*/  SEL R13, R13, R17, P0 ;  /* 0x000000110d0d7207 */ /* 0x000fe40000000000 */
[----:B------:R-:W-:Y:S02]  /*0960*/  SEL R11, R4, R11, P0 ;  /* 0x0000000b040b7207 */ /* 0x000fe40000000000 */
[----:B------:R-:W-:Y:S02]  /*0970*/  SEL R15, R15, R19, P0 ;  /* 0x000000130f0f7207 */ /* 0x000fe40000000000 */
[----:B------:R-:W-:-:S02]  /*0980*/  ISETP.GE.U32.AND P1, PT, R13, R6, PT ;  /* 0x000000060d00720c */ /* 0x000fc40003f26070 */
[----:B------:R-:W-:Y:S02]  /*0990*/  SEL R12, R12, R9, P0 ;  /* 0x000000090c0c7207 */ /* 0x000fe40000000000 */
[----:B------:R-:W-:Y:S02]  /*09a0*/  IADD3 R6, P2, PT, R11, 0x1, RZ ;  /* 0x000000010b067810 */ /* 0x000fe40007f5e0ff */
[----:B------:R-:W-:Y:S02]  /*09b0*/  ISETP.GE.U32.AND.EX P0, PT, R15, R7, PT, P1 ;  /* 0x000000070f00720c */ /* 0x000fe40003f06110 */
[----:B------:R-:W-:Y:S01]  /*09c0*/  LOP3.LUT R4, R3, R5, RZ, 0x3c, !PT ;  /* 0x0000000503047212 */ /* 0x000fe200078e3cff */
[----:B------:R-:W-:Y:S01]  /*09d0*/  IMAD.X R7, RZ, RZ, R12, P2 ;  /* 0x000000ffff077224 */ /* 0x000fe200010e060c */
[----:B------:R-:W-:Y:S02]  /*09e0*/  SEL R6, R6, R11, P0 ;  /* 0x0000000b06067207 */ /* 0x000fe40000000000 */
[----:B------:R-:W-:-:S02]  /*09f0*/  ISETP.GE.AND P1, PT, R4, RZ, PT ;  /* 0x000000ff0400720c */ /* 0x000fc40003f26270 */
[----:B------:R-:W-:Y:S02]  /*0a00*/  SEL R5, R7, R12, P0 ;  /* 0x0000000c07057207 */ /* 0x000fe40000000000 */
[-C--:B------:R-:W-:Y:S02]  /*0a10*/  IADD3 R7, P2, PT, RZ, -R6.reuse, RZ ;  /* 0x80000006ff077210 */ /* 0x080fe40007f5e0ff */
[----:B------:R-:W-:Y:S02]  /*0a20*/  ISETP.NE.U32.AND P0, PT, R2, RZ, PT ;  /* 0x000000ff0200720c */ /* 0x000fe40003f05070 */
[----:B------:R-:W-:Y:S01]  /*0a30*/  MOV R11, 0x0 ;  /* 0x00000000000b7802 */ /* 0x000fe20000000f00 */
[----:B------:R-:W-:Y:S01]  /*0a40*/  IMAD.X R4, RZ, RZ, ~R5, P2 ;  /* 0x000000ffff047224 */ /* 0x000fe200010e0e05 */
[----:B------:R-:W-:Y:S02]  /*0a50*/  ISETP.NE.AND.EX P0, PT, R3, RZ, PT, P0 ;  /* 0x000000ff0300720c */ /* 0x000fe40003f05300 */
[----:B------:R-:W-:-:S02]  /*0a60*/  SEL R2, R7, R6, !P1 ;  /* 0x0000000607027207 */ /* 0x000fc40004800000 */
[----:B------:R-:W-:Y:S02]  /*0a70*/  SEL R3, R4, R5, !P1 ;  /* 0x0000000504037207 */ /* 0x000fe40004800000 */
[----:B------:R-:W-:Y:S02]  /*0a80*/  SEL R2, R2, 0xffffffff, P0 ;  /* 0xffffffff02027807 */ /* 0x000fe40000000000 */
[----:B------:R-:W-:Y:S01]  /*0a90*/  SEL R3, R3, 0xffffffff, P0 ;  /* 0xffffffff03037807 */ /* 0x000fe20000000000 */
[----:B------:R-:W-:Y:S06]  /*0aa0*/  RET.REL.NODEC R10 `(broadcast_div_lhs_row_i64) ;  /* 0xfffffff40a547950 */ /* 0x000fec0003c3ffff */
        .weak           $__internal_57_$__cuda_sm20_rem_u64
        .type           $__internal_57_$__cuda_sm20_rem_u64,@function
        .size           $__internal_57_$__cuda_sm20_rem_u64,(.L_x_2853 - $__internal_57_$__cuda_sm20_rem_u64)
$__internal_57_$__cuda_sm20_rem_u64:
        /* <DEDUP_REMOVED lines=39> */
[----:B------:R-:W-:-:S04]  /*0d20*/  IADD3 R9, P1, PT, R11, R6, RZ ;  /* 0x000000060b097210 */ /* 0x000fc80007f3e0ff */
[----:B------:R-:W-:Y:S01]  /*0d30*/  IADD3.X R2, PT, PT, R2, RZ, RZ, P0, !PT ;  /* 0x000000ff02027210 */ /* 0x000fe200007fe4ff */
[----:B------:R-:W-:-:S04]  /*0d40*/  IMAD.WIDE.U32 R6, R9, R4, RZ ;  /* 0x0000000409067225 */ /* 0x000fc800078e00ff */
[----:B------:R-:W-:Y:S02]  /*0d50*/  IMAD.X R11, RZ, RZ, R2, P1 ;  /* 0x000000ffff0b7224 */ /* 0x000fe400008e0602 */
        /* <DEDUP_REMOVED lines=11> */
[CC--:B------:R-:W-:Y:S02]  /*0e10*/  ISETP.GE.U32.AND P0, PT, R9.reuse, R4.reuse, PT ;  /* 0x000000040900720c */ /* 0x0c0fe40003f06070 */
[----:B------:R-:W-:Y:S01]  /*0e20*/  IADD3 R2, P2, PT, R9, -R4, RZ ;  /* 0x8000000409027210 */ /* 0x000fe20007f5e0ff */
[----:B------:R-:W-:Y:S01]  /*0e30*/  IMAD.MOV.U32 R4, RZ, RZ, R0 ;  /* 0x000000ffff047224 */ /* 0x000fe200078e0000 */
[----:B------:R-:W-:-:S02]  /*0e40*/  ISETP.GE.U32.AND.EX P0, PT, R6, R5, PT, P0 ;  /* 0x000000050600720c */ /* 0x000fc40003f06100 */
[----:B------:R-:W-:Y:S02]  /*0e50*/  IADD3.X R7, PT, PT, R6, ~R5, RZ, P2, !PT ;  /* 0x8000000506077210 */ /* 0x000fe400017fe4ff */
[----:B------:R-:W-:Y:S01]  /*0e60*/  ISETP.NE.AND.EX P1, PT, R5, RZ, PT, P1 ;  /* 0x000000ff0500720c */ /* 0x000fe20003f25310 */
[----:B------:R-:W-:Y:S01]  /*0e70*/  IMAD.MOV.U32 R5, RZ, RZ, 0x0 ;  /* 0x00000000ff057424 */ /* 0x000fe200078e00ff */
[----:B------:R-:W-:Y:S02]  /*0e80*/  SEL R2, R2, R9, P0 ;  /* 0x0000000902027207 */ /* 0x000fe40000000000 */
[----:B------:R-:W-:Y:S02]  /*0e90*/  SEL R7, R7, R6, P0 ;  /* 0x0000000607077207 */ /* 0x000fe40000000000 */
[----:B------:R-:W-:Y:S02]  /*0ea0*/  SEL R2, R2, 0xffffffff, P1 ;  /* 0xffffffff02027807 */ /* 0x000fe40000800000 */
[----:B------:R-:W-:Y:S01]  /*0eb0*/  SEL R7, R7, 0xffffffff, P1 ;  /* 0xffffffff07077807 */ /* 0x000fe20000800000 */
[----:B------:R-:W-:Y:S06]  /*0ec0*/  RET.REL.NODEC R4 `(broadcast_div_lhs_row_i64) ;  /* 0xfffffff0044c7950 */ /* 0x000fec0003c3ffff */
.L_x_733:
        /* <DEDUP_REMOVED lines=11> */
.L_x_2853:


//--------------------- .text.broadcast_div_rhs_col_i64 --------------------------
	.section	.text.broadcast_div_rhs_col_i64,"ax",@progbits
	.align	128
        .global         broadcast_div_rhs_col_i64
        .type           broadcast_div_rhs_col_i64,@function
        .size           broadcast_div_rhs_col_i64,(.L_x_2855 - broadcast_div_rhs_col_i64)
        .other          broadcast_div_rhs_col_i64,@"STO_CUDA_ENTRY STV_DEFAULT"
broadcast_div_rhs_col_i64:
.text.broadcast_div_rhs_col_i64:
        /* <DEDUP_REMOVED lines=37> */
.L_x_735:
[----:B------:R-:W-:-:S07]  /*0250*/  MOV R0, 0x270 ;  /* 0x0000027000007802 */ /* 0x000fce0000000f00 */
[----:B------:R-:W-:Y:S05]  /*0260*/  CALL.REL.NOINC `($__internal_59_$__cuda_sm20_div_u64) ;  /* 0x0000000800107944 */ /* 0x000fea0003c00000 */
[----:B------:R-:W-:Y:S01]  /*0270*/  IMAD.MOV.U32 R4, RZ, RZ, R2 ;  /* 0x000000ffff047224 */ /* 0x000fe200078e0002 */
[----:B------:R-:W-:-:S07]  /*0280*/  MOV R5, R7 ;  /* 0x0000000700057202 */ /* 0x000fce0000000f00 */
.L_x_736:
[----:B------:R-:W-:Y:S05]  /*0290*/  BSYNC.RECONVERGENT B0 ;  /* 0x0000000000007941 */ /* 0x000fea0003800200 */
.L_x_734:
        /* <DEDUP_REMOVED lines=38> */
.L_x_738:
[----:B------:R-:W-:-:S07]  /*0500*/  MOV R10, 0x520 ;  /* 0x00000520000a7802 */ /* 0x000fce0000000f00 */
[----:B------:R-:W-:Y:S05]  /*0510*/  CALL.REL.NOINC `($__internal_58_$__cuda_sm20_div_s64) ;  /* 0x0000000000187944 */ /* 0x000fea0003c00000 */
.L_x_739:
[----:B------:R-:W-:Y:S05]  /*0520*/  BSYNC.RECONVERGENT B0 ;  /* 0x0000000000007941 */ /* 0x000fea0003800200 */
.L_x_737:
[----:B------:R-:W0:Y:S02]  /*0530*/  LDCU.64 UR6, c[0x0][0x3a0] ;  /* 0x00007400ff0677ac */ /* 0x000e240008000a00 */
[----:B0-----:R-:W-:-:S04]  /*0540*/  IADD3 R4, P0, PT, R0, UR6, RZ ;  /* 0x0000000600047c10 */ /* 0x001fc8000ff1e0ff */
[----:B------:R-:W-:-:S05]  /*0550*/  IADD3.X R5, PT, PT, R8, UR7, RZ, P0, !PT ;  /* 0x0000000708057c10 */ /* 0x000fca00087fe4ff */
[----:B------:R-:W-:Y:S01]  /*0560*/  STG.E.64 desc[UR4][R4.64], R2 ;  /* 0x0000000204007986 */ /* 0x000fe2000c101b04 */
[----:B------:R-:W-:Y:S05]  /*0570*/  EXIT ;  /* 0x000000000000794d */ /* 0x000fea0003800000 */
        .weak           $__internal_58_$__cuda_sm20_div_s64
        .type           $__internal_58_$__cuda_sm20_div_s64,@function
        .size           $__internal_58_$__cuda_sm20_div_s64,($__internal_59_$__cuda_sm20_div_u64 - $__internal_58_$__cuda_sm20_div_s64)
$__internal_58_$__cuda_sm20_div_s64:
        /* <DEDUP_REMOVED lines=31> */
[----:B------:R-:W-:Y:S02]  /*0770*/  HFMA2 R13, -RZ, RZ, 0, 0 ;  /* 0x00000000ff0d7431 */ /* 0x000fe400000001ff */
[----:B------:R-:W-:-:S04]  /*0780*/  IMAD.X R12, RZ, RZ, ~R11, P0 ;  /* 0x000000ffff0c7224 */ /* 0x000fc800000e0e0b */
[----:B------:R-:W-:-:S04]  /*0790*/  IMAD.WIDE.U32 R14, P0, R15, R12, R14 ;  /* 0x0000000c0f0e7225 */ /* 0x000fc8000780000e */
[----:B------:R-:W-:-:S04]  /*07a0*/  IMAD.HI.U32 R11, P1, R9, R17, R14 ;  /* 0x00000011090b7227 */ /* 0x000fc8000782000e */
[CC--:B------:R-:W-:Y:S02]  /*07b0*/  IMAD R14, R9.reuse, R12.reuse, RZ ;  /* 0x0000000c090e7224 */ /* 0x0c0fe400078e02ff */
[----:B------:R-:W-:-:S03]  /*07c0*/  IMAD.HI.U32 R12, R9, R12, RZ ;  /* 0x0000000c090c7227 */ /* 0x000fc600078e00ff */
[----:B------:R-:W-:Y:S01]  /*07d0*/  IADD3 R11, P2, PT, R14, R11, RZ ;  /* 0x0000000b0e0b7210 */ /* 0x000fe20007f5e0ff */
[----:B------:R-:W-:Y:S02]  /*07e0*/  IMAD.X R14, RZ, RZ, ~R3, P4 ;  /* 0x000000ffff0e7224 */ /* 0x000fe400020e0e03 */
[----:B------:R-:W-:Y:S02]  /*07f0*/  IMAD.X R9, R12, 0x1, R9, P0 ;  /* 0x000000010c097824 */ /* 0x000fe400000e0609 */
[----:B------:R-:W-:Y:S01]  /*0800*/  IMAD.HI.U32 R12, R11, R2, RZ ;  /* 0x000000020b0c7227 */ /* 0x000fe200078e00ff */
[-C--:B------:R-:W-:Y:S02]  /*0810*/  SEL R14, R14, R3.reuse, !P3 ;  /* 0x000000030e0e7207 */ /* 0x080fe40005800000 */
[----:B------:R-:W-:Y:S02]  /*0820*/  IADD3.X R9, PT, PT, RZ, RZ, R9, P2, P1 ;  /* 0x000000ffff097210 */ /* 0x000fe400017e2409 */
[----:B------:R-:W-:Y:S01]  /*0830*/  LOP3.LUT R3, R5, R3, RZ, 0x3c, !PT ;  /* 0x0000000305037212 */ /* 0x000fe200078e3cff */
[----:B------:R-:W-:-:S04]  /*0840*/  IMAD.WIDE.U32 R12, R11, R14, R12 ;  /* 0x0000000e0b0c7225 */ /* 0x000fc800078e000c */
[C---:B------:R-:W-:Y:S02]  /*0850*/  IMAD R16, R9.reuse, R14, RZ ;  /* 0x0000000e09107224 */ /* 0x040fe400078e02ff */
        /* <DEDUP_REMOVED lines=23> */
[----:B------:R-:W-:Y:S01]  /*09d0*/  ISETP.GE.AND P1, PT, R3, RZ, PT ;  /* 0x000000ff0300720c */ /* 0x000fe20003f26270 */
[----:B------:R-:W-:Y:S01]  /*09e0*/  IMAD.X R6, RZ, RZ, R9, P2 ;  /* 0x000000ffff067224 */ /* 0x000fe200010e0609 */
[----:B------:R-:W-:Y:S01]  /*09f0*/  SEL R2, R2, R11, P0 ;  /* 0x0000000b02027207 */ /* 0x000fe20000000000 */
[----:B------:R-:W-:-:S03]  /*0a00*/  IMAD.MOV.U32 R11, RZ, RZ, 0x0 ;  /* 0x00000000ff0b7424 */ /* 0x000fc600078e00ff */
[----:B------:R-:W-:Y:S02]  /*0a10*/  SEL R6, R6, R9, P0 ;  /* 0x0000000906067207 */ /* 0x000fe40000000000 */
[-C--:B------:R-:W-:Y:S02]  /*0a20*/  IADD3 R7, P2, PT, RZ, -R2.reuse, RZ ;  /* 0x80000002ff077210 */ /* 0x080fe40007f5e0ff */
[----:B------:R-:W-:Y:S02]  /*0a30*/  ISETP.NE.U32.AND P0, PT, R4, RZ, PT ;  /* 0x000000ff0400720c */ /* 0x000fe40003f05070 */
[----:B------:R-:W-:Y:S01]  /*0a40*/  SEL R2, R7, R2, !P1 ;  /* 0x0000000207027207 */ /* 0x000fe20004800000 */
[----:B------:R-:W-:Y:S01]  /*0a50*/  IMAD.X R3, RZ, RZ, ~R6, P2 ;  /* 0x000000ffff037224 */ /* 0x000fe200010e0e06 */
[----:B------:R-:W-:-:S04]  /*0a60*/  ISETP.NE.AND.EX P0, PT, R5, RZ, PT, P0 ;  /* 0x000000ff0500720c */ /* 0x000fc80003f05300 */
[----:B------:R-:W-:Y:S02]  /*0a70*/  SEL R3, R3, R6, !P1 ;  /* 0x0000000603037207 */ /* 0x000fe40004800000 */
[----:B------:R-:W-:Y:S02]  /*0a80*/  SEL R2, R2, 0xffffffff, P0 ;  /* 0xffffffff02027807 */ /* 0x000fe40000000000 */
[----:B------:R-:W-:Y:S01]  /*0a90*/  SEL R3, R3, 0xffffffff, P0 ;  /* 0xffffffff03037807 */ /* 0x000fe20000000000 */
[----:B------:R-:W-:Y:S06]  /*0aa0*/  RET.REL.NODEC R10 `(broadcast_div_rhs_col_i64) ;  /* 0xfffffff40a547950 */ /* 0x000fec0003c3ffff */
        .weak           $__internal_59_$__cuda_sm20_div_u64
        .type           $__internal_59_$__cuda_sm20_div_u64,@function
        .size           $__internal_59_$__cuda_sm20_div_u64,(.L_x_2855 - $__internal_59_$__cuda_sm20_div_u64)
$__internal_59_$__cuda_sm20_div_u64:
        /* <DEDUP_REMOVED lines=69> */
[----:B------:R-:W-:Y:S06]  /*0f00*/  RET.REL.NODEC R4 `(broadcast_div_rhs_col_i64) ;  /* 0xfffffff0043c7950 */ /* 0x000fec0003c3ffff */
.L_x_740:
        /* <DEDUP_REMOVED lines=15> */
.L_x_2855:


//--------------------- .text.broadcast_div_rhs_row_i64 --------------------------
	.section	.text.broadcast_div_rhs_row_i64,"ax",@progbits
	.align	128
        .global         broadcast_div_rhs_row_i64
        .type           broadcast_div_rhs_row_i64,@function
        .size           broadcast_div_rhs_row_i64,(.L_x_2857 - broadcast_div_rhs_row_i64)
        .other          broadcast_div_rhs_row_i64,@"STO_CUDA_ENTRY STV_DEFAULT"
broadcast_div_rhs_row_i64:
.text.broadcast_div_rhs_row_i64:
        /* <DEDUP_REMOVED lines=37> */
.L_x_742:
[----:B------:R-:W-:-:S07]  /*0250*/  MOV R0, 0x270 ;  /* 0x0000027000007802 */ /* 0x000fce0000000f00 */
[----:B------:R-:W-:Y:S05]  /*0260*/  CALL.REL.NOINC `($__internal_61_$__cuda_sm20_rem_u64) ;  /* 0x0000000800107944 */ /* 0x000fea0003c00000 */
[----:B------:R-:W-:Y:S01]  /*0270*/  IMAD.MOV.U32 R4, RZ, RZ, R2 ;  /* 0x000000ffff047224 */ /* 0x000fe200078e0002 */
[----:B------:R-:W-:-:S07]  /*0280*/  MOV R5, R7 ;  /* 0x0000000700057202 */ /* 0x000fce0000000f00 */
.L_x_743:
[----:B------:R-:W-:Y:S05]  /*0290*/  BSYNC.RECONVERGENT B0 ;  /* 0x0000000000007941 */ /* 0x000fea0003800200 */
.L_x_741:
        /* <DEDUP_REMOVED lines=38> */
.L_x_745:
[----:B------:R-:W-:-:S07]  /*0500*/  MOV R10, 0x520 ;  /* 0x00000520000a7802 */ /* 0x000fce0000000f00 */
[----:B------:R-:W-:Y:S05]  /*0510*/  CALL.REL.NOINC `($__internal_60_$__cuda_sm20_div_s64) ;  /* 0x0000000000187944 */ /* 0x000fea0003c00000 */
.L_x_746:
[----:B------:R-:W-:Y:S05]  /*0520*/  BSYNC.RECONVERGENT B0 ;  /* 0x0000000000007941 */ /* 0x000fea0003800200 */
.L_x_744:
[----:B------:R-:W0:Y:S02]  /*0530*/  LDCU.64 UR6, c[0x0][0x3a0] ;  /* 0x00007400ff0677ac */ /* 0x000e240008000a00 */
[----:B0-----:R-:W-:-:S04]  /*0540*/  IADD3 R4, P0, PT, R0, UR6, RZ ;  /* 0x0000000600047c10 */ /* 0x001fc8000ff1e0ff */
[----:B------:R-:W-:-:S05]  /*0550*/  IADD3.X R5, PT, PT, R8, UR7, RZ, P0, !PT ;  /* 0x0000000708057c10 */ /* 0x000fca00087fe4ff */
[----:B------:R-:W-:Y:S01]  /*0560*/  STG.E.64 desc[UR4][R4.64], R2 ;  /* 0x0000000204007986 */ /* 0x000fe2000c101b04 */
[----:B------:R-:W-:Y:S05]  /*0570*/  EXIT ;  /* 0x000000000000794d */ /* 0x000fea0003800000 */
        .weak           $__internal_60_$__cuda_sm20_div_s64
        .type           $__internal_60_$__cuda_sm20_div_s64,@function
        .size           $__internal_60_$__cuda_sm20_div_s64,($__internal_61_$__cuda_sm20_rem_u64 - $__internal_60_$__cuda_sm20_div_s64)
$__internal_60_$__cuda_sm20_div_s64:
        /* <DEDUP_REMOVED lines=69> */
[----:B------:R-:W-:Y:S01]  /*09d0*/  ISETP.GE.AND P1, PT, R3, RZ, PT ;  /* 0x000000ff0300720c */ /* 0x000fe20003f26270 */
[----:B------:R-:W-:Y:S01]  /*09e0*/  IMAD.X R6, RZ, RZ, R9, P2 ;  /* 0x000000ffff067224 */ /* 0x000fe200010e0609 */
[----:B------:R-:W-:Y:S02]  /*09f0*/  SEL R2, R2, R11, P0 ;  /* 0x0000000b02027207 */ /* 0x000fe40000000000 */
[----:B------:R-:W-:-:S02]  /*0a00*/  MOV R11, 0x0 ;  /* 0x00000000000b7802 */ /* 0x000fc40000000f00 */
        /* <DEDUP_REMOVED lines=9> */
[----:B------:R-:W-:Y:S06]  /*0aa0*/  RET.REL.NODEC R10 `(broadcast_div_rhs_row_i64) ;  /* 0xfffffff40a547950 */ /* 0x000fec0003c3ffff */
        .weak           $__internal_61_$__cuda_sm20_rem_u64
        .type           $__internal_61_$__cuda_sm20_rem_u64,@function
        .size           $__internal_61_$__cuda_sm20_rem_u64,(.L_x_2857 - $__internal_61_$__cuda_sm20_rem_u64)
$__internal_61_$__cuda_sm20_rem_u64:
        /* <DEDUP_REMOVED lines=65> */
[----:B------:R-:W-:Y:S06]  /*0ec0*/  RET.REL.NODEC R4 `(broadcast_div_rhs_row_i64) ;  /* 0xfffffff0044c7950 */ /* 0x000fec0003c3ffff */
.L_x_747:
        /* <DEDUP_REMOVED lines=11> */
.L_x_2857:


//--------------------- .text.broadcast_div_contiguous_i64 --------------------------
	.section	.text.broadcast_div_contiguous_i64,"ax",@progbits
	.align	128
        .global         broadcast_div_contiguous_i64
        .type           broadcast_div_contiguous_i64,@function
        .size           broadcast_div_contiguous_i64,(.L_x_2858 - broadcast_div_contiguous_i64)
        .other          broadcast_div_contiguous_i64,@"STO_CUDA_ENTRY STV_DEFAULT"
broadcast_div_contiguous_i64:
.text.broadcast_div_contiguous_i64:
        /* <DEDUP_REMOVED lines=13> */
[----:B------:R-:W1:Y:S01]  /*00d0*/  LDCU.64 UR8, c[0x0][0x390] ;  /* 0x00007200ff0877ac */ /* 0x000e620008000a00 */
[----:B------:R-:W2:Y:S02]  /*00e0*/  LDCU.64 UR4, c[0x0][0x358] ;  /* 0x00006b00ff0477ac */ /* 0x000ea40008000a00 */
[C---:B0-----:R-:W-:Y:S02]  /*00f0*/  IADD3 R4, P0, PT, R0.reuse, UR6, RZ ;  /* 0x0000000600047c10 */ /* 0x041fe4000ff1e0ff */
[----:B-1----:R-:W-:Y:S02]  /*0100*/  IADD3 R2, P1, PT, R0, UR8, RZ ;  /* 0x0000000800027c10 */ /* 0x002fe4000ff3e0ff */
[----:B------:R-:W-:-:S02]  /*0110*/  IADD3.X R5, PT, PT, R8, UR7, RZ, P0, !PT ;  /* 0x0000000708057c10 */ /* 0x000fc400087fe4ff */
[----:B------:R-:W-:-:S04]  /*0120*/  IADD3.X R3, PT, PT, R8, UR9, RZ, P1, !PT ;  /* 0x0000000908037c10 */ /* 0x000fc80008ffe4ff */
[----:B--2---:R-:W2:Y:S04]  /*0130*/  LDG.E.64 R4, desc[UR4][R4.64] ;  /* 0x0000000404047981 */ /* 0x004ea8000c1e1b00 */
        /* <DEDUP_REMOVED lines=23> */
[----:B------:R-:W-:-:S05]  /*02b0*/  @!P2 LOP3.LUT R7, RZ, R2, RZ, 0x33, !PT ;  /* 0x00000002ff07a212 */ /* 0x000fca00078e33ff */
[----:B------:R-:W-:Y:S01]  /*02c0*/  IMAD.MOV.U32 R2, RZ, RZ, R7 ;  /* 0x000000ffff027224 */ /* 0x000fe200078e0007 */
[----:B------:R-:W-:Y:S06]  /*02d0*/  BRA `(.L_x_750) ;  /* 0x0000000000087947 */ /* 0x000fec0003800000 */
.L_x_749:
[----:B------:R-:W-:-:S07]  /*02e0*/  MOV R10, 0x300 ;  /* 0x00000300000a7802 */ /* 0x000fce0000000f00 */
[----:B------:R-:W-:Y:S05]  /*02f0*/  CALL.REL.NOINC `($__internal_62_$__cuda_sm20_div_s64) ;  /* 0x0000000000187944 */ /* 0x000fea0003c00000 */
.L_x_750:
[----:B------:R-:W-:Y:S05]  /*0300*/  BSYNC.RECONVERGENT B0 ;  /* 0x0000000000007941 */ /* 0x000fea0003800200 */
.L_x_748:
[----:B------:R-:W0:Y:S02]  /*0310*/  LDCU.64 UR6, c[0x0][0x398] ;  /* 0x00007300ff0677ac */ /* 0x000e240008000a00 */
[----:B0-----:R-:W-:-:S04]  /*0320*/  IADD3 R4, P0, PT, R0, UR6, RZ ;  /* 0x0000000600047c10 */ /* 0x001fc8000ff1e0ff */
[----:B------:R-:W-:-:S05]  /*0330*/  IADD3.X R5, PT, PT, R8, UR7, RZ, P0, !PT ;  /* 0x0000000708057c10 */ /* 0x000fca00087fe4ff */
[----:B------:R-:W-:Y:S01]  /*0340*/  STG.E.64 desc[UR4][R4.64], R2 ;  /* 0x0000000204007986 */ /* 0x000fe2000c101b04 */
[----:B------:R-:W-:Y:S05]  /*0350*/  EXIT ;  /* 0x000000000000794d */ /* 0x000fea0003800000 */
        .weak           $__internal_62_$__cuda_sm20_div_s64
        .type           $__internal_62_$__cuda_sm20_div_s64,@function
        .size           $__internal_62_$__cuda_sm20_div_s64,(.L_x_2858 - $__internal_62_$__cuda_sm20_div_s64)
$__internal_62_$__cuda_sm20_div_s64:
        /* <DEDUP_REMOVED lines=32> */
[----:B------:R-:W-:Y:S02]  /*0560*/  IMAD.MOV.U32 R13, RZ, RZ, RZ ;  /* 0x000000ffff0d7224 */ /* 0x000fe400078e00ff */
        /* <DEDUP_REMOVED lines=23> */
[----:B------:R-:W-:Y:S02]  /*06e0*/  IMAD R13, R9, R6, R13 ;  /* 0x00000006090d7224 */ /* 0x000fe400078e020d */
[----:B------:R-:W-:-:S03]  /*06f0*/  IMAD.X R12, RZ, RZ, R9, P2 ;  /* 0x000000ffff0c7224 */ /* 0x000fc600010e0609 */
[----:B------:R-:W-:Y:S02]  /*0700*/  IADD3.X R19, PT, PT, ~R13, R14, RZ, P1, !PT ;  /* 0x0000000e0d137210 */ /* 0x000fe40000ffe5ff */
[----:B------:R-:W-:Y:S02]  /*0710*/  IADD3 R13, P1, PT, R17, -R6, RZ ;  /* 0x80000006110d7210 */ /* 0x000fe40007f3e0ff */
[----:B------:R-:W-:-:S03]  /*0720*/  ISETP.GE.U32.AND.EX P0, PT, R19, R7, PT, P0 ;  /* 0x000000071300720c */ /* 0x000fc60003f06100 */
[----:B------:R-:W-:Y:S01]  /*0730*/  IMAD.X R15, R19, 0x1, ~R7, P1 ;  /* 0x00000001130f7824 */ /* 0x000fe200008e0e07 */
        /* <DEDUP_REMOVED lines=20> */
[----:B------:R-:W-:Y:S06]  /*0880*/  RET.REL.NODEC R10 `(broadcast_div_contiguous_i64) ;  /* 0xfffffff40adc7950 */ /* 0x000fec0003c3ffff */
.L_x_751:
        /* <DEDUP_REMOVED lines=15> */
.L_x_2858:


//--------------------- .text.broadcast_div_strided_i64 --------------------------
	.section	.text.broadcast_div_strided_i64,"ax",@progbits
	.align	128
        .global         broadcast_div_strided_i64
        .type           broadcast_div_strided_i64,@function
        .size           broadcast_div_strided_i64,(.L_x_2861 - broadcast_div_strided_i64)
        .other          broadcast_div_strided_i64,@"STO_CUDA_ENTRY STV_DEFAULT"
broadcast_div_strided_i64:
.text.broadcast_div_strided_i64:
        /* <DEDUP_REMOVED lines=32> */
.L_x_770:
        /* <DEDUP_REMOVED lines=27> */
.L_x_754:
[----:B------:R-:W-:Y:S01]  /*03b0*/  MOV R25, R11 ;  /* 0x0000000b00197202 */ /* 0x000fe20000000f00 */
[----:B------:R-:W-:Y:S01]  /*03c0*/  IMAD.MOV.U32 R22, RZ, RZ, RZ ;  /* 0x000000ffff167224 */ /* 0x000fe200078e00ff */
[----:B------:R-:W-:Y:S01]  /*03d0*/  MOV R20, R16 ;  /* 0x0000001000147202 */ /* 0x000fe20000000f00 */
[----:B------:R-:W-:Y:S01]  /*03e0*/  IMAD.MOV.U32 R9, RZ, RZ, R17 ;  /* 0x000000ffff097224 */ /* 0x000fe200078e0011 */
[----:B------:R-:W-:-:S07]  /*03f0*/  MOV R3, 0x410 ;  /* 0x0000041000037802 */ /* 0x000fce0000000f00 */
[----:B0-----:R-:W-:Y:S05]  /*0400*/  CALL.REL.NOINC `($__internal_64_$__cuda_sm20_div_u64) ;  /* 0x0000005400607944 */ /* 0x001fea0003c00000 */
[----:B------:R-:W-:Y:S01]  /*0410*/  IADD3 R3, PT, PT, -R21, RZ, RZ ;  /* 0x000000ff15037210 */ /* 0x000fe20007ffe1ff */
[----:B------:R-:W-:Y:S01]  /*0420*/  IMAD.MOV.U32 R34, RZ, RZ, R21 ;  /* 0x000000ffff227224 */ /* 0x000fe200078e0015 */
[----:B------:R-:W-:-:S03]  /*0430*/  MOV R35, R20 ;  /* 0x0000001400237202 */ /* 0x000fc60000000f00 */
[----:B------:R-:W-:-:S07]  /*0440*/  IMAD R3, R16, R3, R11 ;  /* 0x0000000310037224 */ /* 0x000fce00078e020b */
.L_x_755:
        /* <DEDUP_REMOVED lines=31> */
.L_x_756:
[----:B------:R-:W-:Y:S01]  /*0640*/  MOV R25, R34 ;  /* 0x0000002200197202 */ /* 0x000fe20000000f00 */
[----:B------:R-:W-:Y:S01]  /*0650*/  IMAD.MOV.U32 R22, RZ, RZ, R35 ;  /* 0x000000ffff167224 */ /* 0x000fe200078e0023 */
[----:B------:R-:W-:Y:S01]  /*0660*/  MOV R20, R16 ;  /* 0x0000001000147202 */ /* 0x000fe20000000f00 */
[----:B------:R-:W-:Y:S01]  /*0670*/  IMAD.MOV.U32 R9, RZ, RZ, R17 ;  /* 0x000000ffff097224 */ /* 0x000fe200078e0011 */
[----:B------:R-:W-:-:S07]  /*0680*/  MOV R3, 0x6a0 ;  /* 0x000006a000037802 */ /* 0x000fce0000000f00 */
[----:B------:R-:W-:Y:S05]  /*0690*/  CALL.REL.NOINC `($__internal_64_$__cuda_sm20_div_u64) ;  /* 0x0000005000bc7944 */ /* 0x000fea0003c00000 */
[----:B------:R-:W-:Y:S02]  /*06a0*/  IADD3 R3, PT, PT, -R21, RZ, RZ ;  /* 0x000000ff15037210 */ /* 0x000fe40007ffe1ff */
[----:B------:R-:W-:-:S03]  /*06b0*/  MOV R35, R20 ;  /* 0x0000001400237202 */ /* 0x000fc60000000f00 */
[----:B------:R-:W-:Y:S02]  /*06c0*/  IMAD R3, R16, R3, R34 ;  /* 0x0000000310037224 */ /* 0x000fe400078e0222 */
[----:B------:R-:W-:-:S07]  /*06d0*/  IMAD.MOV.U32 R34, RZ, RZ, R21 ;  /* 0x000000ffff227224 */ /* 0x000fce00078e0015 */
.L_x_757:
        /* <DEDUP_REMOVED lines=31> */
.L_x_758:
        /* <DEDUP_REMOVED lines=10> */
.L_x_759:
        /* <DEDUP_REMOVED lines=30> */
.L_x_760:
[----:B------:R-:W-:Y:S01]  /*0b50*/  IMAD.MOV.U32 R25, RZ, RZ, R34 ;  /* 0x000000ffff197224 */ /* 0x000fe200078e0022 */
[----:B------:R-:W-:Y:S01]  /*0b60*/  MOV R22, R35 ;  /* 0x0000002300167202 */ /* 0x000fe20000000f00 */
[----:B------:R-:W-:Y:S01]  /*0b70*/  IMAD.MOV.U32 R20, RZ, RZ, R16 ;  /* 0x000000ffff147224 */ /* 0x000fe200078e0010 */
[----:B------:R-:W-:Y:S02]  /*0b80*/  MOV R9, R17 ;  /* 0x0000001100097202 */ /* 0x000fe40000000f00 */
[----:B------:R-:W-:-:S07]  /*0b90*/  MOV R3, 0xbb0 ;  /* 0x00000bb000037802 */ /* 0x000fce0000000f00 */
[----:B------:R-:W-:Y:S05]  /*0ba0*/  CALL.REL.NOINC `($__internal_64_$__cuda_sm20_div_u64) ;  /* 0x0000004c00787944 */ /* 0x000fea0003c00000 */
[----:B------:R-:W-:Y:S02]  /*0bb0*/  IMAD.MOV R3, RZ, RZ, -R21 ;  /* 0x000000ffff037224 */ /* 0x000fe400078e0a15 */
[----:B------:R-:W-:Y:S02]  /*0bc0*/  IMAD.MOV.U32 R35, RZ, RZ, R20 ;  /* 0x000000ffff237224 */ /* 0x000fe400078e0014 */
[----:B------:R-:W-:Y:S01]  /*0bd0*/  IMAD R3, R16, R3, R34 ;  /* 0x0000000310037224 */ /* 0x000fe200078e0222 */
[----:B------:R-:W-:-:S07]  /*0be0*/  MOV R34, R21 ;  /* 0x0000001500227202 */ /* 0x000fce0000000f00 */
.L_x_761:
        /* <DEDUP_REMOVED lines=31> */
.L_x_762:
        /* <DEDUP_REMOVED lines=10> */
.L_x_763:
        /* <DEDUP_REMOVED lines=31> */
.L_x_764:
        /* <DEDUP_REMOVED lines=10> */
.L_x_765:
        /* <DEDUP_REMOVED lines=31> */
.L_x_766:
        /* <DEDUP_REMOVED lines=10> */
.L_x_767:
        /* <DEDUP_REMOVED lines=29> */
.L_x_768:
[----:B------:R-:W-:Y:S01]  /*1570*/  IMAD.MOV.U32 R25, RZ, RZ, R34 ;  /* 0x000000ffff197224 */ /* 0x000fe200078e0022 */
[----:B------:R-:W-:Y:S01]  /*1580*/  MOV R22, R35 ;  /* 0x0000002300167202 */ /* 0x000fe20000000f00 */
[----:B------:R-:W-:Y:S01]  /*1590*/  IMAD.MOV.U32 R20, RZ, RZ, R16 ;  /* 0x000000ffff147224 */ /* 0x000fe200078e0010 */
[----:B------:R-:W-:Y:S02]  /*15a0*/  MOV R9, R17 ;  /* 0x0000001100097202 */ /* 0x000fe40000000f00 */
[----:B------:R-:W-:-:S07]  /*15b0*/  MOV R3, 0x15d0 ;  /* 0x000015d000037802 */ /* 0x000fce0000000f00 */
[----:B------:R-:W-:Y:S05]  /*15c0*/  CALL.REL.NOINC `($__internal_64_$__cuda_sm20_div_u64) ;  /* 0x0000004000f07944 */ /* 0x000fea0003c00000 */
[----:B------:R-:W-:-:S04]  /*15d0*/  IMAD.MOV R3, RZ, RZ, -R21 ;  /* 0x000000ffff037224 */ /* 0x000fc800078e0a15 */
[----:B------:R-:W-:-:S07]  /*15e0*/  IMAD R16, R16, R3, R34 ;  /* 0x0000000310107224 */ /* 0x000fce00078e0222 */
.L_x_769:
        /* <DEDUP_REMOVED lines=9> */
.L_x_753:
        /* <DEDUP_REMOVED lines=34> */
.L_x_773:
[----:B------:R-:W-:Y:S01]  /*18a0*/  MOV R25, R11 ;  /* 0x0000000b00197202 */ /* 0x000fe20000000f00 */
[----:B------:R-:W-:Y:S01]  /*18b0*/  IMAD.MOV.U32 R22, RZ, RZ, RZ ;  /* 0x000000ffff167224 */ /* 0x000fe200078e00ff */
[----:B------:R-:W-:Y:S01]  /*18c0*/  MOV R20, R6 ;  /* 0x0000000600147202 */ /* 0x000fe20000000f00 */
[----:B------:R-:W-:Y:S01]  /*18d0*/  IMAD.MOV.U32 R9, RZ, RZ, R7 ;  /* 0x000000ffff097224 */ /* 0x000fe200078e0007 */
[----:B------:R-:W-:-:S07]  /*18e0*/  MOV R3, 0x1900 ;  /* 0x0000190000037802 */ /* 0x000fce0000000f00 */
[----:B------:R-:W-:Y:S05]  /*18f0*/  CALL.REL.NOINC `($__internal_64_$__cuda_sm20_div_u64) ;  /* 0x0000004000247944 */ /* 0x000fea0003c00000 */
[----:B------:R-:W-:Y:S01]  /*1900*/  IADD3 R7, PT, PT, -R21, RZ, RZ ;  /* 0x000000ff15077210 */ /* 0x000fe20007ffe1ff */
[----:B------:R-:W-:Y:S01]  /*1910*/  IMAD.MOV.U32 R18, RZ, RZ, R21 ;  /* 0x000000ffff127224 */ /* 0x000fe200078e0015 */
[----:B------:R-:W-:-:S03]  /*1920*/  MOV R19, R20 ;  /* 0x0000001400137202 */ /* 0x000fc60000000f00 */
[----:B------:R-:W-:-:S07]  /*1930*/  IMAD R7, R6, R7, R11 ;  /* 0x0000000706077224 */ /* 0x000fce00078e020b */
.L_x_774:
        /* <DEDUP_REMOVED lines=34> */
.L_x_775:
        /* <DEDUP_REMOVED lines=10> */
.L_x_776:
        /* <DEDUP_REMOVED lines=33> */
.L_x_777:
        /* <DEDUP_REMOVED lines=10> */
.L_x_778:
        /* <DEDUP_REMOVED lines=32> */
.L_x_779:
[----:B------:R-:W-:Y:S01]  /*20b0*/  MOV R25, R10 ;  /* 0x0000000a00197202 */ /* 0x000fe20000000f00 */
[----:B------:R-:W-:Y:S01]  /*20c0*/  IMAD.MOV.U32 R22, RZ, RZ, R11 ;  /* 0x000000ffff167224 */ /* 0x000fe200078e000b */
[----:B------:R-:W-:Y:S01]  /*20d0*/  MOV R20, R6 ;  /* 0x0000000600147202 */ /* 0x000fe20000000f00 */
[----:B------:R-:W-:Y:S01]  /*20e0*/  IMAD.MOV.U32 R9, RZ, RZ, R7 ;  /* 0x000000ffff097224 */ /* 0x000fe200078e0007 */
[----:B------:R-:W-:-:S07]  /*20f0*/  MOV R3, 0x2110 ;  /* 0x0000211000037802 */ /* 0x000fce0000000f00 */
[----:B------:R-:W-:Y:S05]  /*2100*/  CALL.REL.NOINC `($__internal_64_$__cuda_sm20_div_u64) ;  /* 0x0000003800207944 */ /* 0x000fea0003c00000 */
[----:B------:R-:W-:Y:S01]  /*2110*/  IADD3 R3, PT, PT, -R21, RZ, RZ ;  /* 0x000000ff15037210 */ /* 0x000fe20007ffe1ff */
[----:B------:R-:W-:-:S04]  /*2120*/  IMAD.MOV.U32 R11, RZ, RZ, R21 ;  /* 0x000000ffff0b7224 */ /* 0x000fc800078e0015 */
[----:B------:R-:W-:-:S07]  /*2130*/  IMAD R6, R6, R3, R10 ;  /* 0x0000000306067224 */ /* 0x000fce00078e020a */
.L_x_780:
[----:B------:R-:W0:Y:S02]  /*2140*/  LDC R3, c[0x0][0x388] ;  /* 0x0000e200ff037b82 */ /* 0x000e240000000800 */
[----:B0-----:R-:W-:-:S06]  /*2150*/  IMAD.WIDE.U32 R16, R3, 0x8, R16 ;  /* 0x0000000803107825 */ /* 0x001fcc00078e0010 */
[----:B------:R-:W2:Y:S01]  /*2160*/  LDG.E R16, desc[UR6][R16.64] ;  /* 0x0000000610107981 */ /* 0x000ea2000c1e1900 */
[----:B------:R-:W-:Y:S01]  /*2170*/  IADD3 R8, PT, PT, R8, 0x4, RZ ;  /* 0x0000000408087810 */ /* 0x000fe20007ffe0ff */
[----:B--2---:R-:W-:-:S07]  /*2180*/  IMAD R5, R16, R6, R5 ;  /* 0x0000000610057224 */ /* 0x004fce00078e0205 */
.L_x_772:
        /* <DEDUP_REMOVED lines=34> */
.L_x_782:
        /* <DEDUP_REMOVED lines=10> */
.L_x_783:
        /* <DEDUP_REMOVED lines=31> */
.L_x_784:
[----:B------:R-:W-:Y:S01]  /*2640*/  IMAD.MOV.U32 R25, RZ, RZ, R16 ;  /* 0x000000ffff197224 */ /* 0x000fe200078e0010 */
[----:B------:R-:W-:Y:S01]  /*2650*/  MOV R22, R17 ;  /* 0x0000001100167202 */ /* 0x000fe20000000f00 */
[----:B------:R-:W-:Y:S01]  /*2660*/  IMAD.MOV.U32 R20, RZ, RZ, R10 ;  /* 0x000000ffff147224 */ /* 0x000fe200078e000a */
[----:B------:R-:W-:Y:S02]  /*2670*/  MOV R9, R11 ;  /* 0x0000000b00097202 */ /* 0x000fe40000000f00 */
[----:B------:R-:W-:-:S07]  /*2680*/  MOV R3, 0x26a0 ;  /* 0x000026a000037802 */ /* 0x000fce0000000f00 */
[----:B------:R-:W-:Y:S05]  /*2690*/  CALL.REL.NOINC `($__internal_64_$__cuda_sm20_div_u64) ;  /* 0x0000003000bc7944 */ /* 0x000fea0003c00000 */
[----:B------:R-:W-:Y:S01]  /*26a0*/  IMAD.MOV R3, RZ, RZ, -R21 ;  /* 0x000000ffff037224 */ /* 0x000fe200078e0a15 */
[----:B------:R-:W-:-:S03]  /*26b0*/  MOV R7, R21 ;  /* 0x0000001500077202 */ /* 0x000fc60000000f00 */
[----:B------:R-:W-:-:S07]  /*26c0*/  IMAD R10, R10, R3, R16 ;  /* 0x000000030a0a7224 */ /* 0x000fce00078e0210 */
.L_x_785:
[----:B------:R-:W0:Y:S02]  /*26d0*/  LDC R3, c[0x0][0x388] ;  /* 0x0000e200ff037b82 */ /* 0x000e240000000800 */
[----:B0-----:R-:W-:-:S06]  /*26e0*/  IMAD.WIDE.U32 R12, R3, 0x8, R12 ;  /* 0x00000008030c7825 */ /* 0x001fcc00078e000c */
[----:B------:R-:W2:Y:S01]  /*26f0*/  LDG.E R12, desc[UR6][R12.64] ;  /* 0x000000060c0c7981 */ /* 0x000ea2000c1e1900 */
[----:B------:R-:W-:Y:S01]  /*2700*/  VIADD R8, R8, 0x2 ;  /* 0x0000000208087836 */ /* 0x000fe20000000000 */
[----:B------:R-:W-:Y:S01]  /*2710*/  MOV R11, R7 ;  /* 0x00000007000b7202 */ /* 0x000fe20000000f00 */
[----:B--2---:R-:W-:-:S07]  /*2720*/  IMAD R5, R12, R10, R5 ;  /* 0x0000000a0c057224 */ /* 0x004fce00078e0205 */
.L_x_781:
        /* <DEDUP_REMOVED lines=28> */
.L_x_786:
[----:B------:R-:W-:Y:S01]  /*28f0*/  MOV R3, R16 ;  /* 0x0000001000037202 */ /* 0x000fe20000000f00 */
[----:B------:R-:W-:Y:S01]  /*2900*/  IMAD.MOV.U32 R15, RZ, RZ, R11 ;  /* 0x000000ffff0f7224 */ /* 0x000fe200078e000b */
[----:B------:R-:W-:-:S07]  /*2910*/  MOV R16, 0x2930 ;  /* 0x0000293000107802 */ /* 0x000fce0000000f00 */
[----:B------:R-:W-:Y:S05]  /*2920*/  CALL.REL.NOINC `($__internal_65_$__cuda_sm20_rem_u64) ;  /* 0x00000034002c7944 */ /* 0x000fea0003c00000 */
.L_x_787:
[----:B------:R-:W0:Y:S02]  /*2930*/  LDC R3, c[0x0][0x388] ;  /* 0x0000e200ff037b82 */ /* 0x000e240000000800 */
[----:B0-----:R-:W-:-:S06]  /*2940*/  IMAD.WIDE.U32 R6, R3, 0x8, R6 ;  /* 0x0000000803067825 */ /* 0x001fcc00078e0006 */
[----:B------:R-:W2:Y:S02]  /*2950*/  LDG.E R6, desc[UR6][R6.64] ;  /* 0x0000000606067981 */ /* 0x000ea4000c1e1900 */
[----:B--2---:R-:W-:-:S07]  /*2960*/  IMAD R5, R6, R9, R5 ;  /* 0x0000000906057224 */ /* 0x004fce00078e0205 */
.L_x_771:
[----:B------:R-:W-:Y:S01]  /*2970*/  MOV R10, R5 ;  /* 0x00000005000a7202 */ /* 0x000fe20000000f00 */
[----:B------:R-:W-:-:S07]  /*2980*/  IMAD.MOV.U32 R11, RZ, RZ, RZ ;  /* 0x000000ffff0b7224 */ /* 0x000fce00078e00ff */
.L_x_752:
        /* <DEDUP_REMOVED lines=15> */
.L_x_806:
        /* <DEDUP_REMOVED lines=27> */
.L_x_790:
[----:B------:R-:W-:Y:S01]  /*2c30*/  IMAD.MOV.U32 R25, RZ, RZ, R14 ;  /* 0x000000ffff197224 */ /* 0x000fe200078e000e */
[----:B------:R-:W-:Y:S01]  /*2c40*/  MOV R22, RZ ;  /* 0x000000ff00167202 */ /* 0x000fe20000000f00 */
[----:B------:R-:W-:Y:S01]  /*2c50*/  IMAD.MOV.U32 R20, RZ, RZ, R18 ;  /* 0x000000ffff147224 */ /* 0x000fe200078e0012 */
[----:B------:R-:W-:Y:S02]  /*2c60*/  MOV R9, R19 ;  /* 0x0000001300097202 */ /* 0x000fe40000000f00 */
[----:B------:R-:W-:-:S07]  /*2c70*/  MOV R3, 0x2c90 ;  /* 0x00002c9000037802 */ /* 0x000fce0000000f00 */
[----:B------:R-:W-:Y:S05]  /*2c80*/  CALL.REL.NOINC `($__internal_64_$__cuda_sm20_div_u64) ;  /* 0x0000002c00407944 */ /* 0x000fea0003c00000 */
[----:B------:R-:W-:Y:S01]  /*2c90*/  IMAD.MOV R3, RZ, RZ, -R21 ;  /* 0x000000ffff037224 */ /* 0x000fe200078e0a15 */
[----:B------:R-:W-:Y:S01]  /*2ca0*/  MOV R28, R21 ;  /* 0x00000015001c7202 */ /* 0x000fe20000000f00 */
[----:B------:R-:W-:Y:S02]  /*2cb0*/  IMAD.MOV.U32 R29, RZ, RZ, R20 ;  /* 0x000000ffff1d7224 */ /* 0x000fe400078e0014 */
[----:B------:R-:W-:-:S07]  /*2cc0*/  IMAD R3, R18, R3, R14 ;  /* 0x0000000312037224 */ /* 0x000fce00078e020e */
.L_x_791:
        /* <DEDUP_REMOVED lines=30> */
.L_x_792:
[----:B------:R-:W-:Y:S01]  /*2eb0*/  MOV R25, R28 ;  /* 0x0000001c00197202 */ /* 0x000fe20000000f00 */
[----:B------:R-:W-:Y:S01]  /*2ec0*/  IMAD.MOV.U32 R22, RZ, RZ, R29 ;  /* 0x000000ffff167224 */ /* 0x000fe200078e001d */
        /* <DEDUP_REMOVED lines=8> */
.L_x_793:
        /* <DEDUP_REMOVED lines=31> */
.L_x_794:
        /* <DEDUP_REMOVED lines=10> */
.L_x_795:
        /* <DEDUP_REMOVED lines=30> */
.L_x_796:
        /* <DEDUP_REMOVED lines=10> */
.L_x_797:
        /* <DEDUP_REMOVED lines=31> */
.L_x_798:
        /* <DEDUP_REMOVED lines=10> */
.L_x_799:
        /* <DEDUP_REMOVED lines=31> */
.L_x_800:
        /* <DEDUP_REMOVED lines=10> */
.L_x_801:
        /* <DEDUP_REMOVED lines=31> */
.L_x_802:
        /* <DEDUP_REMOVED lines=10> */
.L_x_803:
        /* <DEDUP_REMOVED lines=29> */
.L_x_804:
        /* <DEDUP_REMOVED lines=8> */
.L_x_805:
        /* <DEDUP_REMOVED lines=8> */
.L_x_789:
        /* <DEDUP_REMOVED lines=36> */
.L_x_809:
[----:B------:R-:W-:Y:S01]  /*4120*/  MOV R25, R14 ;  /* 0x0000000e00197202 */ /* 0x000fe20000000f00 */
[----:B------:R-:W-:Y:S01]  /*4130*/  IMAD.MOV.U32 R22, RZ, RZ, RZ ;  /* 0x000000ffff167224 */ /* 0x000fe200078e00ff */
        /* <DEDUP_REMOVED lines=8> */
.L_x_810:
        /* <DEDUP_REMOVED lines=33> */
.L_x_811:
        /* <DEDUP_REMOVED lines=10> */
.L_x_812:
        /* <DEDUP_REMOVED lines=24> */
[----:B------:R-:W-:Y:S01]  /*45f0*/  ISETP.GE.U32.AND P1, PT, R13, R12, PT ;  /* 0x0000000c0d00720c */ /* 0x000fe20003f26070 */
[----:B------:R-:W-:-:S12]  /*4600*/  IMAD.MOV.U32 R13, RZ, RZ, RZ ;  /* 0x000000ffff0d7224 */ /* 0x000fd800078e00ff */
[----:B------:R-:W-:Y:S02]  /*4610*/  @P1 IADD3 R9, PT, PT, R9, 0x1, RZ ;  /* 0x0000000109091810 */ /* 0x000fe40007ffe0ff */
[----:B------:R-:W-:-:S05]  /*4620*/  @!P2 LOP3.LUT R9, RZ, R12, RZ, 0x33, !PT ;  /* 0x0000000cff09a212 */ /* 0x000fca00078e33ff */
[----:B------:R-:W-:-:S04]  /*4630*/  IMAD.MOV R3, RZ, RZ, -R9 ;  /* 0x000000ffff037224 */ /* 0x000fc800078e0a09 */
[----:B------:R-:W-:Y:S01]  /*4640*/  IMAD R3, R12, R3, R18 ;  /* 0x000000030c037224 */ /* 0x000fe200078e0212 */
[----:B------:R-:W-:Y:S01]  /*4650*/  MOV R12, R9 ;  /* 0x00000009000c7202 */ /* 0x000fe20000000f00 */
[----:B------:R-:W-:Y:S06]  /*4660*/  BRA `(.L_x_814) ;  /* 0x0000000000287947 */ /* 0x000fec0003800000 */
.L_x_813:
        /* <DEDUP_REMOVED lines=10> */
.L_x_814:
        /* <DEDUP_REMOVED lines=30> */
.L_x_815:
        /* <DEDUP_REMOVED lines=9> */
.L_x_816:
[----:B------:R-:W-:-:S06]  /*4980*/  IMAD.WIDE.U32 R18, R6, 0x8, R18 ;  /* 0x0000000806127825 */ /* 0x000fcc00078e0012 */
[----:B------:R-:W2:Y:S01]  /*4990*/  LDG.E R18, desc[UR6][R18.64] ;  /* 0x0000000612127981 */ /* 0x000ea2000c1e1900 */
[----:B------:R-:W-:Y:S01]  /*49a0*/  IADD3 R5, PT, PT, R5, 0x4, RZ ;  /* 0x0000000405057810 */ /* 0x000fe20007ffe0ff */
[----:B------:R-:W-:Y:S02]  /*49b0*/  IMAD.MOV.U32 R14, RZ, RZ, R9 ;  /* 0x000000ffff0e7224 */ /* 0x000fe400078e0009 */
[----:B--2---:R-:W-:-:S07]  /*49c0*/  IMAD R23, R18, R12, R23 ;  /* 0x0000000c12177224 */ /* 0x004fce00078e0217 */
.L_x_808:
        /* <DEDUP_REMOVED lines=34> */
.L_x_818:
[----:B------:R-:W-:Y:S01]  /*4bf0*/  MOV R25, R14 ;  /* 0x0000000e00197202 */ /* 0x000fe20000000f00 */
[----:B------:R-:W-:Y:S01]  /*4c00*/  IMAD.MOV.U32 R22, RZ, RZ, RZ ;  /* 0x000000ffff167224 */ /* 0x000fe200078e00ff */
[----:B------:R-:W-:Y:S02]  /*4c10*/  MOV R20, R16 ;  /* 0x0000001000147202 */ /* 0x000fe40000000f00 */
[----:B------:R-:W-:Y:S02]  /*4c20*/  MOV R9, R17 ;  /* 0x0000001100097202 */ /* 0x000fe40000000f00 */
[----:B------:R-:W-:-:S07]  /*4c30*/  MOV R3, 0x4c50 ;  /* 0x00004c5000037802 */ /* 0x000fce0000000f00 */
[----:B------:R-:W-:Y:S05]  /*4c40*/  CALL.REL.NOINC `($__internal_64_$__cuda_sm20_div_u64) ;  /* 0x0000000c00507944 */ /* 0x000fea0003c00000 */
[----:B------:R-:W-:Y:S01]  /*4c50*/  IMAD.MOV R3, RZ, RZ, -R21 ;  /* 0x000000ffff037224 */ /* 0x000fe200078e0a15 */
[----:B------:R-:W-:Y:S02]  /*4c60*/  MOV R18, R21 ;  /* 0x0000001500127202 */ /* 0x000fe40000000f00 */
[----:B------:R-:W-:Y:S01]  /*4c70*/  MOV R19, R20 ;  /* 0x0000001400137202 */ /* 0x000fe20000000f00 */
[----:B------:R-:W-:-:S07]  /*4c80*/  IMAD R4, R16, R3, R14 ;  /* 0x0000000310047224 */ /* 0x000fce00078e020e */
.L_x_819:
        /* <DEDUP_REMOVED lines=31> */
.L_x_820:
[----:B------:R-:W-:Y:S01]  /*4e80*/  MOV R25, R18 ;  /* 0x0000001200197202 */ /* 0x000fe20000000f00 */
[----:B------:R-:W-:Y:S01]  /*4e90*/  IMAD.MOV.U32 R22, RZ, RZ, R19 ;  /* 0x000000ffff167224 */ /* 0x000fe200078e0013 */
[----:B------:R-:W-:Y:S02]  /*4ea0*/  MOV R20, R14 ;  /* 0x0000000e00147202 */ /* 0x000fe40000000f00 */
[----:B------:R-:W-:Y:S02]  /*4eb0*/  MOV R9, R15 ;  /* 0x0000000f00097202 */ /* 0x000fe40000000f00 */
[----:B------:R-:W-:-:S07]  /*4ec0*/  MOV R3, 0x4ee0 ;  /* 0x00004ee000037802 */ /* 0x000fce0000000f00 */
[----:B------:R-:W-:Y:S05]  /*4ed0*/  CALL.REL.NOINC `($__internal_64_$__cuda_sm20_div_u64) ;  /* 0x0000000800ac7944 */ /* 0x000fea0003c00000 */
[----:B------:R-:W-:Y:S01]  /*4ee0*/  IMAD.MOV R15, RZ, RZ, -R21 ;  /* 0x000000ffff0f7224 */ /* 0x000fe200078e0a15 */
[----:B------:R-:W-:-:S03]  /*4ef0*/  MOV R9, R21 ;  /* 0x0000001500097202 */ /* 0x000fc60000000f00 */
[----:B------:R-:W-:-:S07]  /*4f00*/  IMAD R15, R14, R15, R18 ;  /* 0x0000000f0e0f7224 */ /* 0x000fce00078e0212 */
.L_x_821:
[----:B------:R-:W-:-:S06]  /*4f10*/  IMAD.WIDE.U32 R16, R6, 0x8, R16 ;  /* 0x0000000806107825 */ /* 0x000fcc00078e0010 */
[----:B------:R-:W2:Y:S01]  /*4f20*/  LDG.E R16, desc[UR6][R16.64] ;  /* 0x0000000610107981 */ /* 0x000ea2000c1e1900 */
[----:B------:R-:W-:Y:S01]  /*4f30*/  IADD3 R5, PT, PT, R5, 0x2, RZ ;  /* 0x0000000205057810 */ /* 0x000fe20007ffe0ff */
[----:B------:R-:W-:Y:S02]  /*4f40*/  IMAD.MOV.U32 R14, RZ, RZ, R9 ;  /* 0x000000ffff0e7224 */ /* 0x000fe400078e0009 */
[----:B--2---:R-:W-:-:S07]  /*4f50*/  IMAD R23, R16, R15, R23 ;  /* 0x0000000f10177224 */ /* 0x004fce00078e0217 */
.L_x_817:
        /* <DEDUP_REMOVED lines=29> */
.L_x_822:
[----:B------:R-:W-:Y:S01]  /*5130*/  MOV R3, R16 ;  /* 0x0000001000037202 */ /* 0x000fe20000000f00 */
[----:B------:R-:W-:Y:S01]  /*5140*/  IMAD.MOV.U32 R15, RZ, RZ, R14 ;  /* 0x000000ffff0f7224 */ /* 0x000fe200078e000e */
[----:B------:R-:W-:-:S07]  /*5150*/  MOV R16, 0x5170 ;  /* 0x0000517000107802 */ /* 0x000fce0000000f00 */
[----:B------:R-:W-:Y:S05]  /*5160*/  CALL.REL.NOINC `($__internal_65_$__cuda_sm20_rem_u64) ;  /* 0x0000000c001c7944 */ /* 0x000fea0003c00000 */
[----:B------:R-:W-:-:S07]  /*5170*/  MOV R7, R9 ;  /* 0x0000000900077202 */ /* 0x000fce0000000f00 */
.L_x_823:
[----:B------:R-:W-:-:S06]  /*5180*/  IMAD.WIDE.U32 R4, R6, 0x8, R4 ;  /* 0x0000000806047825 */ /* 0x000fcc00078e0004 */
[----:B------:R-:W2:Y:S02]  /*5190*/  LDG.E R4, desc[UR6][R4.64] ;  /* 0x0000000604047981 */ /* 0x000ea4000c1e1900 */
[----:B--2---:R-:W-:-:S07]  /*51a0*/  IMAD R23, R4, R7, R23 ;  /* 0x0000000704177224 */ /* 0x004fce00078e0217 */
.L_x_807:
[----:B------:R-:W-:Y:S01]  /*51b0*/  MOV R4, R23 ;  /* 0x0000001700047202 */ /* 0x000fe20000000f00 */
[----:B------:R-:W-:-:S07]  /*51c0*/  IMAD.MOV.U32 R5, RZ, RZ, RZ ;  /* 0x000000ffff057224 */ /* 0x000fce00078e00ff */
.L_x_788:
[----:B------:R-:W0:Y:S01]  /*51d0*/  LDCU.64 UR8, c[0x0][0x3a0] ;  /* 0x00007400ff0877ac */ /* 0x000e220008000a00 */
[----:B------:R-:W1:Y:S01]  /*51e0*/  LDCU.64 UR4, c[0x0][0x398] ;  /* 0x00007300ff0477ac */ /* 0x000e620008000a00 */
[----:B0-----:R-:W-:Y:S02]  /*51f0*/  LEA R6, P1, R4, UR8, 0x3 ;  /* 0x0000000804067c11 */ /* 0x001fe4000f8218ff */
[----:B-1----:R-:W-:Y:S02]  /*5200*/  LEA R8, P0, R10, UR4, 0x3 ;  /* 0x000000040a087c11 */ /* 0x002fe4000f8018ff */
[----:B------:R-:W-:Y:S02]  /*5210*/  LEA.HI.X R7, R4, UR9, R5, 0x3, P1 ;  /* 0x0000000904077c11 */ /* 0x000fe400088f1c05 */
[----:B------:R-:W-:-:S04]  /*5220*/  LEA.HI.X R9, R10, UR5, R11, 0x3, P0 ;  /* 0x000000050a097c11 */ /* 0x000fc800080f1c0b */
        /* <DEDUP_REMOVED lines=22> */
[----:B------:R-:W-:-:S12]  /*5390*/  IMAD.MOV.U32 R5, RZ, RZ, RZ ;  /* 0x000000ffff057224 */ /* 0x000fd800078e00ff */
[----:B------:R-:W-:Y:S02]  /*53a0*/  @P1 IADD3 R9, PT, PT, R9, 0x1, RZ ;  /* 0x0000000109091810 */ /* 0x000fe40007ffe0ff */
[----:B------:R-:W-:-:S04]  /*53b0*/  @!P2 LOP3.LUT R9, RZ, R6, RZ, 0x33, !PT ;  /* 0x00000006ff09a212 */ /* 0x000fc800078e33ff */
[----:B------:R-:W-:Y:S01]  /*53c0*/  MOV R4, R9 ;  /* 0x0000000900047202 */ /* 0x000fe20000000f00 */
[----:B------:R-:W-:Y:S06]  /*53d0*/  BRA `(.L_x_826) ;  /* 0x0000000000087947 */ /* 0x000fec0003800000 */
.L_x_825:
[----:B------:R-:W-:-:S07]  /*53e0*/  MOV R10, 0x5400 ;  /* 0x00005400000a7802 */ /* 0x000fce0000000f00 */
[----:B------:R-:W-:Y:S05]  /*53f0*/  CALL.REL.NOINC `($__internal_63_$__cuda_sm20_div_s64) ;  /* 0x0000000000187944 */ /* 0x000fea0003c00000 */
.L_x_826:
[----:B------:R-:W-:Y:S05]  /*5400*/  BSYNC.RECONVERGENT B0 ;  /* 0x0000000000007941 */ /* 0x000fea0003800200 */
.L_x_824:
[----:B------:R-:W0:Y:S02]  /*5410*/  LDCU.64 UR4, c[0x0][0x3a8] ;  /* 0x00007500ff0477ac */ /* 0x000e240008000a00 */
[----:B0-----:R-:W-:-:S04]  /*5420*/  LEA R6, P0, R0, UR4, 0x3 ;  /* 0x0000000400067c11 */ /* 0x001fc8000f8018ff */
[----:B------:R-:W-:-:S05]  /*5430*/  LEA.HI.X R7, R0, UR5, R2, 0x3, P0 ;  /* 0x0000000500077c11 */ /* 0x000fca00080f1c02 */
[----:B------:R-:W-:Y:S01]  /*5440*/  STG.E.64 desc[UR6][R6.64], R4 ;  /* 0x0000000406007986 */ /* 0x000fe2000c101b06 */
[----:B------:R-:W-:Y:S05]  /*5450*/  EXIT ;  /* 0x000000000000794d */ /* 0x000fea0003800000 */
        .weak           $__internal_63_$__cuda_sm20_div_s64
        .type           $__internal_63_$__cuda_sm20_div_s64,@function
        .size           $__internal_63_$__cuda_sm20_div_s64,($__internal_64_$__cuda_sm20_div_u64 - $__internal_63_$__cuda_sm20_div_s64)
$__internal_63_$__cuda_sm20_div_s64:
        /* <DEDUP_REMOVED lines=8> */
[----:B0-----:R-:W-:-:S06]  /*54e0*/  IADD3 R12, PT, PT, R3, 0x1ffffffe, RZ ;  /* 0x1ffffffe030c7810 */ /* 0x001fcc0007ffe0ff */
        /* <DEDUP_REMOVED lines=20> */
[----:B------:R-:W-:Y:S01]  /*5630*/  IMAD.X R12, RZ, RZ, ~R3, P0 ;  /* 0x000000ffff0c7224 */ /* 0x000fe200000e0e03 */
[----:B------:R-:W-:-:S03]  /*5640*/  IADD3 R3, P4, PT, RZ, -R4, RZ ;  /* 0x80000004ff037210 */ /* 0x000fc60007f9e0ff */
[----:B------:R-:W-:Y:S01]  /*5650*/  IMAD.WIDE.U32 R14, P0, R15, R12, R14 ;  /* 0x0000000c0f0e7225 */ /* 0x000fe2000780000e */
[----:B------:R-:W-:Y:S02]  /*5660*/  SEL R3, R3, R4, !P3 ;  /* 0x0000000403037207 */ /* 0x000fe40005800000 */
[----:B------:R-:W-:Y:S01]  /*5670*/  IADD3.X R19, PT, PT, RZ, ~R5, RZ, P4, !PT ;  /* 0x80000005ff137210 */ /* 0x000fe200027fe4ff */
[----:B------:R-:W-:-:S03]  /*5680*/  IMAD.HI.U32 R14, P1, R11, R13, R14 ;  /* 0x0000000d0b0e7227 */ /* 0x000fc6000782000e */
[----:B------:R-:W-:Y:S01]  /*5690*/  SEL R19, R19, R5, !P3 ;  /* 0x0000000513137207 */ /* 0x000fe20005800000 */
[CC--:B------:R-:W-:Y:S02]  /*56a0*/  IMAD R13, R11.reuse, R12.reuse, RZ ;  /* 0x0000000c0b0d7224 */ /* 0x0c0fe400078e02ff */
[----:B------:R-:W-:-:S03]  /*56b0*/  IMAD.HI.U32 R12, R11, R12, RZ ;  /* 0x0000000c0b0c7227 */ /* 0x000fc600078e00ff */
[----:B------:R-:W-:Y:S01]  /*56c0*/  IADD3 R4, P2, PT, R13, R14, RZ ;  /* 0x0000000e0d047210 */ /* 0x000fe20007f5e0ff */
[----:B------:R-:W-:Y:S01]  /*56d0*/  IMAD.MOV.U32 R13, RZ, RZ, RZ ;  /* 0x000000ffff0d7224 */ /* 0x000fe200078e00ff */
[----:B------:R-:W-:-:S03]  /*56e0*/  IADD3.X R11, PT, PT, R12, R11, RZ, P0, !PT ;  /* 0x0000000b0c0b7210 */ /* 0x000fc600007fe4ff */
[----:B------:R-:W-:Y:S01]  /*56f0*/  IMAD.HI.U32 R12, R4, R3, RZ ;  /* 0x00000003040c7227 */ /* 0x000fe200078e00ff */
[----:B------:R-:W-:-:S03]  /*5700*/  IADD3.X R11, PT, PT, RZ, RZ, R11, P2, P1 ;  /* 0x000000ffff0b7210 */ /* 0x000fc600017e240b */
[----:B------:R-:W-:-:S04]  /*5710*/  IMAD.WIDE.U32 R12, R4, R19, R12 ;  /* 0x00000013040c7225 */ /* 0x000fc800078e000c */
[C---:B------:R-:W-:Y:S02]  /*5720*/  IMAD R15, R11.reuse, R19, RZ ;  /* 0x000000130b0f7224 */ /* 0x040fe400078e02ff */
[----:B------:R-:W-:-:S04]  /*5730*/  IMAD.HI.U32 R12, P0, R11, R3, R12 ;  /* 0x000000030b0c7227 */ /* 0x000fc8000780000c */
[----:B------:R-:W-:Y:S01]  /*5740*/  IMAD.HI.U32 R4, R11, R19, RZ ;  /* 0x000000130b047227 */ /* 0x000fe200078e00ff */
[----:B------:R-:W-:-:S04]  /*5750*/  IADD3 R11, P1, PT, R15, R12, RZ ;  /* 0x0000000c0f0b7210 */ /* 0x000fc80007f3e0ff */
[----:B------:R-:W-:Y:S01]  /*5760*/  IADD3.X R4, PT, PT, R4, RZ, RZ, P0, !PT ;  /* 0x000000ff04047210 */ /* 0x000fe200007fe4ff */
        /* <DEDUP_REMOVED lines=9> */
[CC--:B------:R-:W-:Y:S02]  /*5800*/  ISETP.GE.U32.AND.EX P0, PT, R19.reuse, R9.reuse, PT, P0 ;  /* 0x000000091300720c */ /* 0x0c0fe40003f06100 */
[----:B------:R-:W-:Y:S02]  /*5810*/  IADD3.X R13, PT, PT, R19, ~R9, RZ, P1, !PT ;  /* 0x80000009130d7210 */ /* 0x000fe40000ffe4ff */
[----:B------:R-:W-:Y:S02]  /*5820*/  SEL R3, R3, R17, P0 ;  /* 0x0000001103037207 */ /* 0x000fe40000000000 */
[----:B------:R-:W-:-:S02]  /*5830*/  IADD3.X R12, PT, PT, RZ, R15, RZ, P2, !PT ;  /* 0x0000000fff0c7210 */ /* 0x000fc400017fe4ff */
[----:B------:R-:W-:Y:S01]  /*5840*/  SEL R4, R4, R11, P0 ;  /* 0x0000000b04047207 */ /* 0x000fe20000000000 */
[----:B------:R-:W-:Y:S01]  /*5850*/  HFMA2 R11, -RZ, RZ, 0, 0 ;  /* 0x00000000ff0b7431 */ /* 0x000fe200000001ff */
[----:B------:R-:W-:Y:S02]  /*5860*/  SEL R13, R13, R19, P0 ;  /* 0x000000130d0d7207 */ /* 0x000fe40000000000 */
[----:B------:R-:W-:Y:S02]  /*5870*/  ISETP.GE.U32.AND P1, PT, R3, R8, PT ;  /* 0x000000080300720c */ /* 0x000fe40003f26070 */
[----:B------:R-:W-:Y:S02]  /*5880*/  SEL R15, R12, R15, P0 ;  /* 0x0000000f0c0f7207 */ /* 0x000fe40000000000 */
[----:B------:R-:W-:Y:S02]  /*5890*/  IADD3 R3, P2, PT, R4, 0x1, RZ ;  /* 0x0000000104037810 */ /* 0x000fe40007f5e0ff */
[----:B------:R-:W-:-:S03]  /*58a0*/  ISETP.GE.U32.AND.EX P0, PT, R13, R9, PT, P1 ;  /* 0x000000090d00720c */ /* 0x000fc60003f06110 */
[----:B------:R-:W-:Y:S01]  /*58b0*/  IMAD.X R8, RZ, RZ, R15, P2 ;  /* 0x000000ffff087224 */ /* 0x000fe200010e060f */
[----:B------:R-:W-:Y:S02]  /*58c0*/  SEL R3, R3, R4, P0 ;  /* 0x0000000403037207 */ /* 0x000fe40000000000 */
[----:B------:R-:W-:Y:S02]  /*58d0*/  LOP3.LUT R4, R7, R5, RZ, 0x3c, !PT ;  /* 0x0000000507047212 */ /* 0x000fe400078e3cff */
[----:B------:R-:W-:Y:S02]  /*58e0*/  SEL R5, R8, R15, P0 ;  /* 0x0000000f08057207 */ /* 0x000fe40000000000 */
[----:B------:R-:W-:Y:S02]  /*58f0*/  IADD3 R8, P2, PT, RZ, -R3, RZ ;  /* 0x80000003ff087210 */ /* 0x000fe40007f5e0ff */
[----:B------:R-:W-:Y:S02]  /*5900*/  ISETP.NE.U32.AND P0, PT, R6, RZ, PT ;  /* 0x000000ff0600720c */ /* 0x000fe40003f05070 */
[----:B------:R-:W-:-:S02]  /*5910*/  ISETP.GE.AND P1, PT, R4, RZ, PT ;  /* 0x000000ff0400720c */ /* 0x000fc40003f26270 */
[----:B------:R-:W-:Y:S02]  /*5920*/  IADD3.X R6, PT, PT, RZ, ~R5, RZ, P2, !PT ;  /* 0x80000005ff067210 */ /* 0x000fe400017fe4ff */
[----:B------:R-:W-:Y:S02]  /*5930*/  ISETP.NE.AND.EX P0, PT, R7, RZ, PT, P0 ;  /* 0x000000ff0700720c */ /* 0x000fe40003f05300 */
[----:B------:R-:W-:Y:S02]  /*5940*/  SEL R4, R8, R3, !P1 ;  /* 0x0000000308047207 */ /* 0x000fe40004800000 */
[----:B------:R-:W-:Y:S02]  /*5950*/  SEL R5, R6, R5, !P1 ;  /* 0x0000000506057207 */ /* 0x000fe40004800000 */
[----:B------:R-:W-:Y:S02]  /*5960*/  SEL R4, R4, 0xffffffff, P0 ;  /* 0xffffffff04047807 */ /* 0x000fe40000000000 */
[----:B------:R-:W-:Y:S01]  /*5970*/  SEL R5, R5, 0xffffffff, P0 ;  /* 0xffffffff05057807 */ /* 0x000fe20000000000 */
[----:B------:R-:W-:Y:S06]  /*5980*/  RET.REL.NODEC R10 `(broadcast_div_strided_i64) ;  /* 0xffffffa40a9c7950 */ /* 0x000fec0003c3ffff */
        .weak           $__internal_64_$__cuda_sm20_div_u64
        .type           $__internal_64_$__cuda_sm20_div_u64,@function
        .size           $__internal_64_$__cuda_sm20_div_u64,($__internal_65_$__cuda_sm20_rem_u64 - $__internal_64_$__cuda_sm20_div_u64)
$__internal_64_$__cuda_sm20_div_u64:
        /* <DEDUP_REMOVED lines=68> */
[----:B------:R-:W-:Y:S06]  /*5dd0*/  RET.REL.NODEC R24 `(broadcast_div_strided_i64) ;  /* 0xffffffa018887950 */ /* 0x000fec0003c3ffff */
        .weak           $__internal_65_$__cuda_sm20_rem_u64
        .type           $__internal_65_$__cuda_sm20_rem_u64,@function
        .size           $__internal_65_$__cuda_sm20_rem_u64,(.L_x_2861 - $__internal_65_$__cuda_sm20_rem_u64)
$__internal_65_$__cuda_sm20_rem_u64:
        /* <DEDUP_REMOVED lines=61> */
[----:B------:R-:W-:Y:S06]  /*61b0*/  RET.REL.NODEC R16 `(broadcast_div_strided_i64) ;  /* 0xffffff9c10907950 */ /* 0x000fec0003c3ffff */
.L_x_827:
        /* <DEDUP_REMOVED lines=12> */
.L_x_2861:


//--------------------- .text.broadcast_mul_lhs_col_i64 --------------------------
	.section	.text.broadcast_mul_lhs_col_i64,"ax",@progbits
	.align	128
        .global         broadcast_mul_lhs_col_i64
        .type           broadcast_mul_lhs_col_i64,@function
        .size           broadcast_mul_lhs_col_i64,(.L_x_2862 - broadcast_mul_lhs_col_i64)
        .other          broadcast_mul_lhs_col_i64,@"STO_CUDA_ENTRY STV_DEFAULT"
broadcast_mul_lhs_col_i64:
.text.broadcast_mul_lhs_col_i64:
        /* <DEDUP_REMOVED lines=32> */
[----:B------:R-:W-:Y:S01]  /*0200*/  ISETP.GE.U32.AND P1, PT, R5, UR6, PT ;  /* 0x0000000605007c0c */ /* 0x000fe2000bf26070 */
[----:B------:R-:W-:-:S12]  /*0210*/  IMAD.MOV.U32 R5, RZ, RZ, RZ ;  /* 0x000000ffff057224 */ /* 0x000fd800078e00ff */
[----:B------:R-:W-:Y:S02]  /*0220*/  @P1 IADD3 R4, PT, PT, R4, 0x1, RZ ;  /* 0x0000000104041810 */ /* 0x000fe40007ffe0ff */
[----:B------:R-:W-:Y:S01]  /*0230*/  @!P2 LOP3.LUT R4, RZ, UR6, RZ, 0x33, !PT ;  /* 0x00000006ff04ac12 */ /* 0x000fe2000f8e33ff */
[----:B------:R-:W-:Y:S06]  /*0240*/  BRA `(.L_x_830) ;  /* 0x0000000000107947 */ /* 0x000fec0003800000 */
.L_x_829:
[----:B------:R-:W-:-:S07]  /*0250*/  MOV R2, 0x270 ;  /* 0x0000027000027802 */ /* 0x000fce0000000f00 */
[----:B------:R-:W-:Y:S05]  /*0260*/  CALL.REL.NOINC `($__internal_66_$__cuda_sm20_div_u64) ;  /* 0x0000000000647944 */ /* 0x000fea0003c00000 */
[----:B------:R-:W-:Y:S01]  /*0270*/  IMAD.MOV.U32 R4, RZ, RZ, R6 ;  /* 0x000000ffff047224 */ /* 0x000fe200078e0006 */
[----:B------:R-:W-:-:S07]  /*0280*/  MOV R5, R7 ;  /* 0x0000000700057202 */ /* 0x000fce0000000f00 */
.L_x_830:
[----:B------:R-:W-:Y:S05]  /*0290*/  BSYNC.RECONVERGENT B0 ;  /* 0x0000000000007941 */ /* 0x000fea0003800200 */
.L_x_828:
        /* <DEDUP_REMOVED lines=14> */
[----:B-1----:R-:W-:Y:S01]  /*0380*/  IADD3 R8, P0, PT, R8, UR6, RZ ;  /* 0x0000000608087c10 */ /* 0x002fe2000ff1e0ff */
[-C--:B--2---:R-:W-:Y:S02]  /*0390*/  IMAD R9, R5, R2.reuse, RZ ;  /* 0x0000000205097224 */ /* 0x084fe400078e02ff */
[----:B------:R-:W-:-:S04]  /*03a0*/  IMAD.WIDE.U32 R6, R4, R2, RZ ;  /* 0x0000000204067225 */ /* 0x000fc800078e00ff */
[----:B------:R-:W-:Y:S01]  /*03b0*/  IMAD R11, R3, R4, R9 ;  /* 0x00000004030b7224 */ /* 0x000fe200078e0209 */
[----:B------:R-:W-:-:S04]  /*03c0*/  IADD3.X R9, PT, PT, R0, UR7, RZ, P0, !PT ;  /* 0x0000000700097c10 */ /* 0x000fc800087fe4ff */
[----:B------:R-:W-:-:S05]  /*03d0*/  IADD3 R7, PT, PT, R7, R11, RZ ;  /* 0x0000000b07077210 */ /* 0x000fca0007ffe0ff */
[----:B------:R-:W-:Y:S01]  /*03e0*/  STG.E.64 desc[UR4][R8.64], R6 ;  /* 0x0000000608007986 */ /* 0x000fe2000c101b04 */
[----:B------:R-:W-:Y:S05]  /*03f0*/  EXIT ;  /* 0x000000000000794d */ /* 0x000fea0003800000 */
        .weak           $__internal_66_$__cuda_sm20_div_u64
        .type           $__internal_66_$__cuda_sm20_div_u64,@function
        .size           $__internal_66_$__cuda_sm20_div_u64,(.L_x_2862 - $__internal_66_$__cuda_sm20_div_u64)
$__internal_66_$__cuda_sm20_div_u64:
        /* <DEDUP_REMOVED lines=11> */
[----:B------:R-:W-:Y:S01]  /*04b0*/  IMAD.X R13, RZ, RZ, ~R9, P0 ;  /* 0x000000ffff0d7224 */ /* 0x000fe200000e0e09 */
[----:B------:R-:W-:-:S03]  /*04c0*/  MOV R9, R6 ;  /* 0x0000000600097202 */ /* 0x000fc60000000f00 */
        /* <DEDUP_REMOVED lines=38> */
[----:B------:R-:W-:Y:S02]  /*0730*/  ISETP.GE.U32.AND.EX P0, PT, R12, R5, PT, P0 ;  /* 0x000000050c00720c */ /* 0x000fe40003f06100 */
[----:B------:R-:W-:Y:S02]  /*0740*/  IADD3.X R8, PT, PT, RZ, R11, RZ, P1, !PT ;  /* 0x0000000bff087210 */ /* 0x000fe40000ffe4ff */
[----:B------:R-:W-:Y:S02]  /*0750*/  SEL R9, R6, R9, P0 ;  /* 0x0000000906097207 */ /* 0x000fe40000000000 */
[----:B------:R-:W-:Y:S02]  /*0760*/  SEL R7, R7, R13, P0 ;  /* 0x0000000d07077207 */ /* 0x000fe40000000000 */
[----:B------:R-:W-:Y:S02]  /*0770*/  SEL R10, R10, R12, P0 ;  /* 0x0000000c0a0a7207 */ /* 0x000fe40000000000 */
[----:B------:R-:W-:-:S02]  /*0780*/  SEL R8, R8, R11, P0 ;  /* 0x0000000b08087207 */ /* 0x000fc40000000000 */
[----:B------:R-:W-:Y:S02]  /*0790*/  IADD3 R6, P2, PT, R9, 0x1, RZ ;  /* 0x0000000109067810 */ /* 0x000fe40007f5e0ff */
[----:B------:R-:W-:Y:S02]  /*07a0*/  ISETP.GE.U32.AND P0, PT, R7, R4, PT ;  /* 0x000000040700720c */ /* 0x000fe40003f06070 */
[----:B------:R-:W-:Y:S01]  /*07b0*/  ISETP.NE.U32.AND P1, PT, R4, RZ, PT ;  /* 0x000000ff0400720c */ /* 0x000fe20003f25070 */
[----:B------:R-:W-:Y:S01]  /*07c0*/  IMAD.X R7, RZ, RZ, R8, P2 ;  /* 0x000000ffff077224 */ /* 0x000fe200010e0608 */
[----:B------:R-:W-:Y:S01]  /*07d0*/  ISETP.GE.U32.AND.EX P0, PT, R10, R5, PT, P0 ;  /* 0x000000050a00720c */ /* 0x000fe20003f06100 */
[----:B------:R-:W-:Y:S01]  /*07e0*/  IMAD.MOV.U32 R4, RZ, RZ, R2 ;  /* 0x000000ffff047224 */ /* 0x000fe200078e0002 */
[----:B------:R-:W-:Y:S01]  /*07f0*/  ISETP.NE.AND.EX P1, PT, R5, RZ, PT, P1 ;  /* 0x000000ff0500720c */ /* 0x000fe20003f25310 */
[----:B------:R-:W-:Y:S01]  /*0800*/  HFMA2 R5, -RZ, RZ, 0, 0 ;  /* 0x00000000ff057431 */ /* 0x000fe200000001ff */
[----:B------:R-:W-:-:S02]  /*0810*/  SEL R6, R6, R9, P0 ;  /* 0x0000000906067207 */ /* 0x000fc40000000000 */
[----:B------:R-:W-:Y:S02]  /*0820*/  SEL R7, R7, R8, P0 ;  /* 0x0000000807077207 */ /* 0x000fe40000000000 */
[----:B------:R-:W-:Y:S02]  /*0830*/  SEL R6, R6, 0xffffffff, P1 ;  /* 0xffffffff06067807 */ /* 0x000fe40000800000 */
[----:B------:R-:W-:Y:S01]  /*0840*/  SEL R7, R7, 0xffffffff, P1 ;  /* 0xffffffff07077807 */ /* 0x000fe20000800000 */
[----:B------:R-:W-:Y:S06]  /*0850*/  RET.REL.NODEC R4 `(broadcast_mul_lhs_col_i64) ;  /* 0xfffffff404e87950 */ /* 0x000fec0003c3ffff */
.L_x_831:
        /* <DEDUP_REMOVED lines=10> */
.L_x_2862:


//--------------------- .text.broadcast_mul_lhs_row_i64 --------------------------
	.section	.text.broadcast_mul_lhs_row_i64,"ax",@progbits
	.align	128
        .global         broadcast_mul_lhs_row_i64
        .type           broadcast_mul_lhs_row_i64,@function
        .size           broadcast_mul_lhs_row_i64,(.L_x_2863 - broadcast_mul_lhs_row_i64)
        .other          broadcast_mul_lhs_row_i64,@"STO_CUDA_ENTRY STV_DEFAULT"
broadcast_mul_lhs_row_i64:
.text.broadcast_mul_lhs_row_i64:
        /* <DEDUP_REMOVED lines=31> */
[----:B------:R-:W-:-:S05]  /*01f0*/  @P0 VIADD R6, R6, -UR6 ;  /* 0x8000000606060c36 */ /* 0x000fca0008000000 */
[----:B------:R-:W-:-:S13]  /*0200*/  ISETP.GE.U32.AND P0, PT, R6, UR6, PT ;  /* 0x0000000606007c0c */ /* 0x000fda000bf06070 */
[----:B------:R-:W-:Y:S02]  /*0210*/  @P0 IADD3 R6, PT, PT, R6, -UR6, RZ ;  /* 0x8000000606060c10 */ /* 0x000fe4000fffe0ff */
[----:B------:R-:W-:-:S05]  /*0220*/  @!P1 LOP3.LUT R6, RZ, UR6, RZ, 0x33, !PT ;  /* 0x00000006ff069c12 */ /* 0x000fca000f8e33ff */
[----:B------:R-:W-:Y:S01]  /*0230*/  IMAD.MOV.U32 R4, RZ, RZ, R6 ;  /* 0x000000ffff047224 */ /* 0x000fe200078e0006 */
[----:B------:R-:W-:Y:S06]  /*0240*/  BRA `(.L_x_834) ;  /* 0x0000000000107947 */ /* 0x000fec0003800000 */
.L_x_833:
[----:B------:R-:W-:-:S07]  /*0250*/  MOV R2, 0x270 ;  /* 0x0000027000027802 */ /* 0x000fce0000000f00 */
[----:B------:R-:W-:Y:S05]  /*0260*/  CALL.REL.NOINC `($__internal_67_$__cuda_sm20_rem_u64) ;  /* 0x0000000000647944 */ /* 0x000fea0003c00000 */
[----:B------:R-:W-:Y:S01]  /*0270*/  MOV R4, R6 ;  /* 0x0000000600047202 */ /* 0x000fe20000000f00 */
[----:B------:R-:W-:-:S07]  /*0280*/  IMAD.MOV.U32 R5, RZ, RZ, R7 ;  /* 0x000000ffff057224 */ /* 0x000fce00078e0007 */
.L_x_834:
[----:B------:R-:W-:Y:S05]  /*0290*/  BSYNC.RECONVERGENT B0 ;  /* 0x0000000000007941 */ /* 0x000fea0003800200 */
.L_x_832:
[----:B------:R-:W0:Y:S01]  /*02a0*/  LDCU.128 UR8, c[0x0][0x390] ;  /* 0x00007200ff0877ac */ /* 0x000e220008000c00 */
[----:B------:R-:W-:Y:S01]  /*02b0*/  IMAD.SHL.U32 R2, R4, 0x8, RZ ;  /* 0x0000000804027824 */ /* 0x000fe200078e00ff */
[----:B------:R-:W-:Y:S02]  /*02c0*/  SHF.L.U32 R8, R0, 0x3, RZ ;  /* 0x0000000300087819 */ /* 0x000fe400000006ff */
[----:B------:R-:W-:Y:S01]  /*02d0*/  SHF.L.U64.HI R5, R4, 0x3, R5 ;  /* 0x0000000304057819 */ /* 0x000fe20000010205 */
[----:B------:R-:W1:Y:S01]  /*02e0*/  LDCU.64 UR6, c[0x0][0x3a0] ;  /* 0x00007400ff0677ac */ /* 0x000e620008000a00 */
[----:B------:R-:W-:Y:S02]  /*02f0*/  LOP3.LUT R2, R2, 0xfffffff8, RZ, 0xc0, !PT ;  /* 0xfffffff802027812 */ /* 0x000fe400078ec0ff */
[----:B------:R-:W-:Y:S02]  /*0300*/  SHF.L.U64.HI R0, R0, 0x3, R3 ;  /* 0x0000000300007819 */ /* 0x000fe40000010203 */
[----:B------:R-:W-:-:S02]  /*0310*/  LOP3.LUT R3, R5, 0x7, RZ, 0xc0, !PT ;  /* 0x0000000705037812 */ /* 0x000fc400078ec0ff */
[----:B0-----:R-:W-:Y:S02]  /*0320*/  IADD3 R4, P1, PT, R8, UR10, RZ ;  /* 0x0000000a08047c10 */ /* 0x001fe4000ff3e0ff */
        /* <DEDUP_REMOVED lines=9> */
[----:B------:R-:W-:-:S03]  /*03c0*/  IADD3.X R9, PT, PT, R0, UR7, RZ, P0, !PT ;  /* 0x0000000700097c10 */ /* 0x000fc600087fe4ff */
[----:B------:R-:W-:-:S05]  /*03d0*/  IMAD.IADD R7, R7, 0x1, R11 ;  /* 0x0000000107077824 */ /* 0x000fca00078e020b */
[----:B------:R-:W-:Y:S01]  /*03e0*/  STG.E.64 desc[UR4][R8.64], R6 ;  /* 0x0000000608007986 */ /* 0x000fe2000c101b04 */
[----:B------:R-:W-:Y:S05]  /*03f0*/  EXIT ;  /* 0x000000000000794d */ /* 0x000fea0003800000 */
        .weak           $__internal_67_$__cuda_sm20_rem_u64
        .type           $__internal_67_$__cuda_sm20_rem_u64,@function
        .size           $__internal_67_$__cuda_sm20_rem_u64,(.L_x_2863 - $__internal_67_$__cuda_sm20_rem_u64)
$__internal_67_$__cuda_sm20_rem_u64:
        /* <DEDUP_REMOVED lines=10> */
[----:B------:R-:W-:-:S03]  /*04a0*/  IMAD.HI.U32 R8, R6, R11, RZ ;  /* 0x0000000b06087227 */ /* 0x000fc600078e00ff */
[----:B------:R-:W-:Y:S01]  /*04b0*/  IADD3.X R13, PT, PT, RZ, ~R9, RZ, P0, !PT ;  /* 0x80000009ff0d7210 */ /* 0x000fe200007fe4ff */
[----:B------:R-:W-:-:S04]  /*04c0*/  IMAD.MOV.U32 R9, RZ, RZ, R6 ;  /* 0x000000ffff097224 */ /* 0x000fc800078e0006 */
        /* <DEDUP_REMOVED lines=33> */
[----:B------:R-:W-:-:S04]  /*06e0*/  ISETP.GE.U32.AND P0, PT, R7, R4, PT ;  /* 0x000000040700720c */ /* 0x000fc80003f06070 */
[----:B------:R-:W-:Y:S02]  /*06f0*/  IADD3.X R6, PT, PT, ~R6, R3, RZ, P1, !PT ;  /* 0x0000000306067210 */ /* 0x000fe40000ffe5ff */
[----:B------:R-:W-:Y:S02]  /*0700*/  IADD3 R9, P1, PT, R7, -R4, RZ ;  /* 0x8000000407097210 */ /* 0x000fe40007f3e0ff */
[----:B------:R-:W-:-:S03]  /*0710*/  ISETP.GE.U32.AND.EX P0, PT, R6, R5, PT, P0 ;  /* 0x000000050600720c */ /* 0x000fc60003f06100 */
[----:B------:R-:W-:Y:S01]  /*0720*/  IMAD.X R8, R6, 0x1, ~R5, P1 ;  /* 0x0000000106087824 */ /* 0x000fe200008e0e05 */
[----:B------:R-:W-:Y:S02]  /*0730*/  SEL R9, R9, R7, P0 ;  /* 0x0000000709097207 */ /* 0x000fe40000000000 */
[----:B------:R-:W-:Y:S02]  /*0740*/  ISETP.NE.U32.AND P1, PT, R4, RZ, PT ;  /* 0x000000ff0400720c */ /* 0x000fe40003f25070 */
[----:B------:R-:W-:Y:S02]  /*0750*/  SEL R8, R8, R6, P0 ;  /* 0x0000000608087207 */ /* 0x000fe40000000000 */
[CC--:B------:R-:W-:Y:S02]  /*0760*/  ISETP.GE.U32.AND P0, PT, R9.reuse, R4.reuse, PT ;  /* 0x000000040900720c */ /* 0x0c0fe40003f06070 */
[----:B------:R-:W-:Y:S01]  /*0770*/  IADD3 R6, P2, PT, R9, -R4, RZ ;  /* 0x8000000409067210 */ /* 0x000fe20007f5e0ff */
[----:B------:R-:W-:Y:S01]  /*0780*/  IMAD.MOV.U32 R4, RZ, RZ, R2 ;  /* 0x000000ffff047224 */ /* 0x000fe200078e0002 */
[----:B------:R-:W-:-:S02]  /*0790*/  ISETP.GE.U32.AND.EX P0, PT, R8, R5, PT, P0 ;  /* 0x000000050800720c */ /* 0x000fc40003f06100 */
[----:B------:R-:W-:Y:S02]  /*07a0*/  IADD3.X R7, PT, PT, R8, ~R5, RZ, P2, !PT ;  /* 0x8000000508077210 */ /* 0x000fe400017fe4ff */
[----:B------:R-:W-:Y:S01]  /*07b0*/  ISETP.NE.AND.EX P1, PT, R5, RZ, PT, P1 ;  /* 0x000000ff0500720c */ /* 0x000fe20003f25310 */
[----:B------:R-:W-:Y:S01]  /*07c0*/  HFMA2 R5, -RZ, RZ, 0, 0 ;  /* 0x00000000ff057431 */ /* 0x000fe200000001ff */
[----:B------:R-:W-:Y:S02]  /*07d0*/  SEL R6, R6, R9, P0 ;  /* 0x0000000906067207 */ /* 0x000fe40000000000 */
[----:B------:R-:W-:Y:S02]  /*07e0*/  SEL R7, R7, R8, P0 ;  /* 0x0000000807077207 */ /* 0x000fe40000000000 */
[----:B------:R-:W-:Y:S02]  /*07f0*/  SEL R6, R6, 0xffffffff, P1 ;  /* 0xffffffff06067807 */ /* 0x000fe40000800000 */
[----:B------:R-:W-:Y:S01]  /*0800*/  SEL R7, R7, 0xffffffff, P1 ;  /* 0xffffffff07077807 */ /* 0x000fe20000800000 */
[----:B------:R-:W-:Y:S06]  /*0810*/  RET.REL.NODEC R4 `(broadcast_mul_lhs_row_i64) ;  /* 0xfffffff404f87950 */ /* 0x000fec0003c3ffff */
.L_x_835:
        /* <DEDUP_REMOVED lines=14> */
.L_x_2863:


//--------------------- .text.broadcast_mul_rhs_col_i64 --------------------------
	.section	.text.broadcast_mul_rhs_col_i64,"ax",@progbits
	.align	128
        .global         broadcast_mul_rhs_col_i64
        .type           broadcast_mul_rhs_col_i64,@function
        .size           broadcast_mul_rhs_col_i64,(.L_x_2864 - broadcast_mul_rhs_col_i64)
        .other          broadcast_mul_rhs_col_i64,@"STO_CUDA_ENTRY STV_DEFAULT"
broadcast_mul_rhs_col_i64:
.text.broadcast_mul_rhs_col_i64:
        /* <DEDUP_REMOVED lines=37> */
.L_x_837:
[----:B------:R-:W-:-:S07]  /*0250*/  MOV R2, 0x270 ;  /* 0x0000027000027802 */ /* 0x000fce0000000f00 */
[----:B------:R-:W-:Y:S05]  /*0260*/  CALL.REL.NOINC `($__internal_68_$__cuda_sm20_div_u64) ;  /* 0x0000000000647944 */ /* 0x000fea0003c00000 */
[----:B------:R-:W-:Y:S01]  /*0270*/  IMAD.MOV.U32 R4, RZ, RZ, R6 ;  /* 0x000000ffff047224 */ /* 0x000fe200078e0006 */
[----:B------:R-:W-:-:S07]  /*0280*/  MOV R5, R7 ;  /* 0x0000000700057202 */ /* 0x000fce0000000f00 */
.L_x_838:
[----:B------:R-:W-:Y:S05]  /*0290*/  BSYNC.RECONVERGENT B0 ;  /* 0x0000000000007941 */ /* 0x000fea0003800200 */
.L_x_836:
        /* <DEDUP_REMOVED lines=15> */
[----:B------:R-:W-:Y:S01]  /*0390*/  IADD3.X R9, PT, PT, R9, UR7, RZ, P0, !PT ;  /* 0x0000000709097c10 */ /* 0x000fe200087fe4ff */
[-C--:B--2---:R-:W-:Y:S02]  /*03a0*/  IMAD R11, R5, R2.reuse, RZ ;  /* 0x00000002050b7224 */ /* 0x084fe400078e02ff */
[----:B------:R-:W-:-:S04]  /*03b0*/  IMAD.WIDE.U32 R6, R4, R2, RZ ;  /* 0x0000000204067225 */ /* 0x000fc800078e00ff */
[----:B------:R-:W-:-:S05]  /*03c0*/  IMAD R11, R3, R4, R11 ;  /* 0x00000004030b7224 */ /* 0x000fca00078e020b */
[----:B------:R-:W-:-:S05]  /*03d0*/  IADD3 R7, PT, PT, R7, R11, RZ ;  /* 0x0000000b07077210 */ /* 0x000fca0007ffe0ff */
[----:B------:R-:W-:Y:S01]  /*03e0*/  STG.E.64 desc[UR4][R8.64], R6 ;  /* 0x0000000608007986 */ /* 0x000fe2000c101b04 */
[----:B------:R-:W-:Y:S05]  /*03f0*/  EXIT ;  /* 0x000000000000794d */ /* 0x000fea0003800000 */
        .weak           $__internal_68_$__cuda_sm20_div_u64
        .type           $__internal_68_$__cuda_sm20_div_u64,@function
        .size           $__internal_68_$__cuda_sm20_div_u64,(.L_x_2864 - $__internal_68_$__cuda_sm20_div_u64)
$__internal_68_$__cuda_sm20_div_u64:
        /* <DEDUP_REMOVED lines=69> */
[----:B------:R-:W-:Y:S06]  /*0850*/  RET.REL.NODEC R4 `(broadcast_mul_rhs_col_i64) ;  /* 0xfffffff404e87950 */ /* 0x000fec0003c3ffff */
.L_x_839:
        /* <DEDUP_REMOVED lines=10> */
.L_x_2864:


//--------------------- .text.broadcast_mul_rhs_row_i64 --------------------------
	.section	.text.broadcast_mul_rhs_row_i64,"ax",@progbits
	.align	128
        .global         broadcast_mul_rhs_row_i64
        .type           broadcast_mul_rhs_row_i64,@function
        .size           broadcast_mul_rhs_row_i64,(.L_x_2865 - broadcast_mul_rhs_row_i64)
        .other          broadcast_mul_rhs_row_i64,@"STO_CUDA_ENTRY STV_DEFAULT"
broadcast_mul_rhs_row_i64:
.text.broadcast_mul_rhs_row_i64:
        /* <DEDUP_REMOVED lines=37> */
.L_x_841:
[----:B------:R-:W-:-:S07]  /*0250*/  MOV R2, 0x270 ;  /* 0x0000027000027802 */ /* 0x000fce0000000f00 */
[----:B------:R-:W-:Y:S05]  /*0260*/  CALL.REL.NOINC `($__internal_69_$__cuda_sm20_rem_u64) ;  /* 0x0000000000647944 */ /* 0x000fea0003c00000 */
[----:B------:R-:W-:Y:S01]  /*0270*/  MOV R4, R6 ;  /* 0x0000000600047202 */ /* 0x000fe20000000f00 */
[----:B------:R-:W-:-:S07]  /*0280*/  IMAD.MOV.U32 R5, RZ, RZ, R7 ;  /* 0x000000ffff057224 */ /* 0x000fce00078e0007 */
.L_x_842:
[----:B------:R-:W-:Y:S05]  /*0290*/  BSYNC.RECONVERGENT B0 ;  /* 0x0000000000007941 */ /* 0x000fea0003800200 */
.L_x_840:
[----:B------:R-:W0:Y:S01]  /*02a0*/  LDCU.128 UR8, c[0x0][0x390] ;  /* 0x00007200ff0877ac */ /* 0x000e220008000c00 */
[C---:B------:R-:W-:Y:S01]  /*02b0*/  IMAD.SHL.U32 R2, R4.reuse, 0x8, RZ ;  /* 0x0000000804027824 */ /* 0x040fe200078e00ff */
[----:B------:R-:W-:Y:S02]  /*02c0*/  SHF.L.U64.HI R5, R4, 0x3, R5 ;  /* 0x0000000304057819 */ /* 0x000fe40000010205 */
[----:B------:R-:W-:Y:S01]  /*02d0*/  SHF.L.U32 R8, R0, 0x3, RZ ;  /* 0x0000000300087819 */ /* 0x000fe200000006ff */
        /* <DEDUP_REMOVED lines=14> */
[----:B------:R-:W-:-:S04]  /*03c0*/  IMAD R11, R3, R4, R11 ;  /* 0x00000004030b7224 */ /* 0x000fc800078e020b */
[----:B------:R-:W-:-:S05]  /*03d0*/  IMAD.IADD R7, R7, 0x1, R11 ;  /* 0x0000000107077824 */ /* 0x000fca00078e020b */
[----:B------:R-:W-:Y:S01]  /*03e0*/  STG.E.64 desc[UR4][R8.64], R6 ;  /* 0x0000000608007986 */ /* 0x000fe2000c101b04 */
[----:B------:R-:W-:Y:S05]  /*03f0*/  EXIT ;  /* 0x000000000000794d */ /* 0x000fea0003800000 */
        .weak           $__internal_69_$__cuda_sm20_rem_u64
        .type           $__internal_69_$__cuda_sm20_rem_u64,@function
        .size           $__internal_69_$__cuda_sm20_rem_u64,(.L_x_2865 - $__internal_69_$__cuda_sm20_rem_u64)
$__internal_69_$__cuda_sm20_rem_u64:
        /* <DEDUP_REMOVED lines=65> */
[----:B------:R-:W-:Y:S06]  /*0810*/  RET.REL.NODEC R4 `(broadcast_mul_rhs_row_i64) ;  /* 0xfffffff404f87950 */ /* 0x000fec0003c3ffff */
.L_x_843:
        /* <DEDUP_REMOVED lines=14> */
.L_x_2865:


//--------------------- .text.broadcast_mul_contiguous_i64 --------------------------
	.section	.text.broadcast_mul_contiguous_i64,"ax",@progbits
	.align	128
        .global         broadcast_mul_contiguous_i64
        .type           broadcast_mul_contiguous_i64,@function
        .size           broadcast_mul_contiguous_i64,(.L_x_3052 - broadcast_mul_contiguous_i64)
        .other          broadcast_mul_contiguous_i64,@"STO_CUDA_ENTRY STV_DEFAULT"
broadcast_mul_contiguous_i64:
.text.broadcast_mul_contiguous_i64:
        /* <DEDUP_REMOVED lines=21> */
[----:B------:R-:W-:Y:S01]  /*0150*/  IADD3 R8, P0, PT, R8, UR10, RZ ;  /* 0x0000000a08087c10 */ /* 0x000fe2000ff1e0ff */
[-C--:B--2---:R-:W-:Y:S02]  /*0160*/  IMAD R9, R5, R2.reuse, RZ ;  /* 0x0000000205097224 */ /* 0x084fe400078e02ff */
[----:B------:R-:W-:-:S04]  /*0170*/  IMAD.WIDE.U32 R6, R4, R2, RZ ;  /* 0x0000000204067225 */ /* 0x000fc800078e00ff */
[----:B------:R-:W-:Y:S01]  /*0180*/  IMAD R11, R3, R4, R9 ;  /* 0x00000004030b7224 */ /* 0x000fe200078e0209 */
[----:B------:R-:W-:-:S03]  /*0190*/  IADD3.X R9, PT, PT, R0, UR11, RZ, P0, !PT ;  /* 0x0000000b00097c10 */ /* 0x000fc600087fe4ff */
[----:B------:R-:W-:-:S05]  /*01a0*/  IMAD.IADD R7, R7, 0x1, R11 ;  /* 0x0000000107077824 */ /* 0x000fca00078e020b */
[----:B------:R-:W-:Y:S01]  /*01b0*/  STG.E.64 desc[UR4][R8.64], R6 ;  /* 0x0000000608007986 */ /* 0x000fe2000c101b04 */
[----:B------:R-:W-:Y:S05]  /*01c0*/  EXIT ;  /* 0x000000000000794d */ /* 0x000fea0003800000 */
.L_x_844:
        /* <DEDUP_REMOVED lines=11> */
.L_x_3052:


//--------------------- .text.broadcast_mul_strided_i64 --------------------------
	.section	.text.broadcast_mul_strided_i64,"ax",@progbits
	.align	128
        .global         broadcast_mul_strided_i64
        .type           broadcast_mul_strided_i64,@function
        .size           broadcast_mul_strided_i64,(.L_x_2867 - broadcast_mul_strided_i64)
        .other          broadcast_mul_strided_i64,@"STO_CUDA_ENTRY STV_DEFAULT"
broadcast_mul_strided_i64:
.text.broadcast_mul_strided_i64:
        /* <DEDUP_REMOVED lines=32> */
.L_x_863:
        /* <DEDUP_REMOVED lines=27> */
.L_x_847:
[----:B------:R-:W-:Y:S01]  /*03b0*/  MOV R25, R11 ;  /* 0x0000000b00197202 */ /* 0x000fe20000000f00 */
[----:B------:R-:W-:Y:S01]  /*03c0*/  IMAD.MOV.U32 R22, RZ, RZ, RZ ;  /* 0x000000ffff167224 */ /* 0x000fe200078e00ff */
[----:B------:R-:W-:Y:S01]  /*03d0*/  MOV R20, R16 ;  /* 0x0000001000147202 */ /* 0x000fe20000000f00 */
[----:B------:R-:W-:Y:S01]  /*03e0*/  IMAD.MOV.U32 R9, RZ, RZ, R17 ;  /* 0x000000ffff097224 */ /* 0x000fe200078e0011 */
[----:B------:R-:W-:-:S07]  /*03f0*/  MOV R3, 0x410 ;  /* 0x0000041000037802 */ /* 0x000fce0000000f00 */
[----:B0-----:R-:W-:Y:S05]  /*0400*/  CALL.REL.NOINC `($__internal_70_$__cuda_sm20_div_u64) ;  /* 0x0000004c00b07944 */ /* 0x001fea0003c00000 */
[----:B------:R-:W-:Y:S01]  /*0410*/  IADD3 R3, PT, PT, -R21, RZ, RZ ;  /* 0x000000ff15037210 */ /* 0x000fe20007ffe1ff */
[----:B------:R-:W-:Y:S01]  /*0420*/  IMAD.MOV.U32 R34, RZ, RZ, R21 ;  /* 0x000000ffff227224 */ /* 0x000fe200078e0015 */
[----:B------:R-:W-:-:S03]  /*0430*/  MOV R35, R20 ;  /* 0x0000001400237202 */ /* 0x000fc60000000f00 */
[----:B------:R-:W-:-:S07]  /*0440*/  IMAD R3, R16, R3, R11 ;  /* 0x0000000310037224 */ /* 0x000fce00078e020b */
.L_x_848:
        /* <DEDUP_REMOVED lines=31> */
.L_x_849:
[----:B------:R-:W-:Y:S01]  /*0640*/  MOV R25, R34 ;  /* 0x0000002200197202 */ /* 0x000fe20000000f00 */
[----:B------:R-:W-:Y:S01]  /*0650*/  IMAD.MOV.U32 R22, RZ, RZ, R35 ;  /* 0x000000ffff167224 */ /* 0x000fe200078e0023 */
[----:B------:R-:W-:Y:S01]  /*0660*/  MOV R20, R16 ;  /* 0x0000001000147202 */ /* 0x000fe20000000f00 */
[----:B------:R-:W-:Y:S01]  /*0670*/  IMAD.MOV.U32 R9, RZ, RZ, R17 ;  /* 0x000000ffff097224 */ /* 0x000fe200078e0011 */
[----:B------:R-:W-:-:S07]  /*0680*/  MOV R3, 0x6a0 ;  /* 0x000006a000037802 */ /* 0x000fce0000000f00 */
[----:B------:R-:W-:Y:S05]  /*0690*/  CALL.REL.NOINC `($__internal_70_$__cuda_sm20_div_u64) ;  /* 0x0000004c000c7944 */ /* 0x000fea0003c00000 */
[----:B------:R-:W-:Y:S02]  /*06a0*/  IADD3 R3, PT, PT, -R21, RZ, RZ ;  /* 0x000000ff15037210 */ /* 0x000fe40007ffe1ff */
[----:B------:R-:W-:-:S03]  /*06b0*/  MOV R35, R20 ;  /* 0x0000001400237202 */ /* 0x000fc60000000f00 */
[----:B------:R-:W-:Y:S02]  /*06c0*/  IMAD R3, R16, R3, R34 ;  /* 0x0000000310037224 */ /* 0x000fe400078e0222 */
[----:B------:R-:W-:-:S07]  /*06d0*/  IMAD.MOV.U32 R34, RZ, RZ, R21 ;  /* 0x000000ffff227224 */ /* 0x000fce00078e0015 */
.L_x_850:
        /* <DEDUP_REMOVED lines=31> */
.L_x_851:
        /* <DEDUP_REMOVED lines=10> */
.L_x_852:
        /* <DEDUP_REMOVED lines=30> */
.L_x_853:
[----:B------:R-:W-:Y:S01]  /*0b50*/  IMAD.MOV.U32 R25, RZ, RZ, R34 ;  /* 0x000000ffff197224 */ /* 0x000fe200078e0022 */
[----:B------:R-:W-:Y:S01]  /*0b60*/  MOV R22, R35 ;  /* 0x0000002300167202 */ /* 0x000fe20000000f00 */
[----:B------:R-:W-:Y:S01]  /*0b70*/  IMAD.MOV.U32 R20, RZ, RZ, R16 ;  /* 0x000000ffff147224 */ /* 0x000fe200078e0010 */
[----:B------:R-:W-:Y:S02]  /*0b80*/  MOV R9, R17 ;  /* 0x0000001100097202 */ /* 0x000fe40000000f00 */
[----:B------:R-:W-:-:S07]  /*0b90*/  MOV R3, 0xbb0 ;  /* 0x00000bb000037802 */ /* 0x000fce0000000f00 */
[----:B------:R-:W-:Y:S05]  /*0ba0*/  CALL.REL.NOINC `($__internal_70_$__cuda_sm20_div_u64) ;  /* 0x0000004400c87944 */ /* 0x000fea0003c00000 */
[----:B------:R-:W-:Y:S02]  /*0bb0*/  IMAD.MOV R3, RZ, RZ, -R21 ;  /* 0x000000ffff037224 */ /* 0x000fe400078e0a15 */
[----:B------:R-:W-:Y:S02]  /*0bc0*/  IMAD.MOV.U32 R35, RZ, RZ, R20 ;  /* 0x000000ffff237224 */ /* 0x000fe400078e0014 */
[----:B------:R-:W-:Y:S01]  /*0bd0*/  IMAD R3, R16, R3, R34 ;  /* 0x0000000310037224 */ /* 0x000fe200078e0222 */
[----:B------:R-:W-:-:S07]  /*0be0*/  MOV R34, R21 ;  /* 0x0000001500227202 */ /* 0x000fce0000000f00 */
.L_x_854:
        /* <DEDUP_REMOVED lines=31> */
.L_x_855:
        /* <DEDUP_REMOVED lines=10> */
.L_x_856:
        /* <DEDUP_REMOVED lines=31> */
.L_x_857:
        /* <DEDUP_REMOVED lines=10> */
.L_x_858:
        /* <DEDUP_REMOVED lines=31> */
.L_x_859:
        /* <DEDUP_REMOVED lines=10> */
.L_x_860:
        /* <DEDUP_REMOVED lines=29> */
.L_x_861:
[----:B------:R-:W-:Y:S01]  /*1570*/  IMAD.MOV.U32 R25, RZ, RZ, R34 ;  /* 0x000000ffff197224 */ /* 0x000fe200078e0022 */
[----:B------:R-:W-:Y:S01]  /*1580*/  MOV R22, R35 ;  /* 0x0000002300167202 */ /* 0x000fe20000000f00 */
[----:B------:R-:W-:Y:S01]  /*1590*/  IMAD.MOV.U32 R20, RZ, RZ, R16 ;  /* 0x000000ffff147224 */ /* 0x000fe200078e0010 */
[----:B------:R-:W-:Y:S02]  /*15a0*/  MOV R9, R17 ;  /* 0x0000001100097202 */ /* 0x000fe40000000f00 */
[----:B------:R-:W-:-:S07]  /*15b0*/  MOV R3, 0x15d0 ;  /* 0x000015d000037802 */ /* 0x000fce0000000f00 */
[----:B------:R-:W-:Y:S05]  /*15c0*/  CALL.REL.NOINC `($__internal_70_$__cuda_sm20_div_u64) ;  /* 0x0000003c00407944 */ /* 0x000fea0003c00000 */
[----:B------:R-:W-:-:S04]  /*15d0*/  IMAD.MOV R3, RZ, RZ, -R21 ;  /* 0x000000ffff037224 */ /* 0x000fc800078e0a15 */
[----:B------:R-:W-:-:S07]  /*15e0*/  IMAD R16, R16, R3, R34 ;  /* 0x0000000310107224 */ /* 0x000fce00078e0222 */
.L_x_862:
        /* <DEDUP_REMOVED lines=9> */
.L_x_846:
        /* <DEDUP_REMOVED lines=34> */
.L_x_866:
[----:B------:R-:W-:Y:S01]  /*18a0*/  MOV R25, R11 ;  /* 0x0000000b00197202 */ /* 0x000fe20000000f00 */
[----:B------:R-:W-:Y:S01]  /*18b0*/  IMAD.MOV.U32 R22, RZ, RZ, RZ ;  /* 0x000000ffff167224 */ /* 0x000fe200078e00ff */
[----:B------:R-:W-:Y:S01]  /*18c0*/  MOV R20, R6 ;  /* 0x0000000600147202 */ /* 0x000fe20000000f00 */
[----:B------:R-:W-:Y:S01]  /*18d0*/  IMAD.MOV.U32 R9, RZ, RZ, R7 ;  /* 0x000000ffff097224 */ /* 0x000fe200078e0007 */
[----:B------:R-:W-:-:S07]  /*18e0*/  MOV R3, 0x1900 ;  /* 0x0000190000037802 */ /* 0x000fce0000000f00 */
[----:B------:R-:W-:Y:S05]  /*18f0*/  CALL.REL.NOINC `($__internal_70_$__cuda_sm20_div_u64) ;  /* 0x0000003800747944 */ /* 0x000fea0003c00000 */
[----:B------:R-:W-:Y:S01]  /*1900*/  IADD3 R7, PT, PT, -R21, RZ, RZ ;  /* 0x000000ff15077210 */ /* 0x000fe20007ffe1ff */
[----:B------:R-:W-:Y:S01]  /*1910*/  IMAD.MOV.U32 R18, RZ, RZ, R21 ;  /* 0x000000ffff127224 */ /* 0x000fe200078e0015 */
[----:B------:R-:W-:-:S03]  /*1920*/  MOV R19, R20 ;  /* 0x0000001400137202 */ /* 0x000fc60000000f00 */
[----:B------:R-:W-:-:S07]  /*1930*/  IMAD R7, R6, R7, R11 ;  /* 0x0000000706077224 */ /* 0x000fce00078e020b */
.L_x_867:
        /* <DEDUP_REMOVED lines=34> */
.L_x_868:
        /* <DEDUP_REMOVED lines=10> */
.L_x_869:
        /* <DEDUP_REMOVED lines=33> */
.L_x_870:
        /* <DEDUP_REMOVED lines=10> */
.L_x_871:
        /* <DEDUP_REMOVED lines=32> */
.L_x_872:
[----:B------:R-:W-:Y:S01]  /*20b0*/  MOV R25, R10 ;  /* 0x0000000a00197202 */ /* 0x000fe20000000f00 */
[----:B------:R-:W-:Y:S01]  /*20c0*/  IMAD.MOV.U32 R22, RZ, RZ, R11 ;  /* 0x000000ffff167224 */ /* 0x000fe200078e000b */
[----:B------:R-:W-:Y:S01]  /*20d0*/  MOV R20, R6 ;  /* 0x0000000600147202 */ /* 0x000fe20000000f00 */
[----:B------:R-:W-:Y:S01]  /*20e0*/  IMAD.MOV.U32 R9, RZ, RZ, R7 ;  /* 0x000000ffff097224 */ /* 0x000fe200078e0007 */
[----:B------:R-:W-:-:S07]  /*20f0*/  MOV R3, 0x2110 ;  /* 0x0000211000037802 */ /* 0x000fce0000000f00 */
[----:B------:R-:W-:Y:S05]  /*2100*/  CALL.REL.NOINC `($__internal_70_$__cuda_sm20_div_u64) ;  /* 0x0000003000707944 */ /* 0x000fea0003c00000 */
[----:B------:R-:W-:Y:S01]  /*2110*/  IADD3 R3, PT, PT, -R21, RZ, RZ ;  /* 0x000000ff15037210 */ /* 0x000fe20007ffe1ff */
[----:B------:R-:W-:-:S04]  /*2120*/  IMAD.MOV.U32 R11, RZ, RZ, R21 ;  /* 0x000000ffff0b7224 */ /* 0x000fc800078e0015 */
[----:B------:R-:W-:-:S07]  /*2130*/  IMAD R6, R6, R3, R10 ;  /* 0x0000000306067224 */ /* 0x000fce00078e020a */
.L_x_873:
[----:B------:R-:W0:Y:S02]  /*2140*/  LDC R3, c[0x0][0x388] ;  /* 0x0000e200ff037b82 */ /* 0x000e240000000800 */
[----:B0-----:R-:W-:-:S06]  /*2150*/  IMAD.WIDE.U32 R16, R3, 0x8, R16 ;  /* 0x0000000803107825 */ /* 0x001fcc00078e0010 */
[----:B------:R-:W2:Y:S01]  /*2160*/  LDG.E R16, desc[UR6][R16.64] ;  /* 0x0000000610107981 */ /* 0x000ea2000c1e1900 */
[----:B------:R-:W-:Y:S01]  /*2170*/  IADD3 R8, PT, PT, R8, 0x4, RZ ;  /* 0x0000000408087810 */ /* 0x000fe20007ffe0ff */
[----:B--2---:R-:W-:-:S07]  /*2180*/  IMAD R5, R16, R6, R5 ;  /* 0x0000000610057224 */ /* 0x004fce00078e0205 */
.L_x_865:
        /* <DEDUP_REMOVED lines=34> */
.L_x_875:
        /* <DEDUP_REMOVED lines=10> */
.L_x_876:
        /* <DEDUP_REMOVED lines=31> */
.L_x_877:
[----:B------:R-:W-:Y:S01]  /*2640*/  IMAD.MOV.U32 R25, RZ, RZ, R16 ;  /* 0x000000ffff197224 */ /* 0x000fe200078e0010 */
[----:B------:R-:W-:Y:S01]  /*2650*/  MOV R22, R17 ;  /* 0x0000001100167202 */ /* 0x000fe20000000f00 */
[----:B------:R-:W-:Y:S01]  /*2660*/  IMAD.MOV.U32 R20, RZ, RZ, R10 ;  /* 0x000000ffff147224 */ /* 0x000fe200078e000a */
[----:B------:R-:W-:Y:S02]  /*2670*/  MOV R9, R11 ;  /* 0x0000000b00097202 */ /* 0x000fe40000000f00 */
[----:B------:R-:W-:-:S07]  /*2680*/  MOV R3, 0x26a0 ;  /* 0x000026a000037802 */ /* 0x000fce0000000f00 */
[----:B------:R-:W-:Y:S05]  /*2690*/  CALL.REL.NOINC `($__internal_70_$__cuda_sm20_div_u64) ;  /* 0x0000002c000c7944 */ /* 0x000fea0003c00000 */
[----:B------:R-:W-:Y:S01]  /*26a0*/  IMAD.MOV R3, RZ, RZ, -R21 ;  /* 0x000000ffff037224 */ /* 0x000fe200078e0a15 */
[----:B------:R-:W-:-:S03]  /*26b0*/  MOV R7, R21 ;  /* 0x0000001500077202 */ /* 0x000fc60000000f00 */
[----:B------:R-:W-:-:S07]  /*26c0*/  IMAD R10, R10, R3, R16 ;  /* 0x000000030a0a7224 */ /* 0x000fce00078e0210 */
.L_x_878:
[----:B------:R-:W0:Y:S02]  /*26d0*/  LDC R3, c[0x0][0x388] ;  /* 0x0000e200ff037b82 */ /* 0x000e240000000800 */
[----:B0-----:R-:W-:-:S06]  /*26e0*/  IMAD.WIDE.U32 R12, R3, 0x8, R12 ;  /* 0x00000008030c7825 */ /* 0x001fcc00078e000c */
[----:B------:R-:W2:Y:S01]  /*26f0*/  LDG.E R12, desc[UR6][R12.64] ;  /* 0x000000060c0c7981 */ /* 0x000ea2000c1e1900 */
[----:B------:R-:W-:Y:S01]  /*2700*/  VIADD R8, R8, 0x2 ;  /* 0x0000000208087836 */ /* 0x000fe20000000000 */
[----:B------:R-:W-:Y:S01]  /*2710*/  MOV R11, R7 ;  /* 0x00000007000b7202 */ /* 0x000fe20000000f00 */
[----:B--2---:R-:W-:-:S07]  /*2720*/  IMAD R5, R12, R10, R5 ;  /* 0x0000000a0c057224 */ /* 0x004fce00078e0205 */
.L_x_874:
        /* <DEDUP_REMOVED lines=28> */
.L_x_879:
[----:B------:R-:W-:Y:S01]  /*28f0*/  MOV R3, R16 ;  /* 0x0000001000037202 */ /* 0x000fe20000000f00 */
[----:B------:R-:W-:Y:S01]  /*2900*/  IMAD.MOV.U32 R15, RZ, RZ, R11 ;  /* 0x000000ffff0f7224 */ /* 0x000fe200078e000b */
[----:B------:R-:W-:-:S07]  /*2910*/  MOV R16, 0x2930 ;  /* 0x0000293000107802 */ /* 0x000fce0000000f00 */
[----:B------:R-:W-:Y:S05]  /*2920*/  CALL.REL.NOINC `($__internal_71_$__cuda_sm20_rem_u64) ;  /* 0x0000002c007c7944 */ /* 0x000fea0003c00000 */
.L_x_880:
[----:B------:R-:W0:Y:S02]  /*2930*/  LDC R3, c[0x0][0x388] ;  /* 0x0000e200ff037b82 */ /* 0x000e240000000800 */
[----:B0-----:R-:W-:-:S06]  /*2940*/  IMAD.WIDE.U32 R6, R3, 0x8, R6 ;  /* 0x0000000803067825 */ /* 0x001fcc00078e0006 */
[----:B------:R-:W2:Y:S02]  /*2950*/  LDG.E R6, desc[UR6][R6.64] ;  /* 0x0000000606067981 */ /* 0x000ea4000c1e1900 */
[----:B--2---:R-:W-:-:S07]  /*2960*/  IMAD R5, R6, R9, R5 ;  /* 0x0000000906057224 */ /* 0x004fce00078e0205 */
.L_x_864:
[----:B------:R-:W-:Y:S01]  /*2970*/  MOV R10, R5 ;  /* 0x00000005000a7202 */ /* 0x000fe20000000f00 */
[----:B------:R-:W-:-:S07]  /*2980*/  IMAD.MOV.U32 R11, RZ, RZ, RZ ;  /* 0x000000ffff0b7224 */ /* 0x000fce00078e00ff */
.L_x_845:
        /* <DEDUP_REMOVED lines=15> */
.L_x_899:
        /* <DEDUP_REMOVED lines=27> */
.L_x_883:
[----:B------:R-:W-:Y:S01]  /*2c30*/  IMAD.MOV.U32 R25, RZ, RZ, R14 ;  /* 0x000000ffff197224 */ /* 0x000fe200078e000e */
[----:B------:R-:W-:Y:S01]  /*2c40*/  MOV R22, RZ ;  /* 0x000000ff00167202 */ /* 0x000fe20000000f00 */
[----:B------:R-:W-:Y:S01]  /*2c50*/  IMAD.MOV.U32 R20, RZ, RZ, R18 ;  /* 0x000000ffff147224 */ /* 0x000fe200078e0012 */
[----:B------:R-:W-:Y:S02]  /*2c60*/  MOV R9, R19 ;  /* 0x0000001300097202 */ /* 0x000fe40000000f00 */
[----:B------:R-:W-:-:S07]  /*2c70*/  MOV R3, 0x2c90 ;  /* 0x00002c9000037802 */ /* 0x000fce0000000f00 */
[----:B------:R-:W-:Y:S05]  /*2c80*/  CALL.REL.NOINC `($__internal_70_$__cuda_sm20_div_u64) ;  /* 0x0000002400907944 */ /* 0x000fea0003c00000 */
[----:B------:R-:W-:Y:S01]  /*2c90*/  IMAD.MOV R3, RZ, RZ, -R21 ;  /* 0x000000ffff037224 */ /* 0x000fe200078e0a15 */
[----:B------:R-:W-:Y:S01]  /*2ca0*/  MOV R28, R21 ;  /* 0x00000015001c7202 */ /* 0x000fe20000000f00 */
[----:B------:R-:W-:Y:S02]  /*2cb0*/  IMAD.MOV.U32 R29, RZ, RZ, R20 ;  /* 0x000000ffff1d7224 */ /* 0x000fe400078e0014 */
[----:B------:R-:W-:-:S07]  /*2cc0*/  IMAD R3, R18, R3, R14 ;  /* 0x0000000312037224 */ /* 0x000fce00078e020e */
.L_x_884:
        /* <DEDUP_REMOVED lines=30> */
.L_x_885:
[----:B------:R-:W-:Y:S01]  /*2eb0*/  MOV R25, R28 ;  /* 0x0000001c00197202 */ /* 0x000fe20000000f00 */
[----:B------:R-:W-:Y:S01]  /*2ec0*/  IMAD.MOV.U32 R22, RZ, RZ, R29 ;  /* 0x000000ffff167224 */ /* 0x000fe200078e001d */
        /* <DEDUP_REMOVED lines=8> */
.L_x_886:
        /* <DEDUP_REMOVED lines=31> */
.L_x_887:
        /* <DEDUP_REMOVED lines=10> */
.L_x_888:
        /* <DEDUP_REMOVED lines=30> */
.L_x_889:
        /* <DEDUP_REMOVED lines=10> */
.L_x_890:
        /* <DEDUP_REMOVED lines=31> */
.L_x_891:
        /* <DEDUP_REMOVED lines=10> */
.L_x_892:
        /* <DEDUP_REMOVED lines=31> */
.L_x_893:
        /* <DEDUP_REMOVED lines=10> */
.L_x_894:
        /* <DEDUP_REMOVED lines=31> */
.L_x_895:
        /* <DEDUP_REMOVED lines=10> */
.L_x_896:
        /* <DEDUP_REMOVED lines=29> */
.L_x_897:
        /* <DEDUP_REMOVED lines=8> */
.L_x_898:
        /* <DEDUP_REMOVED lines=8> */
.L_x_882:
        /* <DEDUP_REMOVED lines=14> */
[----:B------:R-:W-:Y:S01]  /*3fc0*/  IADD3 R7, PT, PT, RZ, -R12, RZ ;  /* 0x8000000cff077210 */ /* 0x000fe20007ffe0ff */
[----:B------:R-:W-:Y:S01]  /*3fd0*/  HFMA2 R15, -RZ, RZ, 0, 0 ;  /* 0x00000000ff0f7431 */ /* 0x000fe200000001ff */
        /* <DEDUP_REMOVED lines=20> */
.L_x_902:
[----:B------:R-:W-:Y:S01]  /*4120*/  MOV R25, R14 ;  /* 0x0000000e00197202 */ /* 0x000fe20000000f00 */
[----:B------:R-:W-:Y:S01]  /*4130*/  IMAD.MOV.U32 R22, RZ, RZ, RZ ;  /* 0x000000ffff167224 */ /* 0x000fe200078e00ff */
[----:B------:R-:W-:Y:S02]  /*4140*/  MOV R20, R12 ;  /* 0x0000000c00147202 */ /* 0x000fe40000000f00 */
[----:B------:R-:W-:Y:S02]  /*4150*/  MOV R9, R13 ;  /* 0x0000000d00097202 */ /* 0x000fe40000000f00 */
[----:B------:R-:W-:-:S07]  /*4160*/  MOV R3, 0x4180 ;  /* 0x0000418000037802 */ /* 0x000fce0000000f00 */
[----:B------:R-:W-:Y:S05]  /*4170*/  CALL.REL.NOINC `($__internal_70_$__cuda_sm20_div_u64) ;  /* 0x0000001000547944 */ /* 0x000fea0003c00000 */
[----:B------:R-:W-:Y:S01]  /*4180*/  IMAD.MOV R3, RZ, RZ, -R21 ;  /* 0x000000ffff037224 */ /* 0x000fe200078e0a15 */
[----:B------:R-:W-:-:S03]  /*4190*/  MOV R15, R20 ;  /* 0x00000014000f7202 */ /* 0x000fc60000000f00 */
[----:B------:R-:W-:Y:S01]  /*41a0*/  IMAD R8, R12, R3, R14 ;  /* 0x000000030c087224 */ /* 0x000fe200078e020e */
[----:B------:R-:W-:-:S07]  /*41b0*/  MOV R14, R21 ;  /* 0x00000015000e7202 */ /* 0x000fce0000000f00 */
.L_x_903:
        /* <DEDUP_REMOVED lines=33> */
.L_x_904:
[----:B------:R-:W-:Y:S01]  /*43d0*/  MOV R25, R14 ;  /* 0x0000000e00197202 */ /* 0x000fe20000000f00 */
[----:B------:R-:W-:Y:S01]  /*43e0*/  IMAD.MOV.U32 R22, RZ, RZ, R15 ;  /* 0x000000ffff167224 */ /* 0x000fe200078e000f */
[----:B------:R-:W-:Y:S02]  /*43f0*/  MOV R20, R12 ;  /* 0x0000000c00147202 */ /* 0x000fe40000000f00 */
[----:B------:R-:W-:Y:S02]  /*4400*/  MOV R9, R13 ;  /* 0x0000000d00097202 */ /* 0x000fe40000000f00 */
[----:B------:R-:W-:-:S07]  /*4410*/  MOV R3, 0x4430 ;  /* 0x0000443000037802 */ /* 0x000fce0000000f00 */
[----:B------:R-:W-:Y:S05]  /*4420*/  CALL.REL.NOINC `($__internal_70_$__cuda_sm20_div_u64) ;  /* 0x0000000c00a87944 */ /* 0x000fea0003c00000 */
[----:B------:R-:W-:Y:S01]  /*4430*/  IMAD.MOV R3, RZ, RZ, -R21 ;  /* 0x000000ffff037224 */ /* 0x000fe200078e0a15 */
[----:B------:R-:W-:Y:S02]  /*4440*/  MOV R18, R21 ;  /* 0x0000001500127202 */ /* 0x000fe40000000f00 */
[----:B------:R-:W-:Y:S01]  /*4450*/  MOV R19, R20 ;  /* 0x0000001400137202 */ /* 0x000fe20000000f00 */
[----:B------:R-:W-:-:S07]  /*4460*/  IMAD R8, R12, R3, R14 ;  /* 0x000000030c087224 */ /* 0x000fce00078e020e */
.L_x_905:
        /* <DEDUP_REMOVED lines=32> */
.L_x_906:
[----:B------:R-:W-:Y:S01]  /*4670*/  MOV R25, R18 ;  /* 0x0000001200197202 */ /* 0x000fe20000000f00 */
[----:B------:R-:W-:Y:S01]  /*4680*/  IMAD.MOV.U32 R22, RZ, RZ, R19 ;  /* 0x000000ffff167224 */ /* 0x000fe200078e0013 */
        /* <DEDUP_REMOVED lines=8> */
.L_x_907:
        /* <DEDUP_REMOVED lines=30> */
.L_x_908:
[----:B------:R-:W-:Y:S01]  /*48f0*/  IMAD.MOV.U32 R25, RZ, RZ, R12 ;  /* 0x000000ffff197224 */ /* 0x000fe200078e000c */
[----:B------:R-:W-:Y:S01]  /*4900*/  MOV R22, R13 ;  /* 0x0000000d00167202 */ /* 0x000fe20000000f00 */
[----:B------:R-:W-:Y:S01]  /*4910*/  IMAD.MOV.U32 R9, RZ, RZ, R17 ;  /* 0x000000ffff097224 */ /* 0x000fe200078e0011 */
[----:B------:R-:W-:Y:S02]  /*4920*/  MOV R20, R16 ;  /* 0x0000001000147202 */ /* 0x000fe40000000f00 */
[----:B------:R-:W-:-:S07]  /*4930*/  MOV R3, 0x4950 ;  /* 0x0000495000037802 */ /* 0x000fce0000000f00 */
[----:B------:R-:W-:Y:S05]  /*4940*/  CALL.REL.NOINC `($__internal_70_$__cuda_sm20_div_u64) ;  /* 0x0000000800607944 */ /* 0x000fea0003c00000 */
[----:B------:R-:W-:Y:S02]  /*4950*/  IADD3 R3, PT, PT, -R21, RZ, RZ ;  /* 0x000000ff15037210 */ /* 0x000fe40007ffe1ff */
[----:B------:R-:W-:-:S03]  /*4960*/  MOV R9, R21 ;  /* 0x0000001500097202 */ /* 0x000fc60000000f00 */
[----:B------:R-:W-:-:S07]  /*4970*/  IMAD R12, R16, R3, R12 ;  /* 0x00000003100c7224 */ /* 0x000fce00078e020c */
.L_x_909:
[----:B------:R-:W-:-:S06]  /*4980*/  IMAD.WIDE.U32 R18, R6, 0x8, R18 ;  /* 0x0000000806127825 */ /* 0x000fcc00078e0012 */
[----:B------:R-:W2:Y:S01]  /*4990*/  LDG.E R18, desc[UR6][R18.64] ;  /* 0x0000000612127981 */ /* 0x000ea2000c1e1900 */
[----:B------:R-:W-:Y:S01]  /*49a0*/  VIADD R5, R5, 0x4 ;  /* 0x0000000405057836 */ /* 0x000fe20000000000 */
[----:B------:R-:W-:Y:S01]  /*49b0*/  MOV R14, R9 ;  /* 0x00000009000e7202 */ /* 0x000fe20000000f00 */
[----:B--2---:R-:W-:-:S07]  /*49c0*/  IMAD R23, R18, R12, R23 ;  /* 0x0000000c12177224 */ /* 0x004fce00078e0217 */
.L_x_901:
        /* <DEDUP_REMOVED lines=34> */
.L_x_911:
[----:B------:R-:W-:Y:S02]  /*4bf0*/  HFMA2 R22, -RZ, RZ, 0, 0 ;  /* 0x00000000ff167431 */ /* 0x000fe400000001ff */
        /* <DEDUP_REMOVED lines=9> */
.L_x_912:
        /* <DEDUP_REMOVED lines=31> */
.L_x_913:
        /* <DEDUP_REMOVED lines=9> */
.L_x_914:
[----:B------:R-:W-:-:S06]  /*4f10*/  IMAD.WIDE.U32 R16, R6, 0x8, R16 ;  /* 0x0000000806107825 */ /* 0x000fcc00078e0010 */
[----:B------:R-:W2:Y:S01]  /*4f20*/  LDG.E R16, desc[UR6][R16.64] ;  /* 0x0000000610107981 */ /* 0x000ea2000c1e1900 */
[----:B------:R-:W-:Y:S01]  /*4f30*/  VIADD R5, R5, 0x2 ;  /* 0x0000000205057836 */ /* 0x000fe20000000000 */
[----:B------:R-:W-:Y:S01]  /*4f40*/  MOV R14, R9 ;  /* 0x00000009000e7202 */ /* 0x000fe20000000f00 */
[----:B--2---:R-:W-:-:S07]  /*4f50*/  IMAD R23, R16, R15, R23 ;  /* 0x0000000f10177224 */ /* 0x004fce00078e0217 */
.L_x_910:
        /* <DEDUP_REMOVED lines=29> */
.L_x_915:
[----:B------:R-:W-:Y:S01]  /*5130*/  IMAD.MOV.U32 R3, RZ, RZ, R16 ;  /* 0x000000ffff037224 */ /* 0x000fe200078e0010 */
[----:B------:R-:W-:Y:S02]  /*5140*/  MOV R15, R14 ;  /* 0x0000000e000f7202 */ /* 0x000fe40000000f00 */
[----:B------:R-:W-:-:S07]  /*5150*/  MOV R16, 0x5170 ;  /* 0x0000517000107802 */ /* 0x000fce0000000f00 */
[----:B------:R-:W-:Y:S05]  /*5160*/  CALL.REL.NOINC `($__internal_71_$__cuda_sm20_rem_u64) ;  /* 0x00000004006c7944 */ /* 0x000fea0003c00000 */
[----:B------:R-:W-:-:S07]  /*5170*/  MOV R7, R9 ;  /* 0x0000000900077202 */ /* 0x000fce0000000f00 */
.L_x_916:
[----:B------:R-:W-:-:S06]  /*5180*/  IMAD.WIDE.U32 R4, R6, 0x8, R4 ;  /* 0x0000000806047825 */ /* 0x000fcc00078e0004 */
[----:B------:R-:W2:Y:S02]  /*5190*/  LDG.E R4, desc[UR6][R4.64] ;  /* 0x0000000604047981 */ /* 0x000ea4000c1e1900 */
[----:B--2---:R-:W-:-:S07]  /*51a0*/  IMAD R23, R4, R7, R23 ;  /* 0x0000000704177224 */ /* 0x004fce00078e0217 */
.L_x_900:
[----:B------:R-:W-:Y:S02]  /*51b0*/  HFMA2 R5, -RZ, RZ, 0, 0 ;  /* 0x00000000ff057431 */ /* 0x000fe400000001ff */
[----:B------:R-:W-:-:S07]  /*51c0*/  IMAD.MOV.U32 R4, RZ, RZ, R23 ;  /* 0x000000ffff047224 */ /* 0x000fce00078e0017 */
.L_x_881:
        /* <DEDUP_REMOVED lines=9> */
[----:B------:R-:W-:Y:S01]  /*5260*/  LEA.HI.X R13, R0, UR15, R2, 0x3, P0 ;  /* 0x0000000f000d7c11 */ /* 0x000fe200080f1c02 */
[-C--:B--2---:R-:W-:Y:S02]  /*5270*/  IMAD R3, R7, R4.reuse, RZ ;  /* 0x0000000407037224 */ /* 0x084fe400078e02ff */
[----:B------:R-:W-:-:S04]  /*5280*/  IMAD.WIDE.U32 R10, R6, R4, RZ ;  /* 0x00000004060a7225 */ /* 0x000fc800078e00ff */
[----:B------:R-:W-:-:S05]  /*5290*/  IMAD R3, R5, R6, R3 ;  /* 0x0000000605037224 */ /* 0x000fca00078e0203 */
[----:B------:R-:W-:-:S05]  /*52a0*/  IADD3 R11, PT, PT, R11, R3, RZ ;  /* 0x000000030b0b7210 */ /* 0x000fca0007ffe0ff */
[----:B------:R-:W-:Y:S01]  /*52b0*/  STG.E.64 desc[UR6][R12.64], R10 ;  /* 0x0000000a0c007986 */ /* 0x000fe2000c101b06 */
[----:B------:R-:W-:Y:S05]  /*52c0*/  EXIT ;  /* 0x000000000000794d */ /* 0x000fea0003800000 */
        .weak           $__internal_70_$__cuda_sm20_div_u64
        .type           $__internal_70_$__cuda_sm20_div_u64,@function
        .size           $__internal_70_$__cuda_sm20_div_u64,($__internal_71_$__cuda_sm20_rem_u64 - $__internal_70_$__cuda_sm20_div_u64)
$__internal_70_$__cuda_sm20_div_u64:
        /* <DEDUP_REMOVED lines=68> */
[----:B------:R-:W-:Y:S06]  /*5710*/  RET.REL.NODEC R24 `(broadcast_mul_strided_i64) ;  /* 0xffffffa818387950 */ /* 0x000fec0003c3ffff */
        .weak           $__internal_71_$__cuda_sm20_rem_u64
        .type           $__internal_71_$__cuda_sm20_rem_u64,@function
        .size           $__internal_71_$__cuda_sm20_rem_u64,(.L_x_2867 - $__internal_71_$__cuda_sm20_rem_u64)
$__internal_71_$__cuda_sm20_rem_u64:
        /* <DEDUP_REMOVED lines=61> */
[----:B------:R-:W-:Y:S06]  /*5af0*/  RET.REL.NODEC R16 `(broadcast_mul_strided_i64) ;  /* 0xffffffa410407950 */ /* 0x000fec0003c3ffff */
.L_x_917:
        /* <DEDUP_REMOVED lines=16> */
.L_x_2867:


//--------------------- .text.broadcast_sub_lhs_col_i64 --------------------------
	.section	.text.broadcast_sub_lhs_col_i64,"ax",@progbits
	.align	128
        .global         broadcast_sub_lhs_col_i64
        .type           broadcast_sub_lhs_col_i64,@function
        .size           broadcast_sub_lhs_col_i64,(.L_x_2868 - broadcast_sub_lhs_col_i64)
        .other          broadcast_sub_lhs_col_i64,@"STO_CUDA_ENTRY STV_DEFAULT"
broadcast_sub_lhs_col_i64:
.text.broadcast_sub_lhs_col_i64:
        /* <DEDUP_REMOVED lines=30> */
[----:B------:R-:W-:Y:S01]  /*01e0*/  @P0 IADD3 R5, PT, PT, R5, -UR6, RZ ;  /* 0x8000000605050c10 */ /* 0x000fe2000fffe0ff */
[----:B------:R-:W-:-:S03]  /*01f0*/  @P0 VIADD R4, R4, 0x1 ;  /* 0x0000000104040836 */ /* 0x000fc60000000000 */
[----:B------:R-:W-:Y:S01]  /*0200*/  ISETP.GE.U32.AND P1, PT, R5, UR6, PT ;  /* 0x0000000605007c0c */ /* 0x000fe2000bf26070 */
[----:B------:R-:W-:-:S12]  /*0210*/  IMAD.MOV.U32 R5, RZ, RZ, RZ ;  /* 0x000000ffff057224 */ /* 0x000fd800078e00ff */
[----:B------:R-:W-:Y:S01]  /*0220*/  @P1 VIADD R4, R4, 0x1 ;  /* 0x0000000104041836 */ /* 0x000fe20000000000 */
[----:B------:R-:W-:Y:S01]  /*0230*/  @!P2 LOP3.LUT R4, RZ, UR6, RZ, 0x33, !PT ;  /* 0x00000006ff04ac12 */ /* 0x000fe2000f8e33ff */
[----:B------:R-:W-:Y:S06]  /*0240*/  BRA `(.L_x_920) ;  /* 0x0000000000107947 */ /* 0x000fec0003800000 */
.L_x_919:
[----:B------:R-:W-:-:S07]  /*0250*/  MOV R2, 0x270 ;  /* 0x0000027000027802 */ /* 0x000fce0000000f00 */
[----:B------:R-:W-:Y:S05]  /*0260*/  CALL.REL.NOINC `($__internal_72_$__cuda_sm20_div_u64) ;  /* 0x00000000005c7944 */ /* 0x000fea0003c00000 */
[----:B------:R-:W-:Y:S01]  /*0270*/  MOV R4, R6 ;  /* 0x0000000600047202 */ /* 0x000fe20000000f00 */
[----:B------:R-:W-:-:S07]  /*0280*/  IMAD.MOV.U32 R5, RZ, RZ, R7 ;  /* 0x000000ffff057224 */ /* 0x000fce00078e0007 */
.L_x_920:
[----:B------:R-:W-:Y:S05]  /*0290*/  BSYNC.RECONVERGENT B0 ;  /* 0x0000000000007941 */ /* 0x000fea0003800200 */
.L_x_918:
        /* <DEDUP_REMOVED lines=16> */
[----:B--2---:R-:W-:-:S04]  /*03a0*/  IADD3 R6, P0, PT, R2, -R4, RZ ;  /* 0x8000000402067210 */ /* 0x004fc80007f1e0ff */
[----:B------:R-:W-:-:S05]  /*03b0*/  IADD3.X R7, PT, PT, R3, ~R5, RZ, P0, !PT ;  /* 0x8000000503077210 */ /* 0x000fca00007fe4ff */
[----:B------:R-:W-:Y:S01]  /*03c0*/  STG.E.64 desc[UR4][R8.64], R6 ;  /* 0x0000000608007986 */ /* 0x000fe2000c101b04 */
[----:B------:R-:W-:Y:S05]  /*03d0*/  EXIT ;  /* 0x000000000000794d */ /* 0x000fea0003800000 */
        .weak           $__internal_72_$__cuda_sm20_div_u64
        .type           $__internal_72_$__cuda_sm20_div_u64,@function
        .size           $__internal_72_$__cuda_sm20_div_u64,(.L_x_2868 - $__internal_72_$__cuda_sm20_div_u64)
$__internal_72_$__cuda_sm20_div_u64:
        /* <DEDUP_REMOVED lines=44> */
[----:B------:R-:W-:-:S03]  /*06a0*/  IMAD R7, R9, R5, R7 ;  /* 0x0000000509077224 */ /* 0x000fc600078e0207 */
[-C--:B------:R-:W-:Y:S01]  /*06b0*/  ISETP.GE.U32.AND P0, PT, R13, R4.reuse, PT ;  /* 0x000000040d00720c */ /* 0x080fe20003f06070 */
[-C--:B------:R-:W-:Y:S01]  /*06c0*/  IMAD R6, R11, R4.reuse, R7 ;  /* 0x000000040b067224 */ /* 0x080fe200078e0207 */
[----:B------:R-:W-:-:S03]  /*06d0*/  IADD3 R7, P2, PT, R13, -R4, RZ ;  /* 0x800000040d077210 */ /* 0x000fc60007f5e0ff */
[----:B------:R-:W-:Y:S01]  /*06e0*/  IMAD.X R12, R3, 0x1, ~R6, P1 ;  /* 0x00000001030c7824 */ /* 0x000fe200008e0e06 */
[----:B------:R-:W-:-:S04]  /*06f0*/  IADD3 R6, P1, PT, R9, 0x1, RZ ;  /* 0x0000000109067810 */ /* 0x000fc80007f3e0ff */
[CC--:B------:R-:W-:Y:S01]  /*0700*/  ISETP.GE.U32.AND.EX P0, PT, R12.reuse, R5.reuse, PT, P0 ;  /* 0x000000050c00720c */ /* 0x0c0fe20003f06100 */
[----:B------:R-:W-:Y:S01]  /*0710*/  IMAD.X R8, RZ, RZ, R11, P1 ;  /* 0x000000ffff087224 */ /* 0x000fe200008e060b */
[----:B------:R-:W-:Y:S02]  /*0720*/  IADD3.X R10, PT, PT, R12, ~R5, RZ, P2, !PT ;  /* 0x800000050c0a7210 */ /* 0x000fe400017fe4ff */
[----:B------:R-:W-:Y:S02]  /*0730*/  SEL R9, R6, R9, P0 ;  /* 0x0000000906097207 */ /* 0x000fe40000000000 */
[----:B------:R-:W-:Y:S02]  /*0740*/  SEL R7, R7, R13, P0 ;  /* 0x0000000d07077207 */ /* 0x000fe40000000000 */
[----:B------:R-:W-:Y:S02]  /*0750*/  SEL R8, R8, R11, P0 ;  /* 0x0000000b08087207 */ /* 0x000fe40000000000 */
[----:B------:R-:W-:-:S02]  /*0760*/  IADD3 R6, P2, PT, R9, 0x1, RZ ;  /* 0x0000000109067810 */ /* 0x000fc40007f5e0ff */
[----:B------:R-:W-:Y:S02]  /*0770*/  SEL R10, R10, R12, P0 ;  /* 0x0000000c0a0a7207 */ /* 0x000fe40000000000 */
[----:B------:R-:W-:Y:S01]  /*0780*/  ISETP.GE.U32.AND P0, PT, R7, R4, PT ;  /* 0x000000040700720c */ /* 0x000fe20003f06070 */
[----:B------:R-:W-:Y:S01]  /*0790*/  IMAD.X R7, RZ, RZ, R8, P2 ;  /* 0x000000ffff077224 */ /* 0x000fe200010e0608 */
[----:B------:R-:W-:Y:S02]  /*07a0*/  ISETP.NE.U32.AND P1, PT, R4, RZ, PT ;  /* 0x000000ff0400720c */ /* 0x000fe40003f25070 */
[----:B------:R-:W-:Y:S02]  /*07b0*/  ISETP.GE.U32.AND.EX P0, PT, R10, R5, PT, P0 ;  /* 0x000000050a00720c */ /* 0x000fe40003f06100 */
[----:B------:R-:W-:Y:S01]  /*07c0*/  ISETP.NE.AND.EX P1, PT, R5, RZ, PT, P1 ;  /* 0x000000ff0500720c */ /* 0x000fe20003f25310 */
[----:B------:R-:W-:Y:S01]  /*07d0*/  IMAD.MOV.U32 R5, RZ, RZ, 0x0 ;  /* 0x00000000ff057424 */ /* 0x000fe200078e00ff */
[----:B------:R-:W-:-:S02]  /*07e0*/  MOV R4, R2 ;  /* 0x0000000200047202 */ /* 0x000fc40000000f00 */
[----:B------:R-:W-:Y:S02]  /*07f0*/  SEL R6, R6, R9, P0 ;  /* 0x0000000906067207 */ /* 0x000fe40000000000 */
[----:B------:R-:W-:Y:S02]  /*0800*/  SEL R7, R7, R8, P0 ;  /* 0x0000000807077207 */ /* 0x000fe40000000000 */
[----:B------:R-:W-:Y:S02]  /*0810*/  SEL R6, R6, 0xffffffff, P1 ;  /* 0xffffffff06067807 */ /* 0x000fe40000800000 */
[----:B------:R-:W-:Y:S01]  /*0820*/  SEL R7, R7, 0xffffffff, P1 ;  /* 0xffffffff07077807 */ /* 0x000fe20000800000 */
[----:B------:R-:W-:Y:S06]  /*0830*/  RET.REL.NODEC R4 `(broadcast_sub_lhs_col_i64) ;  /* 0xfffffff404f07950 */ /* 0x000fec0003c3ffff */
.L_x_921:
        /* <DEDUP_REMOVED lines=12> */
.L_x_2868:


//--------------------- .text.broadcast_sub_lhs_row_i64 --------------------------
	.section	.text.broadcast_sub_lhs_row_i64,"ax",@progbits
	.align	128
        .global         broadcast_sub_lhs_row_i64
        .type           broadcast_sub_lhs_row_i64,@function
        .size           broadcast_sub_lhs_row_i64,(.L_x_2869 - broadcast_sub_lhs_row_i64)
        .other          broadcast_sub_lhs_row_i64,@"STO_CUDA_ENTRY STV_DEFAULT"
broadcast_sub_lhs_row_i64:
.text.broadcast_sub_lhs_row_i64:
        /* <DEDUP_REMOVED lines=28> */
[----:B------:R-:W-:Y:S02]  /*01c0*/  IMAD R6, R5, UR6, R0 ;  /* 0x0000000605067c24 */ /* 0x000fe4000f8e0200 */
[----:B------:R-:W-:-:S03]  /*01d0*/  HFMA2 R5, -RZ, RZ, 0, 0 ;  /* 0x00000000ff057431 */ /* 0x000fc600000001ff */
[----:B------:R-:W-:-:S13]  /*01e0*/  ISETP.GE.U32.AND P0, PT, R6, UR6, PT ;  /* 0x0000000606007c0c */ /* 0x000fda000bf06070 */
[----:B------:R-:W-:-:S05]  /*01f0*/  @P0 VIADD R6, R6, -UR6 ;  /* 0x8000000606060c36 */ /* 0x000fca0008000000 */
[----:B------:R-:W-:-:S13]  /*0200*/  ISETP.GE.U32.AND P0, PT, R6, UR6, PT ;  /* 0x0000000606007c0c */ /* 0x000fda000bf06070 */
[----:B------:R-:W-:Y:S01]  /*0210*/  @P0 VIADD R6, R6, -UR6 ;  /* 0x8000000606060c36 */ /* 0x000fe20008000000 */
[----:B------:R-:W-:-:S05]  /*0220*/  @!P1 LOP3.LUT R6, RZ, UR6, RZ, 0x33, !PT ;  /* 0x00000006ff069c12 */ /* 0x000fca000f8e33ff */
[----:B------:R-:W-:Y:S01]  /*0230*/  IMAD.MOV.U32 R4, RZ, RZ, R6 ;  /* 0x000000ffff047224 */ /* 0x000fe200078e0006 */
[----:B------:R-:W-:Y:S06]  /*0240*/  BRA `(.L_x_924) ;  /* 0x0000000000107947 */ /* 0x000fec0003800000 */
.L_x_923:
[----:B------:R-:W-:-:S07]  /*0250*/  MOV R2, 0x270 ;  /* 0x0000027000027802 */ /* 0x000fce0000000f00 */
[----:B------:R-:W-:Y:S05]  /*0260*/  CALL.REL.NOINC `($__internal_73_$__cuda_sm20_rem_u64) ;  /* 0x00000000005c7944 */ /* 0x000fea0003c00000 */
[----:B------:R-:W-:Y:S02]  /*0270*/  IMAD.MOV.U32 R4, RZ, RZ, R6 ;  /* 0x000000ffff047224 */ /* 0x000fe400078e0006 */
[----:B------:R-:W-:-:S07]  /*0280*/  IMAD.MOV.U32 R5, RZ, RZ, R7 ;  /* 0x000000ffff057224 */ /* 0x000fce00078e0007 */
.L_x_924:
[----:B------:R-:W-:Y:S05]  /*0290*/  BSYNC.RECONVERGENT B0 ;  /* 0x0000000000007941 */ /* 0x000fea0003800200 */
.L_x_922:
        /* <DEDUP_REMOVED lines=16> */
[----:B--2---:R-:W-:-:S05]  /*03a0*/  IADD3 R6, P0, PT, R2, -R4, RZ ;  /* 0x8000000402067210 */ /* 0x004fca0007f1e0ff */
[----:B------:R-:W-:-:S05]  /*03b0*/  IMAD.X R7, R3, 0x1, ~R5, P0 ;  /* 0x0000000103077824 */ /* 0x000fca00000e0e05 */
[----:B------:R-:W-:Y:S01]  /*03c0*/  STG.E.64 desc[UR4][R8.64], R6 ;  /* 0x0000000608007986 */ /* 0x000fe2000c101b04 */
[----:B------:R-:W-:Y:S05]  /*03d0*/  EXIT ;  /* 0x000000000000794d */ /* 0x000fea0003800000 */
        .weak           $__internal_73_$__cuda_sm20_rem_u64
        .type           $__internal_73_$__cuda_sm20_rem_u64,@function
        .size           $__internal_73_$__cuda_sm20_rem_u64,(.L_x_2869 - $__internal_73_$__cuda_sm20_rem_u64)
$__internal_73_$__cuda_sm20_rem_u64:
        /* <DEDUP_REMOVED lines=25> */
[----:B------:R-:W-:Y:S01]  /*0570*/  IMAD.X R6, RZ, RZ, ~R7, P0 ;  /* 0x000000ffff067224 */ /* 0x000fe200000e0e07 */
[----:B------:R-:W-:-:S03]  /*0580*/  MOV R7, RZ ;  /* 0x000000ff00077202 */ /* 0x000fc60000000f00 */
        /* <DEDUP_REMOVED lines=23> */
[--C-:B------:R-:W-:Y:S01]  /*0700*/  IMAD.X R8, R6, 0x1, ~R5.reuse, P1 ;  /* 0x0000000106087824 */ /* 0x100fe200008e0e05 */
[----:B------:R-:W-:Y:S02]  /*0710*/  SEL R9, R9, R7, P0 ;  /* 0x0000000709097207 */ /* 0x000fe40000000000 */
[----:B------:R-:W-:Y:S02]  /*0720*/  ISETP.NE.U32.AND P1, PT, R4, RZ, PT ;  /* 0x000000ff0400720c */ /* 0x000fe40003f25070 */
[----:B------:R-:W-:Y:S02]  /*0730*/  SEL R8, R8, R6, P0 ;  /* 0x0000000608087207 */ /* 0x000fe40000000000 */
[CC--:B------:R-:W-:Y:S02]  /*0740*/  IADD3 R6, P2, PT, R9.reuse, -R4.reuse, RZ ;  /* 0x8000000409067210 */ /* 0x0c0fe40007f5e0ff */
[----:B------:R-:W-:Y:S02]  /*0750*/  ISETP.GE.U32.AND P0, PT, R9, R4, PT ;  /* 0x000000040900720c */ /* 0x000fe40003f06070 */
[----:B------:R-:W-:Y:S01]  /*0760*/  ISETP.NE.AND.EX P1, PT, R5, RZ, PT, P1 ;  /* 0x000000ff0500720c */ /* 0x000fe20003f25310 */
[C---:B------:R-:W-:Y:S01]  /*0770*/  IMAD.X R7, R8.reuse, 0x1, ~R5, P2 ;  /* 0x0000000108077824 */ /* 0x040fe200010e0e05 */
[----:B------:R-:W-:Y:S01]  /*0780*/  ISETP.GE.U32.AND.EX P0, PT, R8, R5, PT, P0 ;  /* 0x000000050800720c */ /* 0x000fe20003f06100 */
[----:B------:R-:W-:Y:S01]  /*0790*/  IMAD.MOV.U32 R5, RZ, RZ, 0x0 ;  /* 0x00000000ff057424 */ /* 0x000fe200078e00ff */
[----:B------:R-:W-:-:S02]  /*07a0*/  MOV R4, R2 ;  /* 0x0000000200047202 */ /* 0x000fc40000000f00 */
[----:B------:R-:W-:Y:S02]  /*07b0*/  SEL R6, R6, R9, P0 ;  /* 0x0000000906067207 */ /* 0x000fe40000000000 */
[----:B------:R-:W-:Y:S02]  /*07c0*/  SEL R7, R7, R8, P0 ;  /* 0x0000000807077207 */ /* 0x000fe40000000000 */
[----:B------:R-:W-:Y:S02]  /*07d0*/  SEL R6, R6, 0xffffffff, P1 ;  /* 0xffffffff06067807 */ /* 0x000fe40000800000 */
[----:B------:R-:W-:Y:S01]  /*07e0*/  SEL R7, R7, 0xffffffff, P1 ;  /* 0xffffffff07077807 */ /* 0x000fe20000800000 */
[----:B------:R-:W-:Y:S06]  /*07f0*/  RET.REL.NODEC R4 `(broadcast_sub_lhs_row_i64) ;  /* 0xfffffff804007950 */ /* 0x000fec0003c3ffff */
.L_x_925:
        /* <DEDUP_REMOVED lines=16> */
.L_x_2869:


//--------------------- .text.broadcast_sub_rhs_col_i64 --------------------------
	.section	.text.broadcast_sub_rhs_col_i64,"ax",@progbits
	.align	128
        .global         broadcast_sub_rhs_col_i64
        .type           broadcast_sub_rhs_col_i64,@function
        .size           broadcast_sub_rhs_col_i64,(.L_x_2870 - broadcast_sub_rhs_col_i64)
        .other          broadcast_sub_rhs_col_i64,@"STO_CUDA_ENTRY STV_DEFAULT"
broadcast_sub_rhs_col_i64:
.text.broadcast_sub_rhs_col_i64:
        /* <DEDUP_REMOVED lines=37> */
.L_x_927:
[----:B------:R-:W-:-:S07]  /*0250*/  MOV R2, 0x270 ;  /* 0x0000027000027802 */ /* 0x000fce0000000f00 */
[----:B------:R-:W-:Y:S05]  /*0260*/  CALL.REL.NOINC `($__internal_74_$__cuda_sm20_div_u64) ;  /* 0x00000000005c7944 */ /* 0x000fea0003c00000 */
[----:B------:R-:W-:Y:S01]  /*0270*/  MOV R4, R6 ;  /* 0x0000000600047202 */ /* 0x000fe20000000f00 */
[----:B------:R-:W-:-:S07]  /*0280*/  IMAD.MOV.U32 R5, RZ, RZ, R7 ;  /* 0x000000ffff057224 */ /* 0x000fce00078e0007 */
.L_x_928:
[----:B------:R-:W-:Y:S05]  /*0290*/  BSYNC.RECONVERGENT B0 ;  /* 0x0000000000007941 */ /* 0x000fea0003800200 */
.L_x_926:
        /* <DEDUP_REMOVED lines=20> */
        .weak           $__internal_74_$__cuda_sm20_div_u64
        .type           $__internal_74_$__cuda_sm20_div_u64,@function
        .size           $__internal_74_$__cuda_sm20_div_u64,(.L_x_2870 - $__internal_74_$__cuda_sm20_div_u64)
$__internal_74_$__cuda_sm20_div_u64:
        /* <DEDUP_REMOVED lines=69> */
[----:B------:R-:W-:Y:S06]  /*0830*/  RET.REL.NODEC R4 `(broadcast_sub_rhs_col_i64) ;  /* 0xfffffff404f07950 */ /* 0x000fec0003c3ffff */
.L_x_929:
        /* <DEDUP_REMOVED lines=12> */
.L_x_2870:


//--------------------- .text.broadcast_sub_rhs_row_i64 --------------------------
	.section	.text.broadcast_sub_rhs_row_i64,"ax",@progbits
	.align	128
        .global         broadcast_sub_rhs_row_i64
        .type           broadcast_sub_rhs_row_i64,@function
        .size           broadcast_sub_rhs_row_i64,(.L_x_2871 - broadcast_sub_rhs_row_i64)
        .other          broadcast_sub_rhs_row_i64,@"STO_CUDA_ENTRY STV_DEFAULT"
broadcast_sub_rhs_row_i64:
.text.broadcast_sub_rhs_row_i64:
        /* <DEDUP_REMOVED lines=37> */
.L_x_931:
[----:B------:R-:W-:-:S07]  /*0250*/  MOV R2, 0x270 ;  /* 0x0000027000027802 */ /* 0x000fce0000000f00 */
[----:B------:R-:W-:Y:S05]  /*0260*/  CALL.REL.NOINC `($__internal_75_$__cuda_sm20_rem_u64) ;  /* 0x00000000005c7944 */ /* 0x000fea0003c00000 */
[----:B------:R-:W-:Y:S02]  /*0270*/  IMAD.MOV.U32 R4, RZ, RZ, R6 ;  /* 0x000000ffff047224 */ /* 0x000fe400078e0006 */
[----:B------:R-:W-:-:S07]  /*0280*/  IMAD.MOV.U32 R5, RZ, RZ, R7 ;  /* 0x000000ffff057224 */ /* 0x000fce00078e0007 */
.L_x_932:
[----:B------:R-:W-:Y:S05]  /*0290*/  BSYNC.RECONVERGENT B0 ;  /* 0x0000000000007941 */ /* 0x000fea0003800200 */
.L_x_930:
        /* <DEDUP_REMOVED lines=20> */
        .weak           $__internal_75_$__cuda_sm20_rem_u64
        .type           $__internal_75_$__cuda_sm20_rem_u64,@function
        .size           $__internal_75_$__cuda_sm20_rem_u64,(.L_x_2871 - $__internal_75_$__cuda_sm20_rem_u64)
$__internal_75_$__cuda_sm20_rem_u64:
        /* <DEDUP_REMOVED lines=65> */
[----:B------:R-:W-:Y:S06]  /*07f0*/  RET.REL.NODEC R4 `(broadcast_sub_rhs_row_i64) ;  /* 0xfffffff804007950 */ /* 0x000fec0003c3ffff */
.L_x_933:
        /* <DEDUP_REMOVED lines=16> */
.L_x_2871:


//--------------------- .text.broadcast_sub_contiguous_i64 --------------------------
	.section	.text.broadcast_sub_contiguous_i64,"ax",@progbits
	.align	128
        .global         broadcast_sub_contiguous_i64
        .type           broadcast_sub_contiguous_i64,@function
        .size           broadcast_sub_contiguous_i64,(.L_x_3058 - broadcast_sub_contiguous_i64)
        .other          broadcast_sub_contiguous_i64,@"STO_CUDA_ENTRY STV_DEFAULT"
broadcast_sub_contiguous_i64:
.text.broadcast_sub_contiguous_i64:
        /* <DEDUP_REMOVED lines=23> */
[----:B--2---:R-:W-:-:S05]  /*0170*/  IADD3 R6, P0, PT, R2, -R4, RZ ;  /* 0x8000000402067210 */ /* 0x004fca0007f1e0ff */
[----:B------:R-:W-:-:S05]  /*0180*/  IMAD.X R7, R3, 0x1, ~R5, P0 ;  /* 0x0000000103077824 */ /* 0x000fca00000e0e05 */
[----:B------:R-:W-:Y:S01]  /*0190*/  STG.E.64 desc[UR4][R8.64], R6 ;  /* 0x0000000608007986 */ /* 0x000fe2000c101b04 */
[----:B------:R-:W-:Y:S05]  /*01a0*/  EXIT ;  /* 0x000000000000794d */ /* 0x000fea0003800000 */
.L_x_934:
        /* <DEDUP_REMOVED lines=13> */
.L_x_3058:


//--------------------- .text.broadcast_sub_strided_i64 --------------------------
	.section	.text.broadcast_sub_strided_i64,"ax",@progbits
	.align	128
        .global         broadcast_sub_strided_i64
        .type           broadcast_sub_strided_i64,@function
        .size           broadcast_sub_strided_i64,(.L_x_2873 - broadcast_sub_strided_i64)
        .other          broadcast_sub_strided_i64,@"STO_CUDA_ENTRY STV_DEFAULT"
broadcast_sub_strided_i64:
.text.broadcast_sub_strided_i64:
        /* <DEDUP_REMOVED lines=32> */
.L_x_953:
        /* <DEDUP_REMOVED lines=27> */
.L_x_937:
[----:B------:R-:W-:Y:S01]  /*03b0*/  MOV R25, R11 ;  /* 0x0000000b00197202 */ /* 0x000fe20000000f00 */
[----:B------:R-:W-:Y:S01]  /*03c0*/  IMAD.MOV.U32 R22, RZ, RZ, RZ ;  /* 0x000000ffff167224 */ /* 0x000fe200078e00ff */
[----:B------:R-:W-:Y:S01]  /*03d0*/  MOV R20, R16 ;  /* 0x0000001000147202 */ /* 0x000fe20000000f00 */
[----:B------:R-:W-:Y:S01]  /*03e0*/  IMAD.MOV.U32 R9, RZ, RZ, R17 ;  /* 0x000000ffff097224 */ /* 0x000fe200078e0011 */
[----:B------:R-:W-:-:S07]  /*03f0*/  MOV R3, 0x410 ;  /* 0x0000041000037802 */ /* 0x000fce0000000f00 */
[----:B0-----:R-:W-:Y:S05]  /*0400*/  CALL.REL.NOINC `($__internal_76_$__cuda_sm20_div_u64) ;  /* 0x0000004c00a87944 */ /* 0x001fea0003c00000 */
[----:B------:R-:W-:Y:S01]  /*0410*/  IADD3 R3, PT, PT, -R21, RZ, RZ ;  /* 0x000000ff15037210 */ /* 0x000fe20007ffe1ff */
[----:B------:R-:W-:Y:S01]  /*0420*/  IMAD.MOV.U32 R34, RZ, RZ, R21 ;  /* 0x000000ffff227224 */ /* 0x000fe200078e0015 */
[----:B------:R-:W-:-:S03]  /*0430*/  MOV R35, R20 ;  /* 0x0000001400237202 */ /* 0x000fc60000000f00 */
[----:B------:R-:W-:-:S07]  /*0440*/  IMAD R3, R16, R3, R11 ;  /* 0x0000000310037224 */ /* 0x000fce00078e020b */
.L_x_938:
        /* <DEDUP_REMOVED lines=31> */
.L_x_939:
[----:B------:R-:W-:Y:S01]  /*0640*/  MOV R25, R34 ;  /* 0x0000002200197202 */ /* 0x000fe20000000f00 */
[----:B------:R-:W-:Y:S01]  /*0650*/  IMAD.MOV.U32 R22, RZ, RZ, R35 ;  /* 0x000000ffff167224 */ /* 0x000fe200078e0023 */
[----:B------:R-:W-:Y:S01]  /*0660*/  MOV R20, R16 ;  /* 0x0000001000147202 */ /* 0x000fe20000000f00 */
[----:B------:R-:W-:Y:S01]  /*0670*/  IMAD.MOV.U32 R9, RZ, RZ, R17 ;  /* 0x000000ffff097224 */ /* 0x000fe200078e0011 */
[----:B------:R-:W-:-:S07]  /*0680*/  MOV R3, 0x6a0 ;  /* 0x000006a000037802 */ /* 0x000fce0000000f00 */
[----:B------:R-:W-:Y:S05]  /*0690*/  CALL.REL.NOINC `($__internal_76_$__cuda_sm20_div_u64) ;  /* 0x0000004c00047944 */ /* 0x000fea0003c00000 */
[----:B------:R-:W-:Y:S02]  /*06a0*/  IADD3 R3, PT, PT, -R21, RZ, RZ ;  /* 0x000000ff15037210 */ /* 0x000fe40007ffe1ff */
[----:B------:R-:W-:-:S03]  /*06b0*/  MOV R35, R20 ;  /* 0x0000001400237202 */ /* 0x000fc60000000f00 */
[----:B------:R-:W-:Y:S02]  /*06c0*/  IMAD R3, R16, R3, R34 ;  /* 0x0000000310037224 */ /* 0x000fe400078e0222 */
[----:B------:R-:W-:-:S07]  /*06d0*/  IMAD.MOV.U32 R34, RZ, RZ, R21 ;  /* 0x000000ffff227224 */ /* 0x000fce00078e0015 */
.L_x_940:
        /* <DEDUP_REMOVED lines=31> */
.L_x_941:
        /* <DEDUP_REMOVED lines=10> */
.L_x_942:
        /* <DEDUP_REMOVED lines=30> */
.L_x_943:
[----:B------:R-:W-:Y:S01]  /*0b50*/  IMAD.MOV.U32 R25, RZ, RZ, R34 ;  /* 0x000000ffff197224 */ /* 0x000fe200078e0022 */
[----:B------:R-:W-:Y:S01]  /*0b60*/  MOV R22, R35 ;  /* 0x0000002300167202 */ /* 0x000fe20000000f00 */
[----:B------:R-:W-:Y:S01]  /*0b70*/  IMAD.MOV.U32 R20, RZ, RZ, R16 ;  /* 0x000000ffff147224 */ /* 0x000fe200078e0010 */
[----:B------:R-:W-:Y:S02]  /*0b80*/  MOV R9, R17 ;  /* 0x0000001100097202 */ /* 0x000fe40000000f00 */
[----:B------:R-:W-:-:S07]  /*0b90*/  MOV R3, 0xbb0 ;  /* 0x00000bb000037802 */ /* 0x000fce0000000f00 */
[----:B------:R-:W-:Y:S05]  /*0ba0*/  CALL.REL.NOINC `($__internal_76_$__cuda_sm20_div_u64) ;  /* 0x0000004400c07944 */ /* 0x000fea0003c00000 */
[----:B------:R-:W-:Y:S02]  /*0bb0*/  IMAD.MOV R3, RZ, RZ, -R21 ;  /* 0x000000ffff037224 */ /* 0x000fe400078e0a15 */
[----:B------:R-:W-:Y:S02]  /*0bc0*/  IMAD.MOV.U32 R35, RZ, RZ, R20 ;  /* 0x000000ffff237224 */ /* 0x000fe400078e0014 */
[----:B------:R-:W-:Y:S01]  /*0bd0*/  IMAD R3, R16, R3, R34 ;  /* 0x0000000310037224 */ /* 0x000fe200078e0222 */
[----:B------:R-:W-:-:S07]  /*0be0*/  MOV R34, R21 ;  /* 0x0000001500227202 */ /* 0x000fce0000000f00 */
.L_x_944:
        /* <DEDUP_REMOVED lines=31> */
.L_x_945:
        /* <DEDUP_REMOVED lines=10> */
.L_x_946:
        /* <DEDUP_REMOVED lines=31> */
.L_x_947:
        /* <DEDUP_REMOVED lines=10> */
.L_x_948:
        /* <DEDUP_REMOVED lines=31> */
.L_x_949:
        /* <DEDUP_REMOVED lines=10> */
.L_x_950:
        /* <DEDUP_REMOVED lines=29> */
.L_x_951:
[----:B------:R-:W-:Y:S01]  /*1570*/  IMAD.MOV.U32 R25, RZ, RZ, R34 ;  /* 0x000000ffff197224 */ /* 0x000fe200078e0022 */
[----:B------:R-:W-:Y:S01]  /*1580*/  MOV R22, R35 ;  /* 0x0000002300167202 */ /* 0x000fe20000000f00 */
[----:B------:R-:W-:Y:S01]  /*1590*/  IMAD.MOV.U32 R20, RZ, RZ, R16 ;  /* 0x000000ffff147224 */ /* 0x000fe200078e0010 */
[----:B------:R-:W-:Y:S02]  /*15a0*/  MOV R9, R17 ;  /* 0x0000001100097202 */ /* 0x000fe40000000f00 */
[----:B------:R-:W-:-:S07]  /*15b0*/  MOV R3, 0x15d0 ;  /* 0x000015d000037802 */ /* 0x000fce0000000f00 */
[----:B------:R-:W-:Y:S05]  /*15c0*/  CALL.REL.NOINC `($__internal_76_$__cuda_sm20_div_u64) ;  /* 0x0000003c00387944 */ /* 0x000fea0003c00000 */
[----:B------:R-:W-:-:S04]  /*15d0*/  IMAD.MOV R3, RZ, RZ, -R21 ;  /* 0x000000ffff037224 */ /* 0x000fc800078e0a15 */
[----:B------:R-:W-:-:S07]  /*15e0*/  IMAD R16, R16, R3, R34 ;  /* 0x0000000310107224 */ /* 0x000fce00078e0222 */
.L_x_952:
        /* <DEDUP_REMOVED lines=9> */
.L_x_936:
        /* <DEDUP_REMOVED lines=34> */
.L_x_956:
[----:B------:R-:W-:Y:S01]  /*18a0*/  MOV R25, R11 ;  /* 0x0000000b00197202 */ /* 0x000fe20000000f00 */
[----:B------:R-:W-:Y:S01]  /*18b0*/  IMAD.MOV.U32 R22, RZ, RZ, RZ ;  /* 0x000000ffff167224 */ /* 0x000fe200078e00ff */
[----:B------:R-:W-:Y:S01]  /*18c0*/  MOV R20, R6 ;  /* 0x0000000600147202 */ /* 0x000fe20000000f00 */
[----:B------:R-:W-:Y:S01]  /*18d0*/  IMAD.MOV.U32 R9, RZ, RZ, R7 ;  /* 0x000000ffff097224 */ /* 0x000fe200078e0007 */
[----:B------:R-:W-:-:S07]  /*18e0*/  MOV R3, 0x1900 ;  /* 0x0000190000037802 */ /* 0x000fce0000000f00 */
[----:B------:R-:W-:Y:S05]  /*18f0*/  CALL.REL.NOINC `($__internal_76_$__cuda_sm20_div_u64) ;  /* 0x00000038006c7944 */ /* 0x000fea0003c00000 */
[----:B------:R-:W-:Y:S01]  /*1900*/  IADD3 R7, PT, PT, -R21, RZ, RZ ;  /* 0x000000ff15077210 */ /* 0x000fe20007ffe1ff */
[----:B------:R-:W-:Y:S01]  /*1910*/  IMAD.MOV.U32 R18, RZ, RZ, R21 ;  /* 0x000000ffff127224 */ /* 0x000fe200078e0015 */
[----:B------:R-:W-:-:S03]  /*1920*/  MOV R19, R20 ;  /* 0x0000001400137202 */ /* 0x000fc60000000f00 */
[----:B------:R-:W-:-:S07]  /*1930*/  IMAD R7, R6, R7, R11 ;  /* 0x0000000706077224 */ /* 0x000fce00078e020b */
.L_x_957:
        /* <DEDUP_REMOVED lines=34> */
.L_x_958:
        /* <DEDUP_REMOVED lines=10> */
.L_x_959:
        /* <DEDUP_REMOVED lines=33> */
.L_x_960:
        /* <DEDUP_REMOVED lines=10> */
.L_x_961:
        /* <DEDUP_REMOVED lines=32> */
.L_x_962:
[----:B------:R-:W-:Y:S01]  /*20b0*/  MOV R25, R10 ;  /* 0x0000000a00197202 */ /* 0x000fe20000000f00 */
[----:B------:R-:W-:Y:S01]  /*20c0*/  IMAD.MOV.U32 R22, RZ, RZ, R11 ;  /* 0x000000ffff167224 */ /* 0x000fe200078e000b */
[----:B------:R-:W-:Y:S01]  /*20d0*/  MOV R20, R6 ;  /* 0x0000000600147202 */ /* 0x000fe20000000f00 */
[----:B------:R-:W-:Y:S01]  /*20e0*/  IMAD.MOV.U32 R9, RZ, RZ, R7 ;  /* 0x000000ffff097224 */ /* 0x000fe200078e0007 */
[----:B------:R-:W-:-:S07]  /*20f0*/  MOV R3, 0x2110 ;  /* 0x0000211000037802 */ /* 0x000fce0000000f00 */
[----:B------:R-:W-:Y:S05]  /*2100*/  CALL.REL.NOINC `($__internal_76_$__cuda_sm20_div_u64) ;  /* 0x0000003000687944 */ /* 0x000fea0003c00000 */
[----:B------:R-:W-:Y:S01]  /*2110*/  IADD3 R3, PT, PT, -R21, RZ, RZ ;  /* 0x000000ff15037210 */ /* 0x000fe20007ffe1ff */
[----:B------:R-:W-:-:S04]  /*2120*/  IMAD.MOV.U32 R11, RZ, RZ, R21 ;  /* 0x000000ffff0b7224 */ /* 0x000fc800078e0015 */
[----:B------:R-:W-:-:S07]  /*2130*/  IMAD R6, R6, R3, R10 ;  /* 0x0000000306067224 */ /* 0x000fce00078e020a */
.L_x_963:
[----:B------:R-:W0:Y:S02]  /*2140*/  LDC R3, c[0x0][0x388] ;  /* 0x0000e200ff037b82 */ /* 0x000e240000000800 */
[----:B0-----:R-:W-:-:S06]  /*2150*/  IMAD.WIDE.U32 R16, R3, 0x8, R16 ;  /* 0x0000000803107825 */ /* 0x001fcc00078e0010 */
[----:B------:R-:W2:Y:S01]  /*2160*/  LDG.E R16, desc[UR6][R16.64] ;  /* 0x0000000610107981 */ /* 0x000ea2000c1e1900 */
[----:B------:R-:W-:Y:S01]  /*2170*/  IADD3 R8, PT, PT, R8, 0x4, RZ ;  /* 0x0000000408087810 */ /* 0x000fe20007ffe0ff */
[----:B--2---:R-:W-:-:S07]  /*2180*/  IMAD R5, R16, R6, R5 ;  /* 0x0000000610057224 */ /* 0x004fce00078e0205 */
.L_x_955:
        /* <DEDUP_REMOVED lines=34> */
.L_x_965:
        /* <DEDUP_REMOVED lines=10> */
.L_x_966:
        /* <DEDUP_REMOVED lines=31> */
.L_x_967:
[----:B------:R-:W-:Y:S01]  /*2640*/  IMAD.MOV.U32 R25, RZ, RZ, R16 ;  /* 0x000000ffff197224 */ /* 0x000fe200078e0010 */
[----:B------:R-:W-:Y:S01]  /*2650*/  MOV R22, R17 ;  /* 0x0000001100167202 */ /* 0x000fe20000000f00 */
[----:B------:R-:W-:Y:S01]  /*2660*/  IMAD.MOV.U32 R20, RZ, RZ, R10 ;  /* 0x000000ffff147224 */ /* 0x000fe200078e000a */
[----:B------:R-:W-:Y:S02]  /*2670*/  MOV R9, R11 ;  /* 0x0000000b00097202 */ /* 0x000fe40000000f00 */
[----:B------:R-:W-:-:S07]  /*2680*/  MOV R3, 0x26a0 ;  /* 0x000026a000037802 */ /* 0x000fce0000000f00 */
[----:B------:R-:W-:Y:S05]  /*2690*/  CALL.REL.NOINC `($__internal_76_$__cuda_sm20_div_u64) ;  /* 0x0000002c00047944 */ /* 0x000fea0003c00000 */
[----:B------:R-:W-:Y:S01]  /*26a0*/  IMAD.MOV R3, RZ, RZ, -R21 ;  /* 0x000000ffff037224 */ /* 0x000fe200078e0a15 */
[----:B------:R-:W-:-:S03]  /*26b0*/  MOV R7, R21 ;  /* 0x0000001500077202 */ /* 0x000fc60000000f00 */
[----:B------:R-:W-:-:S07]  /*26c0*/  IMAD R10, R10, R3, R16 ;  /* 0x000000030a0a7224 */ /* 0x000fce00078e0210 */
.L_x_968:
[----:B------:R-:W0:Y:S02]  /*26d0*/  LDC R3, c[0x0][0x388] ;  /* 0x0000e200ff037b82 */ /* 0x000e240000000800 */
[----:B0-----:R-:W-:-:S06]  /*26e0*/  IMAD.WIDE.U32 R12, R3, 0x8, R12 ;  /* 0x00000008030c7825 */ /* 0x001fcc00078e000c */
[----:B------:R-:W2:Y:S01]  /*26f0*/  LDG.E R12, desc[UR6][R12.64] ;  /* 0x000000060c0c7981 */ /* 0x000ea2000c1e1900 */
[----:B------:R-:W-:Y:S01]  /*2700*/  VIADD R8, R8, 0x2 ;  /* 0x0000000208087836 */ /* 0x000fe20000000000 */
[----:B------:R-:W-:Y:S01]  /*2710*/  MOV R11, R7 ;  /* 0x00000007000b7202 */ /* 0x000fe20000000f00 */
[----:B--2---:R-:W-:-:S07]  /*2720*/  IMAD R5, R12, R10, R5 ;  /* 0x0000000a0c057224 */ /* 0x004fce00078e0205 */
.L_x_964:
        /* <DEDUP_REMOVED lines=28> */
.L_x_969:
[----:B------:R-:W-:Y:S01]  /*28f0*/  MOV R3, R16 ;  /* 0x0000001000037202 */ /* 0x000fe20000000f00 */
[----:B------:R-:W-:Y:S01]  /*2900*/  IMAD.MOV.U32 R15, RZ, RZ, R11 ;  /* 0x000000ffff0f7224 */ /* 0x000fe200078e000b */
[----:B------:R-:W-:-:S07]  /*2910*/  MOV R16, 0x2930 ;  /* 0x0000293000107802 */ /* 0x000fce0000000f00 */
[----:B------:R-:W-:Y:S05]  /*2920*/  CALL.REL.NOINC `($__internal_77_$__cuda_sm20_rem_u64) ;  /* 0x0000002c00747944 */ /* 0x000fea0003c00000 */
.L_x_970:
[----:B------:R-:W0:Y:S02]  /*2930*/  LDC R3, c[0x0][0x388] ;  /* 0x0000e200ff037b82 */ /* 0x000e240000000800 */
[----:B0-----:R-:W-:-:S06]  /*2940*/  IMAD.WIDE.U32 R6, R3, 0x8, R6 ;  /* 0x0000000803067825 */ /* 0x001fcc00078e0006 */
[----:B------:R-:W2:Y:S02]  /*2950*/  LDG.E R6, desc[UR6][R6.64] ;  /* 0x0000000606067981 */ /* 0x000ea4000c1e1900 */
[----:B--2---:R-:W-:-:S07]  /*2960*/  IMAD R5, R6, R9, R5 ;  /* 0x0000000906057224 */ /* 0x004fce00078e0205 */
.L_x_954:
[----:B------:R-:W-:Y:S01]  /*2970*/  MOV R10, R5 ;  /* 0x00000005000a7202 */ /* 0x000fe20000000f00 */
[----:B------:R-:W-:-:S07]  /*2980*/  IMAD.MOV.U32 R11, RZ, RZ, RZ ;  /* 0x000000ffff0b7224 */ /* 0x000fce00078e00ff */
.L_x_935:
        /* <DEDUP_REMOVED lines=15> */
.L_x_989:
        /* <DEDUP_REMOVED lines=27> */
.L_x_973:
[----:B------:R-:W-:Y:S01]  /*2c30*/  IMAD.MOV.U32 R25, RZ, RZ, R14 ;  /* 0x000000ffff197224 */ /* 0x000fe200078e000e */
[----:B------:R-:W-:Y:S01]  /*2c40*/  MOV R22, RZ ;  /* 0x000000ff00167202 */ /* 0x000fe20000000f00 */
[----:B------:R-:W-:Y:S01]  /*2c50*/  IMAD.MOV.U32 R20, RZ, RZ, R18 ;  /* 0x000000ffff147224 */ /* 0x000fe200078e0012 */
[----:B------:R-:W-:Y:S02]  /*2c60*/  MOV R9, R19 ;  /* 0x0000001300097202 */ /* 0x000fe40000000f00 */
[----:B------:R-:W-:-:S07]  /*2c70*/  MOV R3, 0x2c90 ;  /* 0x00002c9000037802 */ /* 0x000fce0000000f00 */
[----:B------:R-:W-:Y:S05]  /*2c80*/  CALL.REL.NOINC `($__internal_76_$__cuda_sm20_div_u64) ;  /* 0x0000002400887944 */ /* 0x000fea0003c00000 */
[----:B------:R-:W-:Y:S01]  /*2c90*/  IMAD.MOV R3, RZ, RZ, -R21 ;  /* 0x000000ffff037224 */ /* 0x000fe200078e0a15 */
[----:B------:R-:W-:Y:S01]  /*2ca0*/  MOV R28, R21 ;  /* 0x00000015001c7202 */ /* 0x000fe20000000f00 */
[----:B------:R-:W-:Y:S02]  /*2cb0*/  IMAD.MOV.U32 R29, RZ, RZ, R20 ;  /* 0x000000ffff1d7224 */ /* 0x000fe400078e0014 */
[----:B------:R-:W-:-:S07]  /*2cc0*/  IMAD R3, R18, R3, R14 ;  /* 0x0000000312037224 */ /* 0x000fce00078e020e */
.L_x_974:
        /* <DEDUP_REMOVED lines=30> */
.L_x_975:
[----:B------:R-:W-:Y:S01]  /*2eb0*/  MOV R25, R28 ;  /* 0x0000001c00197202 */ /* 0x000fe20000000f00 */
[----:B------:R-:W-:Y:S01]  /*2ec0*/  IMAD.MOV.U32 R22, RZ, RZ, R29 ;  /* 0x000000ffff167224 */ /* 0x000fe200078e001d */
        /* <DEDUP_REMOVED lines=8> */
.L_x_976:
        /* <DEDUP_REMOVED lines=31> */
.L_x_977:
        /* <DEDUP_REMOVED lines=10> */
.L_x_978:
        /* <DEDUP_REMOVED lines=30> */
.L_x_979:
        /* <DEDUP_REMOVED lines=10> */
.L_x_980:
        /* <DEDUP_REMOVED lines=31> */
.L_x_981:
        /* <DEDUP_REMOVED lines=10> */
.L_x_982:
        /* <DEDUP_REMOVED lines=31> */
.L_x_983:
        /* <DEDUP_REMOVED lines=10> */
.L_x_984:
        /* <DEDUP_REMOVED lines=31> */
.L_x_985:
        /* <DEDUP_REMOVED lines=10> */
.L_x_986:
        /* <DEDUP_REMOVED lines=29> */
.L_x_987:
        /* <DEDUP_REMOVED lines=8> */
.L_x_988:
        /* <DEDUP_REMOVED lines=8> */
.L_x_972:
        /* <DEDUP_REMOVED lines=36> */
.L_x_992:
[----:B------:R-:W-:Y:S01]  /*4120*/  MOV R25, R14 ;  /* 0x0000000e00197202 */ /* 0x000fe20000000f00 */
[----:B------:R-:W-:Y:S01]  /*4130*/  IMAD.MOV.U32 R22, RZ, RZ, RZ ;  /* 0x000000ffff167224 */ /* 0x000fe200078e00ff */
[----:B------:R-:W-:Y:S02]  /*4140*/  MOV R20, R12 ;  /* 0x0000000c00147202 */ /* 0x000fe40000000f00 */
[----:B------:R-:W-:Y:S02]  /*4150*/  MOV R9, R13 ;  /* 0x0000000d00097202 */ /* 0x000fe40000000f00 */
[----:B------:R-:W-:-:S07]  /*4160*/  MOV R3, 0x4180 ;  /* 0x0000418000037802 */ /* 0x000fce0000000f00 */
[----:B------:R-:W-:Y:S05]  /*4170*/  CALL.REL.NOINC `($__internal_76_$__cuda_sm20_div_u64) ;  /* 0x00000010004c7944 */ /* 0x000fea0003c00000 */
[----:B------:R-:W-:Y:S01]  /*4180*/  IMAD.MOV R3, RZ, RZ, -R21 ;  /* 0x000000ffff037224 */ /* 0x000fe200078e0a15 */
[----:B------:R-:W-:-:S03]  /*4190*/  MOV R15, R20 ;  /* 0x00000014000f7202 */ /* 0x000fc60000000f00 */
[----:B------:R-:W-:Y:S01]  /*41a0*/  IMAD R8, R12, R3, R14 ;  /* 0x000000030c087224 */ /* 0x000fe200078e020e */
[----:B------:R-:W-:-:S07]  /*41b0*/  MOV R14, R21 ;  /* 0x00000015000e7202 */ /* 0x000fce0000000f00 */
.L_x_993:
        /* <DEDUP_REMOVED lines=33> */
.L_x_994:
[----:B------:R-:W-:Y:S01]  /*43d0*/  MOV R25, R14 ;  /* 0x0000000e00197202 */ /* 0x000fe20000000f00 */
[----:B------:R-:W-:Y:S01]  /*43e0*/  IMAD.MOV.U32 R22, RZ, RZ, R15 ;  /* 0x000000ffff167224 */ /* 0x000fe200078e000f */
[----:B------:R-:W-:Y:S02]  /*43f0*/  MOV R20, R12 ;  /* 0x0000000c00147202 */ /* 0x000fe40000000f00 */
[----:B------:R-:W-:Y:S02]  /*4400*/  MOV R9, R13 ;  /* 0x0000000d00097202 */ /* 0x000fe40000000f00 */
[----:B------:R-:W-:-:S07]  /*4410*/  MOV R3, 0x4430 ;  /* 0x0000443000037802 */ /* 0x000fce0000000f00 */
[----:B------:R-:W-:Y:S05]  /*4420*/  CALL.REL.NOINC `($__internal_76_$__cuda_sm20_div_u64) ;  /* 0x0000000c00a07944 */ /* 0x000fea0003c00000 */
[----:B------:R-:W-:Y:S01]  /*4430*/  IMAD.MOV R3, RZ, RZ, -R21 ;  /* 0x000000ffff037224 */ /* 0x000fe200078e0a15 */
[----:B------:R-:W-:Y:S02]  /*4440*/  MOV R18, R21 ;  /* 0x0000001500127202 */ /* 0x000fe40000000f00 */
[----:B------:R-:W-:Y:S01]  /*4450*/  MOV R19, R20 ;  /* 0x0000001400137202 */ /* 0x000fe20000000f00 */
[----:B------:R-:W-:-:S07]  /*4460*/  IMAD R8, R12, R3, R14 ;  /* 0x000000030c087224 */ /* 0x000fce00078e020e */
.L_x_995:
        /* <DEDUP_REMOVED lines=32> */
.L_x_996:
[----:B------:R-:W-:Y:S01]  /*4670*/  MOV R25, R18 ;  /* 0x0000001200197202 */ /* 0x000fe20000000f00 */
[----:B------:R-:W-:Y:S01]  /*4680*/  IMAD.MOV.U32 R22, RZ, RZ, R19 ;  /* 0x000000ffff167224 */ /* 0x000fe200078e0013 */
        /* <DEDUP_REMOVED lines=8> */
.L_x_997:
        /* <DEDUP_REMOVED lines=30> */
.L_x_998:
[----:B------:R-:W-:Y:S01]  /*48f0*/  IMAD.MOV.U32 R25, RZ, RZ, R12 ;  /* 0x000000ffff197224 */ /* 0x000fe200078e000c */
[----:B------:R-:W-:Y:S01]  /*4900*/  MOV R22, R13 ;  /* 0x0000000d00167202 */ /* 0x000fe20000000f00 */
[----:B------:R-:W-:Y:S01]  /*4910*/  IMAD.MOV.U32 R9, RZ, RZ, R17 ;  /* 0x000000ffff097224 */ /* 0x000fe200078e0011 */
[----:B------:R-:W-:Y:S02]  /*4920*/  MOV R20, R16 ;  /* 0x0000001000147202 */ /* 0x000fe40000000f00 */
[----:B------:R-:W-:-:S07]  /*4930*/  MOV R3, 0x4950 ;  /* 0x0000495000037802 */ /* 0x000fce0000000f00 */
[----:B------:R-:W-:Y:S05]  /*4940*/  CALL.REL.NOINC `($__internal_76_$__cuda_sm20_div_u64) ;  /* 0x0000000800587944 */ /* 0x000fea0003c00000 */
[----:B------:R-:W-:Y:S02]  /*4950*/  IADD3 R3, PT, PT, -R21, RZ, RZ ;  /* 0x000000ff15037210 */ /* 0x000fe40007ffe1ff */
[----:B------:R-:W-:-:S03]  /*4960*/  MOV R9, R21 ;  /* 0x0000001500097202 */ /* 0x000fc60000000f00 */
[----:B------:R-:W-:-:S07]  /*4970*/  IMAD R12, R16, R3, R12 ;  /* 0x00000003100c7224 */ /* 0x000fce00078e020c */
.L_x_999:
[----:B------:R-:W-:-:S06]  /*4980*/  IMAD.WIDE.U32 R18, R6, 0x8, R18 ;  /* 0x0000000806127825 */ /* 0x000fcc00078e0012 */
[----:B------:R-:W2:Y:S01]  /*4990*/  LDG.E R18, desc[UR6][R18.64] ;  /* 0x0000000612127981 */ /* 0x000ea2000c1e1900 */
[----:B------:R-:W-:Y:S01]  /*49a0*/  VIADD R5, R5, 0x4 ;  /* 0x0000000405057836 */ /* 0x000fe20000000000 */
[----:B------:R-:W-:Y:S01]  /*49b0*/  MOV R14, R9 ;  /* 0x00000009000e7202 */ /* 0x000fe20000000f00 */
[----:B--2---:R-:W-:-:S07]  /*49c0*/  IMAD R23, R18, R12, R23 ;  /* 0x0000000c12177224 */ /* 0x004fce00078e0217 */
.L_x_991:
        /* <DEDUP_REMOVED lines=34> */
.L_x_1001:
[----:B------:R-:W-:Y:S02]  /*4bf0*/  HFMA2 R22, -RZ, RZ, 0, 0 ;  /* 0x00000000ff167431 */ /* 0x000fe400000001ff */
        /* <DEDUP_REMOVED lines=9> */
.L_x_1002:
        /* <DEDUP_REMOVED lines=31> */
.L_x_1003:
        /* <DEDUP_REMOVED lines=9> */
.L_x_1004:
[----:B------:R-:W-:-:S06]  /*4f10*/  IMAD.WIDE.U32 R16, R6, 0x8, R16 ;  /* 0x0000000806107825 */ /* 0x000fcc00078e0010 */
[----:B------:R-:W2:Y:S01]  /*4f20*/  LDG.E R16, desc[UR6][R16.64] ;  /* 0x0000000610107981 */ /* 0x000ea2000c1e1900 */
[----:B------:R-:W-:Y:S01]  /*4f30*/  VIADD R5, R5, 0x2 ;  /* 0x0000000205057836 */ /* 0x000fe20000000000 */
[----:B------:R-:W-:Y:S01]  /*4f40*/  MOV R14, R9 ;  /* 0x00000009000e7202 */ /* 0x000fe20000000f00 */
[----:B--2---:R-:W-:-:S07]  /*4f50*/  IMAD R23, R16, R15, R23 ;  /* 0x0000000f10177224 */ /* 0x004fce00078e0217 */
.L_x_1000:
        /* <DEDUP_REMOVED lines=29> */
.L_x_1005:
[----:B------:R-:W-:Y:S01]  /*5130*/  IMAD.MOV.U32 R3, RZ, RZ, R16 ;  /* 0x000000ffff037224 */ /* 0x000fe200078e0010 */
[----:B------:R-:W-:Y:S02]  /*5140*/  MOV R15, R14 ;  /* 0x0000000e000f7202 */ /* 0x000fe40000000f00 */
[----:B------:R-:W-:-:S07]  /*5150*/  MOV R16, 0x5170 ;  /* 0x0000517000107802 */ /* 0x000fce0000000f00 */
[----:B------:R-:W-:Y:S05]  /*5160*/  CALL.REL.NOINC `($__internal_77_$__cuda_sm20_rem_u64) ;  /* 0x0000000400647944 */ /* 0x000fea0003c00000 */
[----:B------:R-:W-:-:S07]  /*5170*/  MOV R7, R9 ;  /* 0x0000000900077202 */ /* 0x000fce0000000f00 */
.L_x_1006:
[----:B------:R-:W-:-:S06]  /*5180*/  IMAD.WIDE.U32 R4, R6, 0x8, R4 ;  /* 0x0000000806047825 */ /* 0x000fcc00078e0004 */
[----:B------:R-:W2:Y:S02]  /*5190*/  LDG.E R4, desc[UR6][R4.64] ;  /* 0x0000000604047981 */ /* 0x000ea4000c1e1900 */
[----:B--2---:R-:W-:-:S07]  /*51a0*/  IMAD R23, R4, R7, R23 ;  /* 0x0000000704177224 */ /* 0x004fce00078e0217 */
.L_x_990:
[----:B------:R-:W-:Y:S02]  /*51b0*/  HFMA2 R5, -RZ, RZ, 0, 0 ;  /* 0x00000000ff057431 */ /* 0x000fe400000001ff */
[----:B------:R-:W-:-:S07]  /*51c0*/  IMAD.MOV.U32 R4, RZ, RZ, R23 ;  /* 0x000000ffff047224 */ /* 0x000fce00078e0017 */
.L_x_971:
        /* <DEDUP_REMOVED lines=10> */
[----:B--2---:R-:W-:-:S04]  /*5270*/  IADD3 R4, P0, PT, R4, -R6, RZ ;  /* 0x8000000604047210 */ /* 0x004fc80007f1e0ff */
[----:B------:R-:W-:-:S05]  /*5280*/  IADD3.X R5, PT, PT, R5, ~R7, RZ, P0, !PT ;  /* 0x8000000705057210 */ /* 0x000fca00007fe4ff */
[----:B------:R-:W-:Y:S01]  /*5290*/  STG.E.64 desc[UR6][R10.64], R4 ;  /* 0x000000040a007986 */ /* 0x000fe2000c101b06 */
[----:B------:R-:W-:Y:S05]  /*52a0*/  EXIT ;  /* 0x000000000000794d */ /* 0x000fea0003800000 */
        .weak           $__internal_76_$__cuda_sm20_div_u64
        .type           $__internal_76_$__cuda_sm20_div_u64,@function
        .size           $__internal_76_$__cuda_sm20_div_u64,($__internal_77_$__cuda_sm20_rem_u64 - $__internal_76_$__cuda_sm20_div_u64)
$__internal_76_$__cuda_sm20_div_u64:
        /* <DEDUP_REMOVED lines=68> */
[----:B------:R-:W-:Y:S06]  /*56f0*/  RET.REL.NODEC R24 `(broadcast_sub_strided_i64) ;  /* 0xffffffa818407950 */ /* 0x000fec0003c3ffff */
        .weak           $__internal_77_$__cuda_sm20_rem_u64
        .type           $__internal_77_$__cuda_sm20_rem_u64,@function
        .size           $__internal_77_$__cuda_sm20_rem_u64,(.L_x_2873 - $__internal_77_$__cuda_sm20_rem_u64)
$__internal_77_$__cuda_sm20_rem_u64:
        /* <DEDUP_REMOVED lines=61> */
[----:B------:R-:W-:Y:S06]  /*5ad0*/  RET.REL.NODEC R16 `(broadcast_sub_strided_i64) ;  /* 0xffffffa410487950 */ /* 0x000fec0003c3ffff */
.L_x_1007:
        /* <DEDUP_REMOVED lines=10> */
.L_x_2873:


//--------------------- .text.broadcast_add_lhs_col_i64 --------------------------
	.section	.text.broadcast_add_lhs_col_i64,"ax",@progbits
	.align	128
        .global         broadcast_add_lhs_col_i64
        .type           broadcast_add_lhs_col_i64,@function
        .size           broadcast_add_lhs_col_i64,(.L_x_2874 - broadcast_add_lhs_col_i64)
        .other          broadcast_add_lhs_col_i64,@"STO_CUDA_ENTRY STV_DEFAULT"
broadcast_add_lhs_col_i64:
.text.broadcast_add_lhs_col_i64:
        /* <DEDUP_REMOVED lines=37> */
.L_x_1009:
[----:B------:R-:W-:-:S07]  /*0250*/  MOV R2, 0x270 ;  /* 0x0000027000027802 */ /* 0x000fce0000000f00 */
[----:B------:R-:W-:Y:S05]  /*0260*/  CALL.REL.NOINC `($__internal_78_$__cuda_sm20_div_u64) ;  /* 0x00000000005c7944 */ /* 0x000fea0003c00000 */
[----:B------:R-:W-:Y:S01]  /*0270*/  MOV R4, R6 ;  /* 0x0000000600047202 */ /* 0x000fe20000000f00 */
[----:B------:R-:W-:-:S07]  /*0280*/  IMAD.MOV.U32 R5, RZ, RZ, R7 ;  /* 0x000000ffff057224 */ /* 0x000fce00078e0007 */
.L_x_1010:
[----:B------:R-:W-:Y:S05]  /*0290*/  BSYNC.RECONVERGENT B0 ;  /* 0x0000000000007941 */ /* 0x000fea0003800200 */
.L_x_1008:
        /* <DEDUP_REMOVED lines=16> */
[----:B--2---:R-:W-:-:S04]  /*03a0*/  IADD3 R6, P0, PT, R2, R4, RZ ;  /* 0x0000000402067210 */ /* 0x004fc80007f1e0ff */
[----:B------:R-:W-:-:S05]  /*03b0*/  IADD3.X R7, PT, PT, R3, R5, RZ, P0, !PT ;  /* 0x0000000503077210 */ /* 0x000fca00007fe4ff */
[----:B------:R-:W-:Y:S01]  /*03c0*/  STG.E.64 desc[UR4][R8.64], R6 ;  /* 0x0000000608007986 */ /* 0x000fe2000c101b04 */
[----:B------:R-:W-:Y:S05]  /*03d0*/  EXIT ;  /* 0x000000000000794d */ /* 0x000fea0003800000 */
        .weak           $__internal_78_$__cuda_sm20_div_u64
        .type           $__internal_78_$__cuda_sm20_div_u64,@function
        .size           $__internal_78_$__cuda_sm20_div_u64,(.L_x_2874 - $__internal_78_$__cuda_sm20_div_u64)
$__internal_78_$__cuda_sm20_div_u64:
        /* <DEDUP_REMOVED lines=69> */
[----:B------:R-:W-:Y:S06]  /*0830*/  RET.REL.NODEC R4 `(broadcast_add_lhs_col_i64) ;  /* 0xfffffff404f07950 */ /* 0x000fec0003c3ffff */
.L_x_1011:
        /* <DEDUP_REMOVED lines=12> */
.L_x_2874:


//--------------------- .text.broadcast_add_lhs_row_i64 --------------------------
	.section	.text.broadcast_add_lhs_row_i64,"ax",@progbits
	.align	128
        .global         broadcast_add_lhs_row_i64
        .type           broadcast_add_lhs_row_i64,@function
        .size           broadcast_add_lhs_row_i64,(.L_x_2875 - broadcast_add_lhs_row_i64)
        .other          broadcast_add_lhs_row_i64,@"STO_CUDA_ENTRY STV_DEFAULT"
broadcast_add_lhs_row_i64:
.text.broadcast_add_lhs_row_i64:
        /* <DEDUP_REMOVED lines=37> */
.L_x_1013:
[----:B------:R-:W-:-:S07]  /*0250*/  MOV R2, 0x270 ;  /* 0x0000027000027802 */ /* 0x000fce0000000f00 */
[----:B------:R-:W-:Y:S05]  /*0260*/  CALL.REL.NOINC `($__internal_79_$__cuda_sm20_rem_u64) ;  /* 0x00000000005c7944 */ /* 0x000fea0003c00000 */
[----:B------:R-:W-:Y:S02]  /*0270*/  IMAD.MOV.U32 R4, RZ, RZ, R6 ;  /* 0x000000ffff047224 */ /* 0x000fe400078e0006 */
[----:B------:R-:W-:-:S07]  /*0280*/  IMAD.MOV.U32 R5, RZ, RZ, R7 ;  /* 0x000000ffff057224 */ /* 0x000fce00078e0007 */
.L_x_1014:
[----:B------:R-:W-:Y:S05]  /*0290*/  BSYNC.RECONVERGENT B0 ;  /* 0x0000000000007941 */ /* 0x000fea0003800200 */
.L_x_1012:
        /* <DEDUP_REMOVED lines=16> */
[----:B--2---:R-:W-:-:S05]  /*03a0*/  IADD3 R6, P0, PT, R2, R4, RZ ;  /* 0x0000000402067210 */ /* 0x004fca0007f1e0ff */
[----:B------:R-:W-:-:S05]  /*03b0*/  IMAD.X R7, R3, 0x1, R5, P0 ;  /* 0x0000000103077824 */ /* 0x000fca00000e0605 */
[----:B------:R-:W-:Y:S01]  /*03c0*/  STG.E.64 desc[UR4][R8.64], R6 ;  /* 0x0000000608007986 */ /* 0x000fe2000c101b04 */
[----:B------:R-:W-:Y:S05]  /*03d0*/  EXIT ;  /* 0x000000000000794d */ /* 0x000fea0003800000 */
        .weak           $__internal_79_$__cuda_sm20_rem_u64
        .type           $__internal_79_$__cuda_sm20_rem_u64,@function
        .size           $__internal_79_$__cuda_sm20_rem_u64,(.L_x_2875 - $__internal_79_$__cuda_sm20_rem_u64)
$__internal_79_$__cuda_sm20_rem_u64:
        /* <DEDUP_REMOVED lines=65> */
[----:B------:R-:W-:Y:S06]  /*07f0*/  RET.REL.NODEC R4 `(broadcast_add_lhs_row_i64) ;  /* 0xfffffff804007950 */ /* 0x000fec0003c3ffff */
.L_x_1015:
        /* <DEDUP_REMOVED lines=16> */
.L_x_2875:


//--------------------- .text.broadcast_add_rhs_col_i64 --------------------------
	.section	.text.broadcast_add_rhs_col_i64,"ax",@progbits
	.align	128
        .global         broadcast_add_rhs_col_i64
        .type           broadcast_add_rhs_col_i64,@function
        .size           broadcast_add_rhs_col_i64,(.L_x_2876 - broadcast_add_rhs_col_i64)
        .other          broadcast_add_rhs_col_i64,@"STO_CUDA_ENTRY STV_DEFAULT"
broadcast_add_rhs_col_i64:
.text.broadcast_add_rhs_col_i64:
        /* <DEDUP_REMOVED lines=37> */
.L_x_1017:
[----:B------:R-:W-:-:S07]  /*0250*/  MOV R2, 0x270 ;  /* 0x0000027000027802 */ /* 0x000fce0000000f00 */
[----:B------:R-:W-:Y:S05]  /*0260*/  CALL.REL.NOINC `($__internal_80_$__cuda_sm20_div_u64) ;  /* 0x00000000005c7944 */ /* 0x000fea0003c00000 */
[----:B------:R-:W-:Y:S01]  /*0270*/  MOV R4, R6 ;  /* 0x0000000600047202 */ /* 0x000fe20000000f00 */
[----:B------:R-:W-:-:S07]  /*0280*/  IMAD.MOV.U32 R5, RZ, RZ, R7 ;  /* 0x000000ffff057224 */ /* 0x000fce00078e0007 */
.L_x_1018:
[----:B------:R-:W-:Y:S05]  /*0290*/  BSYNC.RECONVERGENT B0 ;  /* 0x0000000000007941 */ /* 0x000fea0003800200 */
.L_x_1016:
        /* <DEDUP_REMOVED lines=20> */
        .weak           $__internal_80_$__cuda_sm20_div_u64
        .type           $__internal_80_$__cuda_sm20_div_u64,@function
        .size           $__internal_80_$__cuda_sm20_div_u64,(.L_x_2876 - $__internal_80_$__cuda_sm20_div_u64)
$__internal_80_$__cuda_sm20_div_u64:
        /* <DEDUP_REMOVED lines=69> */
[----:B------:R-:W-:Y:S06]  /*0830*/  RET.REL.NODEC R4 `(broadcast_add_rhs_col_i64) ;  /* 0xfffffff404f07950 */ /* 0x000fec0003c3ffff */
.L_x_1019:
        /* <DEDUP_REMOVED lines=12> */
.L_x_2876:


//--------------------- .text.broadcast_add_rhs_row_i64 --------------------------
	.section	.text.broadcast_add_rhs_row_i64,"ax",@progbits
	.align	128
        .global         broadcast_add_rhs_row_i64
        .type           broadcast_add_rhs_row_i64,@function
        .size           broadcast_add_rhs_row_i64,(.L_x_2877 - broadcast_add_rhs_row_i64)
        .other          broadcast_add_rhs_row_i64,@"STO_CUDA_ENTRY STV_DEFAULT"
broadcast_add_rhs_row_i64:
.text.broadcast_add_rhs_row_i64:
        /* <DEDUP_REMOVED lines=37> */
.L_x_1021:
[----:B------:R-:W-:-:S07]  /*0250*/  MOV R2, 0x270 ;  /* 0x0000027000027802 */ /* 0x000fce0000000f00 */
[----:B------:R-:W-:Y:S05]  /*0260*/  CALL.REL.NOINC `($__internal_81_$__cuda_sm20_rem_u64) ;  /* 0x00000000005c7944 */ /* 0x000fea0003c00000 */
[----:B------:R-:W-:Y:S02]  /*0270*/  IMAD.MOV.U32 R4, RZ, RZ, R6 ;  /* 0x000000ffff047224 */ /* 0x000fe400078e0006 */
[----:B------:R-:W-:-:S07]  /*0280*/  IMAD.MOV.U32 R5, RZ, RZ, R7 ;  /* 0x000000ffff057224 */ /* 0x000fce00078e0007 */
.L_x_1022:
[----:B------:R-:W-:Y:S05]  /*0290*/  BSYNC.RECONVERGENT B0 ;  /* 0x0000000000007941 */ /* 0x000fea0003800200 */
.L_x_1020:
        /* <DEDUP_REMOVED lines=20> */
        .weak           $__internal_81_$__cuda_sm20_rem_u64
        .type           $__internal_81_$__cuda_sm20_rem_u64,@function
        .size           $__internal_81_$__cuda_sm20_rem_u64,(.L_x_2877 - $__internal_81_$__cuda_sm20_rem_u64)
$__internal_81_$__cuda_sm20_rem_u64:
        /* <DEDUP_REMOVED lines=65> */
[----:B------:R-:W-:Y:S06]  /*07f0*/  RET.REL.NODEC R4 `(broadcast_add_rhs_row_i64) ;  /* 0xfffffff804007950 */ /* 0x000fec0003c3ffff */
.L_x_1023:
        /* <DEDUP_REMOVED lines=16> */
.L_x_2877:


//--------------------- .text.broadcast_add_contiguous_i64 --------------------------
	.section	.text.broadcast_add_contiguous_i64,"ax",@progbits
	.align	128
        .global         broadcast_add_contiguous_i64
        .type           broadcast_add_contiguous_i64,@function
        .size           broadcast_add_contiguous_i64,(.L_x_3064 - broadcast_add_contiguous_i64)
        .other          broadcast_add_contiguous_i64,@"STO_CUDA_ENTRY STV_DEFAULT"
broadcast_add_contiguous_i64:
.text.broadcast_add_contiguous_i64:
        /* <DEDUP_REMOVED lines=23> */
[----:B--2---:R-:W-:-:S05]  /*0170*/  IADD3 R6, P0, PT, R2, R4, RZ ;  /* 0x0000000402067210 */ /* 0x004fca0007f1e0ff */
[----:B------:R-:W-:-:S05]  /*0180*/  IMAD.X R7, R3, 0x1, R5, P0 ;  /* 0x0000000103077824 */ /* 0x000fca00000e0605 */
[----:B------:R-:W-:Y:S01]  /*0190*/  STG.E.64 desc[UR4][R8.64], R6 ;  /* 0x0000000608007986 */ /* 0x000fe2000c101b04 */
[----:B------:R-:W-:Y:S05]  /*01a0*/  EXIT ;  /* 0x000000000000794d */ /* 0x000fea0003800000 */
.L_x_1024:
        /* <DEDUP_REMOVED lines=13> */
.L_x_3064:


//--------------------- .text.broadcast_add_strided_i64 --------------------------
	.section	.text.broadcast_add_strided_i64,"ax",@progbits
	.align	128
        .global         broadcast_add_strided_i64
        .type           broadcast_add_strided_i64,@function
        .size           broadcast_add_strided_i64,(.L_x_2879 - broadcast_add_strided_i64)
        .other          broadcast_add_strided_i64,@"STO_CUDA_ENTRY STV_DEFAULT"
broadcast_add_strided_i64:
.text.broadcast_add_strided_i64:
        /* <DEDUP_REMOVED lines=32> */
.L_x_1043:
        /* <DEDUP_REMOVED lines=27> */
.L_x_1027:
[----:B------:R-:W-:Y:S01]  /*03b0*/  MOV R25, R11 ;  /* 0x0000000b00197202 */ /* 0x000fe20000000f00 */
[----:B------:R-:W-:Y:S01]  /*03c0*/  IMAD.MOV.U32 R22, RZ, RZ, RZ ;  /* 0x000000ffff167224 */ /* 0x000fe200078e00ff */
[----:B------:R-:W-:Y:S01]  /*03d0*/  MOV R20, R16 ;  /* 0x0000001000147202 */ /* 0x000fe20000000f00 */
[----:B------:R-:W-:Y:S01]  /*03e0*/  IMAD.MOV.U32 R9, RZ, RZ, R17 ;  /* 0x000000ffff097224 */ /* 0x000fe200078e0011 */
[----:B------:R-:W-:-:S07]  /*03f0*/  MOV R3, 0x410 ;  /* 0x0000041000037802 */ /* 0x000fce0000000f00 */
[----:B0-----:R-:W-:Y:S05]  /*0400*/  CALL.REL.NOINC `($__internal_82_$__cuda_sm20_div_u64) ;  /* 0x0000004c00a87944 */ /* 0x001fea0003c00000 */
[----:B------:R-:W-:Y:S01]  /*0410*/  IADD3 R3, PT, PT, -R21, RZ, RZ ;  /* 0x000000ff15037210 */ /* 0x000fe20007ffe1ff */
[----:B------:R-:W-:Y:S01]  /*0420*/  IMAD.MOV.U32 R34, RZ, RZ, R21 ;  /* 0x000000ffff227224 */ /* 0x000fe200078e0015 */
[----:B------:R-:W-:-:S03]  /*0430*/  MOV R35, R20 ;  /* 0x0000001400237202 */ /* 0x000fc60000000f00 */
[----:B------:R-:W-:-:S07]  /*0440*/  IMAD R3, R16, R3, R11 ;  /* 0x0000000310037224 */ /* 0x000fce00078e020b */
.L_x_1028:
        /* <DEDUP_REMOVED lines=31> */
.L_x_1029:
[----:B------:R-:W-:Y:S01]  /*0640*/  MOV R25, R34 ;  /* 0x0000002200197202 */ /* 0x000fe20000000f00 */
[----:B------:R-:W-:Y:S01]  /*0650*/  IMAD.MOV.U32 R22, RZ, RZ, R35 ;  /* 0x000000ffff167224 */ /* 0x000fe200078e0023 */
[----:B------:R-:W-:Y:S01]  /*0660*/  MOV R20, R16 ;  /* 0x0000001000147202 */ /* 0x000fe20000000f00 */
[----:B------:R-:W-:Y:S01]  /*0670*/  IMAD.MOV.U32 R9, RZ, RZ, R17 ;  /* 0x000000ffff097224 */ /* 0x000fe200078e0011 */
[----:B------:R-:W-:-:S07]  /*0680*/  MOV R3, 0x6a0 ;  /* 0x000006a000037802 */ /* 0x000fce0000000f00 */
[----:B------:R-:W-:Y:S05]  /*0690*/  CALL.REL.NOINC `($__internal_82_$__cuda_sm20_div_u64) ;  /* 0x0000004c00047944 */ /* 0x000fea0003c00000 */
[----:B------:R-:W-:Y:S02]  /*06a0*/  IADD3 R3, PT, PT, -R21, RZ, RZ ;  /* 0x000000ff15037210 */ /* 0x000fe40007ffe1ff */
[----:B------:R-:W-:-:S03]  /*06b0*/  MOV R35, R20 ;  /* 0x0000001400237202 */ /* 0x000fc60000000f00 */
[----:B------:R-:W-:Y:S02]  /*06c0*/  IMAD R3, R16, R3, R34 ;  /* 0x0000000310037224 */ /* 0x000fe400078e0222 */
[----:B------:R-:W-:-:S07]  /*06d0*/  IMAD.MOV.U32 R34, RZ, RZ, R21 ;  /* 0x000000ffff227224 */ /* 0x000fce00078e0015 */
.L_x_1030:
        /* <DEDUP_REMOVED lines=31> */
.L_x_1031:
        /* <DEDUP_REMOVED lines=10> */
.L_x_1032:
        /* <DEDUP_REMOVED lines=30> */
.L_x_1033:
[----:B------:R-:W-:Y:S01]  /*0b50*/  IMAD.MOV.U32 R25, RZ, RZ, R34 ;  /* 0x000000ffff197224 */ /* 0x000fe200078e0022 */
[----:B------:R-:W-:Y:S01]  /*0b60*/  MOV R22, R35 ;  /* 0x0000002300167202 */ /* 0x000fe20000000f00 */
[----:B------:R-:W-:Y:S01]  /*0b70*/  IMAD.MOV.U32 R20, RZ, RZ, R16 ;  /* 0x000000ffff147224 */ /* 0x000fe200078e0010 */
[----:B------:R-:W-:Y:S02]  /*0b80*/  MOV R9, R17 ;  /* 0x0000001100097202 */ /* 0x000fe40000000f00 */
[----:B------:R-:W-:-:S07]  /*0b90*/  MOV R3, 0xbb0 ;  /* 0x00000bb000037802 */ /* 0x000fce0000000f00 */
[----:B------:R-:W-:Y:S05]  /*0ba0*/  CALL.REL.NOINC `($__internal_82_$__cuda_sm20_div_u64) ;  /* 0x0000004400c07944 */ /* 0x000fea0003c00000 */
[----:B------:R-:W-:Y:S02]  /*0bb0*/  IMAD.MOV R3, RZ, RZ, -R21 ;  /* 0x000000ffff037224 */ /* 0x000fe400078e0a15 */
[----:B------:R-:W-:Y:S02]  /*0bc0*/  IMAD.MOV.U32 R35, RZ, RZ, R20 ;  /* 0x000000ffff237224 */ /* 0x000fe400078e0014 */
[----:B------:R-:W-:Y:S01]  /*0bd0*/  IMAD R3, R16, R3, R34 ;  /* 0x0000000310037224 */ /* 0x000fe200078e0222 */
[----:B------:R-:W-:-:S07]  /*0be0*/  MOV R34, R21 ;  /* 0x0000001500227202 */ /* 0x000fce0000000f00 */
.L_x_1034:
        /* <DEDUP_REMOVED lines=31> */
.L_x_1035:
        /* <DEDUP_REMOVED lines=10> */
.L_x_1036:
        /* <DEDUP_REMOVED lines=31> */
.L_x_1037:
        /* <DEDUP_REMOVED lines=10> */
.L_x_1038:
        /* <DEDUP_REMOVED lines=31> */
.L_x_1039:
        /* <DEDUP_REMOVED lines=10> */
.L_x_1040:
        /* <DEDUP_REMOVED lines=29> */
.L_x_1041:
[----:B------:R-:W-:Y:S01]  /*1570*/  IMAD.MOV.U32 R25, RZ, RZ, R34 ;  /* 0x000000ffff197224 */ /* 0x000fe200078e0022 */
[----:B------:R-:W-:Y:S01]  /*1580*/  MOV R22, R35 ;  /* 0x0000002300167202 */ /* 0x000fe20000000f00 */
[----:B------:R-:W-:Y:S01]  /*1590*/  IMAD.MOV.U32 R20, RZ, RZ, R16 ;  /* 0x000000ffff147224 */ /* 0x000fe200078e0010 */
[----:B------:R-:W-:Y:S02]  /*15a0*/  MOV R9, R17 ;  /* 0x0000001100097202 */ /* 0x000fe40000000f00 */
[----:B------:R-:W-:-:S07]  /*15b0*/  MOV R3, 0x15d0 ;  /* 0x000015d000037802 */ /* 0x000fce0000000f00 */
[----:B------:R-:W-:Y:S05]  /*15c0*/  CALL.REL.NOINC `($__internal_82_$__cuda_sm20_div_u64) ;  /* 0x0000003c00387944 */ /* 0x000fea0003c00000 */
[----:B------:R-:W-:-:S04]  /*15d0*/  IMAD.MOV R3, RZ, RZ, -R21 ;  /* 0x000000ffff037224 */ /* 0x000fc800078e0a15 */
[----:B------:R-:W-:-:S07]  /*15e0*/  IMAD R16, R16, R3, R34 ;  /* 0x0000000310107224 */ /* 0x000fce00078e0222 */
.L_x_1042:
        /* <DEDUP_REMOVED lines=9> */
.L_x_1026:
        /* <DEDUP_REMOVED lines=34> */
.L_x_1046:
[----:B------:R-:W-:Y:S01]  /*18a0*/  MOV R25, R11 ;  /* 0x0000000b00197202 */ /* 0x000fe20000000f00 */
[----:B------:R-:W-:Y:S01]  /*18b0*/  IMAD.MOV.U32 R22, RZ, RZ, RZ ;  /* 0x000000ffff167224 */ /* 0x000fe200078e00ff */
[----:B------:R-:W-:Y:S01]  /*18c0*/  MOV R20, R6 ;  /* 0x0000000600147202 */ /* 0x000fe20000000f00 */
[----:B------:R-:W-:Y:S01]  /*18d0*/  IMAD.MOV.U32 R9, RZ, RZ, R7 ;  /* 0x000000ffff097224 */ /* 0x000fe200078e0007 */
[----:B------:R-:W-:-:S07]  /*18e0*/  MOV R3, 0x1900 ;  /* 0x0000190000037802 */ /* 0x000fce0000000f00 */
[----:B------:R-:W-:Y:S05]  /*18f0*/  CALL.REL.NOINC `($__internal_82_$__cuda_sm20_div_u64) ;  /* 0x00000038006c7944 */ /* 0x000fea0003c00000 */
[----:B------:R-:W-:Y:S01]  /*1900*/  IADD3 R7, PT, PT, -R21, RZ, RZ ;  /* 0x000000ff15077210 */ /* 0x000fe20007ffe1ff */
[----:B------:R-:W-:Y:S01]  /*1910*/  IMAD.MOV.U32 R18, RZ, RZ, R21 ;  /* 0x000000ffff127224 */ /* 0x000fe200078e0015 */
[----:B------:R-:W-:-:S03]  /*1920*/  MOV R19, R20 ;  /* 0x0000001400137202 */ /* 0x000fc60000000f00 */
[----:B------:R-:W-:-:S07]  /*1930*/  IMAD R7, R6, R7, R11 ;  /* 0x0000000706077224 */ /* 0x000fce00078e020b */
.L_x_1047:
        /* <DEDUP_REMOVED lines=34> */
.L_x_1048:
        /* <DEDUP_REMOVED lines=10> */
.L_x_1049:
        /* <DEDUP_REMOVED lines=33> */
.L_x_1050:
        /* <DEDUP_REMOVED lines=10> */
.L_x_1051:
        /* <DEDUP_REMOVED lines=32> */
.L_x_1052:
[----:B------:R-:W-:Y:S01]  /*20b0*/  MOV R25, R10 ;  /* 0x0000000a00197202 */ /* 0x000fe20000000f00 */
[----:B------:R-:W-:Y:S01]  /*20c0*/  IMAD.MOV.U32 R22, RZ, RZ, R11 ;  /* 0x000000ffff167224 */ /* 0x000fe200078e000b */
[----:B------:R-:W-:Y:S01]  /*20d0*/  MOV R20, R6 ;  /* 0x0000000600147202 */ /* 0x000fe20000000f00 */
[----:B------:R-:W-:Y:S01]  /*20e0*/  IMAD.MOV.U32 R9, RZ, RZ, R7 ;  /* 0x000000ffff097224 */ /* 0x000fe200078e0007 */
[----:B------:R-:W-:-:S07]  /*20f0*/  MOV R3, 0x2110 ;  /* 0x0000211000037802 */ /* 0x000fce0000000f00 */
[----:B------:R-:W-:Y:S05]  /*2100*/  CALL.REL.NOINC `($__internal_82_$__cuda_sm20_div_u64) ;  /* 0x0000003000687944 */ /* 0x000fea0003c00000 */
[----:B------:R-:W-:Y:S01]  /*2110*/  IADD3 R3, PT, PT, -R21, RZ, RZ ;  /* 0x000000ff15037210 */ /* 0x000fe20007ffe1ff */
[----:B------:R-:W-:-:S04]  /*2120*/  IMAD.MOV.U32 R11, RZ, RZ, R21 ;  /* 0x000000ffff0b7224 */ /* 0x000fc800078e0015 */
[----:B------:R-:W-:-:S07]  /*2130*/  IMAD R6, R6, R3, R10 ;  /* 0x0000000306067224 */ /* 0x000fce00078e020a */
.L_x_1053:
[----:B------:R-:W0:Y:S02]  /*2140*/  LDC R3, c[0x0][0x388] ;  /* 0x0000e200ff037b82 */ /* 0x000e240000000800 */
[----:B0-----:R-:W-:-:S06]  /*2150*/  IMAD.WIDE.U32 R16, R3, 0x8, R16 ;  /* 0x0000000803107825 */ /* 0x001fcc00078e0010 */
[----:B------:R-:W2:Y:S01]  /*2160*/  LDG.E R16, desc[UR6][R16.64] ;  /* 0x0000000610107981 */ /* 0x000ea2000c1e1900 */
[----:B------:R-:W-:Y:S01]  /*2170*/  IADD3 R8, PT, PT, R8, 0x4, RZ ;  /* 0x0000000408087810 */ /* 0x000fe20007ffe0ff */
[----:B--2---:R-:W-:-:S07]  /*2180*/  IMAD R5, R16, R6, R5 ;  /* 0x0000000610057224 */ /* 0x004fce00078e0205 */
.L_x_1045:
        /* <DEDUP_REMOVED lines=34> */
.L_x_1055:
        /* <DEDUP_REMOVED lines=10> */
.L_x_1056:
        /* <DEDUP_REMOVED lines=31> */
.L_x_1057:
[----:B------:R-:W-:Y:S01]  /*2640*/  IMAD.MOV.U32 R25, RZ, RZ, R16 ;  /* 0x000000ffff197224 */ /* 0x000fe200078e0010 */
[----:B------:R-:W-:Y:S01]  /*2650*/  MOV R22, R17 ;  /* 0x0000001100167202 */ /* 0x000fe20000000f00 */
[----:B------:R-:W-:Y:S01]  /*2660*/  IMAD.MOV.U32 R20, RZ, RZ, R10 ;  /* 0x000000ffff147224 */ /* 0x000fe200078e000a */
[----:B------:R-:W-:Y:S02]  /*2670*/  MOV R9, R11 ;  /* 0x0000000b00097202 */ /* 0x000fe40000000f00 */
[----:B------:R-:W-:-:S07]  /*2680*/  MOV R3, 0x26a0 ;  /* 0x000026a000037802 */ /* 0x000fce0000000f00 */
[----:B------:R-:W-:Y:S05]  /*2690*/  CALL.REL.NOINC `($__internal_82_$__cuda_sm20_div_u64) ;  /* 0x0000002c00047944 */ /* 0x000fea0003c00000 */
[----:B------:R-:W-:Y:S01]  /*26a0*/  IMAD.MOV R3, RZ, RZ, -R21 ;  /* 0x000000ffff037224 */ /* 0x000fe200078e0a15 */
[----:B------:R-:W-:-:S03]  /*26b0*/  MOV R7, R21 ;  /* 0x0000001500077202 */ /* 0x000fc60000000f00 */
[----:B------:R-:W-:-:S07]  /*26c0*/  IMAD R10, R10, R3, R16 ;  /* 0x000000030a0a7224 */ /* 0x000fce00078e0210 */
.L_x_1058:
[----:B------:R-:W0:Y:S02]  /*26d0*/  LDC R3, c[0x0][0x388] ;  /* 0x0000e200ff037b82 */ /* 0x000e240000000800 */
[----:B0-----:R-:W-:-:S06]  /*26e0*/  IMAD.WIDE.U32 R12, R3, 0x8, R12 ;  /* 0x00000008030c7825 */ /* 0x001fcc00078e000c */
[----:B------:R-:W2:Y:S01]  /*26f0*/  LDG.E R12, desc[UR6][R12.64] ;  /* 0x000000060c0c7981 */ /* 0x000ea2000c1e1900 */
[----:B------:R-:W-:Y:S01]  /*2700*/  VIADD R8, R8, 0x2 ;  /* 0x0000000208087836 */ /* 0x000fe20000000000 */
[----:B------:R-:W-:Y:S01]  /*2710*/  MOV R11, R7 ;  /* 0x00000007000b7202 */ /* 0x000fe20000000f00 */
[----:B--2---:R-:W-:-:S07]  /*2720*/  IMAD R5, R12, R10, R5 ;  /* 0x0000000a0c057224 */ /* 0x004fce00078e0205 */
.L_x_1054:
        /* <DEDUP_REMOVED lines=28> */
.L_x_1059:
[----:B------:R-:W-:Y:S01]  /*28f0*/  MOV R3, R16 ;  /* 0x0000001000037202 */ /* 0x000fe20000000f00 */
[----:B------:R-:W-:Y:S01]  /*2900*/  IMAD.MOV.U32 R15, RZ, RZ, R11 ;  /* 0x000000ffff0f7224 */ /* 0x000fe200078e000b */
[----:B------:R-:W-:-:S07]  /*2910*/  MOV R16, 0x2930 ;  /* 0x0000293000107802 */ /* 0x000fce0000000f00 */
[----:B------:R-:W-:Y:S05]  /*2920*/  CALL.REL.NOINC `($__internal_83_$__cuda_sm20_rem_u64) ;  /* 0x0000002c00747944 */ /* 0x000fea0003c00000 */
.L_x_1060:
[----:B------:R-:W0:Y:S02]  /*2930*/  LDC R3, c[0x0][0x388] ;  /* 0x0000e200ff037b82 */ /* 0x000e240000000800 */
[----:B0-----:R-:W-:-:S06]  /*2940*/  IMAD.WIDE.U32 R6, R3, 0x8, R6 ;  /* 0x0000000803067825 */ /* 0x001fcc00078e0006 */
[----:B------:R-:W2:Y:S02]  /*2950*/  LDG.E R6, desc[UR6][R6.64] ;  /* 0x0000000606067981 */ /* 0x000ea4000c1e1900 */
[----:B--2---:R-:W-:-:S07]  /*2960*/  IMAD R5, R6, R9, R5 ;  /* 0x0000000906057224 */ /* 0x004fce00078e0205 */
.L_x_1044:
[----:B------:R-:W-:Y:S01]  /*2970*/  MOV R10, R5 ;  /* 0x00000005000a7202 */ /* 0x000fe20000000f00 */
[----:B------:R-:W-:-:S07]  /*2980*/  IMAD.MOV.U32 R11, RZ, RZ, RZ ;  /* 0x000000ffff0b7224 */ /* 0x000fce00078e00ff */
.L_x_1025:
        /* <DEDUP_REMOVED lines=15> */
.L_x_1079:
        /* <DEDUP_REMOVED lines=27> */
.L_x_1063:
[----:B------:R-:W-:Y:S01]  /*2c30*/  IMAD.MOV.U32 R25, RZ, RZ, R14 ;  /* 0x000000ffff197224 */ /* 0x000fe200078e000e */
[----:B------:R-:W-:Y:S01]  /*2c40*/  MOV R22, RZ ;  /* 0x000000ff00167202 */ /* 0x000fe20000000f00 */
[----:B------:R-:W-:Y:S01]  /*2c50*/  IMAD.MOV.U32 R20, RZ, RZ, R18 ;  /* 0x000000ffff147224 */ /* 0x000fe200078e0012 */
[----:B------:R-:W-:Y:S02]  /*2c60*/  MOV R9, R19 ;  /* 0x0000001300097202 */ /* 0x000fe40000000f00 */
[----:B------:R-:W-:-:S07]  /*2c70*/  MOV R3, 0x2c90 ;  /* 0x00002c9000037802 */ /* 0x000fce0000000f00 */
[----:B------:R-:W-:Y:S05]  /*2c80*/  CALL.REL.NOINC `($__internal_82_$__cuda_sm20_div_u64) ;  /* 0x0000002400887944 */ /* 0x000fea0003c00000 */
[----:B------:R-:W-:Y:S01]  /*2c90*/  IMAD.MOV R3, RZ, RZ, -R21 ;  /* 0x000000ffff037224 */ /* 0x000fe200078e0a15 */
[----:B------:R-:W-:Y:S01]  /*2ca0*/  MOV R28, R21 ;  /* 0x00000015001c7202 */ /* 0x000fe20000000f00 */
[----:B------:R-:W-:Y:S02]  /*2cb0*/  IMAD.MOV.U32 R29, RZ, RZ, R20 ;  /* 0x000000ffff1d7224 */ /* 0x000fe400078e0014 */
[----:B------:R-:W-:-:S07]  /*2cc0*/  IMAD R3, R18, R3, R14 ;  /* 0x0000000312037224 */ /* 0x000fce00078e020e */
.L_x_1064:
        /* <DEDUP_REMOVED lines=30> */
.L_x_1065:
[----:B------:R-:W-:Y:S01]  /*2eb0*/  MOV R25, R28 ;  /* 0x0000001c00197202 */ /* 0x000fe20000000f00 */
[----:B------:R-:W-:Y:S01]  /*2ec0*/  IMAD.MOV.U32 R22, RZ, RZ, R29 ;  /* 0x000000ffff167224 */ /* 0x000fe200078e001d */
        /* <DEDUP_REMOVED lines=8> */
.L_x_1066:
        /* <DEDUP_REMOVED lines=31> */
.L_x_1067:
        /* <DEDUP_REMOVED lines=10> */
.L_x_1068:
        /* <DEDUP_REMOVED lines=30> */
.L_x_1069:
        /* <DEDUP_REMOVED lines=10> */
.L_x_1070:
        /* <DEDUP_REMOVED lines=31> */
.L_x_1071:
        /* <DEDUP_REMOVED lines=10> */
.L_x_1072:
        /* <DEDUP_REMOVED lines=31> */
.L_x_1073:
        /* <DEDUP_REMOVED lines=10> */
.L_x_1074:
        /* <DEDUP_REMOVED lines=31> */
.L_x_1075:
        /* <DEDUP_REMOVED lines=10> */
.L_x_1076:
        /* <DEDUP_REMOVED lines=29> */
.L_x_1077:
        /* <DEDUP_REMOVED lines=8> */
.L_x_1078:
        /* <DEDUP_REMOVED lines=8> */
.L_x_1062:
        /* <DEDUP_REMOVED lines=36> */
.L_x_1082:
[----:B------:R-:W-:Y:S01]  /*4120*/  MOV R25, R14 ;  /* 0x0000000e00197202 */ /* 0x000fe20000000f00 */
[----:B------:R-:W-:Y:S01]  /*4130*/  IMAD.MOV.U32 R22, RZ, RZ, RZ ;  /* 0x000000ffff167224 */ /* 0x000fe200078e00ff */
[----:B------:R-:W-:Y:S02]  /*4140*/  MOV R20, R12 ;  /* 0x0000000c00147202 */ /* 0x000fe40000000f00 */
[----:B------:R-:W-:Y:S02]  /*4150*/  MOV R9, R13 ;  /* 0x0000000d00097202 */ /* 0x000fe40000000f00 */
[----:B------:R-:W-:-:S07]  /*4160*/  MOV R3, 0x4180 ;  /* 0x0000418000037802 */ /* 0x000fce0000000f00 */
[----:B------:R-:W-:Y:S05]  /*4170*/  CALL.REL.NOINC `($__internal_82_$__cuda_sm20_div_u64) ;  /* 0x00000010004c7944 */ /* 0x000fea0003c00000 */
[----:B------:R-:W-:Y:S01]  /*4180*/  IMAD.MOV R3, RZ, RZ, -R21 ;  /* 0x000000ffff037224 */ /* 0x000fe200078e0a15 */
[----:B------:R-:W-:-:S03]  /*4190*/  MOV R15, R20 ;  /* 0x00000014000f7202 */ /* 0x000fc60000000f00 */
[----:B------:R-:W-:Y:S01]  /*41a0*/  IMAD R8, R12, R3, R14 ;  /* 0x000000030c087224 */ /* 0x000fe200078e020e */
[----:B------:R-:W-:-:S07]  /*41b0*/  MOV R14, R21 ;  /* 0x00000015000e7202 */ /* 0x000fce0000000f00 */
.L_x_1083:
        /* <DEDUP_REMOVED lines=33> */
.L_x_1084:
[----:B------:R-:W-:Y:S01]  /*43d0*/  MOV R25, R14 ;  /* 0x0000000e00197202 */ /* 0x000fe20000000f00 */
[----:B------:R-:W-:Y:S01]  /*43e0*/  IMAD.MOV.U32 R22, RZ, RZ, R15 ;  /* 0x000000ffff167224 */ /* 0x000fe200078e000f */
[----:B------:R-:W-:Y:S02]  /*43f0*/  MOV R20, R12 ;  /* 0x0000000c00147202 */ /* 0x000fe40000000f00 */
[----:B------:R-:W-:Y:S02]  /*4400*/  MOV R9, R13 ;  /* 0x0000000d00097202 */ /* 0x000fe40000000f00 */
[----:B------:R-:W-:-:S07]  /*4410*/  MOV R3, 0x4430 ;  /* 0x0000443000037802 */ /* 0x000fce0000000f00 */
[----:B------:R-:W-:Y:S05]  /*4420*/  CALL.REL.NOINC `($__internal_82_$__cuda_sm20_div_u64) ;  /* 0x0000000c00a07944 */ /* 0x000fea0003c00000 */
[----:B------:R-:W-:Y:S01]  /*4430*/  IMAD.MOV R3, RZ, RZ, -R21 ;  /* 0x000000ffff037224 */ /* 0x000fe200078e0a15 */
[----:B------:R-:W-:Y:S02]  /*4440*/  MOV R18, R21 ;  /* 0x0000001500127202 */ /* 0x000fe40000000f00 */
[----:B------:R-:W-:Y:S01]  /*4450*/  MOV R19, R20 ;  /* 0x0000001400137202 */ /* 0x000fe20000000f00 */
[----:B------:R-:W-:-:S07]  /*4460*/  IMAD R8, R12, R3, R14 ;  /* 0x000000030c087224 */ /* 0x000fce00078e020e */
.L_x_1085:
        /* <DEDUP_REMOVED lines=32> */
.L_x_1086:
[----:B------:R-:W-:Y:S01]  /*4670*/  MOV R25, R18 ;  /* 0x0000001200197202 */ /* 0x000fe20000000f00 */
[----:B------:R-:W-:Y:S01]  /*4680*/  IMAD.MOV.U32 R22, RZ, RZ, R19 ;  /* 0x000000ffff167224 */ /* 0x000fe200078e0013 */
        /* <DEDUP_REMOVED lines=8> */
.L_x_1087:
        /* <DEDUP_REMOVED lines=30> */
.L_x_1088:
[----:B------:R-:W-:Y:S01]  /*48f0*/  IMAD.MOV.U32 R25, RZ, RZ, R12 ;  /* 0x000000ffff197224 */ /* 0x000fe200078e000c */
[----:B------:R-:W-:Y:S01]  /*4900*/  MOV R22, R13 ;  /* 0x0000000d00167202 */ /* 0x000fe20000000f00 */
[----:B------:R-:W-:Y:S01]  /*4910*/  IMAD.MOV.U32 R9, RZ, RZ, R17 ;  /* 0x000000ffff097224 */ /* 0x000fe200078e0011 */
[----:B------:R-:W-:Y:S02]  /*4920*/  MOV R20, R16 ;  /* 0x0000001000147202 */ /* 0x000fe40000000f00 */
[----:B------:R-:W-:-:S07]  /*4930*/  MOV R3, 0x4950 ;  /* 0x0000495000037802 */ /* 0x000fce0000000f00 */
[----:B------:R-:W-:Y:S05]  /*4940*/  CALL.REL.NOINC `($__internal_82_$__cuda_sm20_div_u64) ;  /* 0x0000000800587944 */ /* 0x000fea0003c00000 */
[----:B------:R-:W-:Y:S02]  /*4950*/  IADD3 R3, PT, PT, -R21, RZ, RZ ;  /* 0x000000ff15037210 */ /* 0x000fe40007ffe1ff */
[----:B------:R-:W-:-:S03]  /*4960*/  MOV R9, R21 ;  /* 0x0000001500097202 */ /* 0x000fc60000000f00 */
[----:B------:R-:W-:-:S07]  /*4970*/  IMAD R12, R16, R3, R12 ;  /* 0x00000003100c7224 */ /* 0x000fce00078e020c */
.L_x_1089:
[----:B------:R-:W-:-:S06]  /*4980*/  IMAD.WIDE.U32 R18, R6, 0x8, R18 ;  /* 0x0000000806127825 */ /* 0x000fcc00078e0012 */
[----:B------:R-:W2:Y:S01]  /*4990*/  LDG.E R18, desc[UR6][R18.64] ;  /* 0x0000000612127981 */ /* 0x000ea2000c1e1900 */
[----:B------:R-:W-:Y:S01]  /*49a0*/  VIADD R5, R5, 0x4 ;  /* 0x0000000405057836 */ /* 0x000fe20000000000 */
[----:B------:R-:W-:Y:S01]  /*49b0*/  MOV R14, R9 ;  /* 0x00000009000e7202 */ /* 0x000fe20000000f00 */
[----:B--2---:R-:W-:-:S07]  /*49c0*/  IMAD R23, R18, R12, R23 ;  /* 0x0000000c12177224 */ /* 0x004fce00078e0217 */
.L_x_1081:
        /* <DEDUP_REMOVED lines=34> */
.L_x_1091:
[----:B------:R-:W-:Y:S02]  /*4bf0*/  HFMA2 R22, -RZ, RZ, 0, 0 ;  /* 0x00000000ff167431 */ /* 0x000fe400000001ff */
        /* <DEDUP_REMOVED lines=9> */
.L_x_1092:
        /* <DEDUP_REMOVED lines=31> */
.L_x_1093:
        /* <DEDUP_REMOVED lines=9> */
.L_x_1094:
[----:B------:R-:W-:-:S06]  /*4f10*/  IMAD.WIDE.U32 R16, R6, 0x8, R16 ;  /* 0x0000000806107825 */ /* 0x000fcc00078e0010 */
[----:B------:R-:W2:Y:S01]  /*4f20*/  LDG.E R16, desc[UR6][R16.64] ;  /* 0x0000000610107981 */ /* 0x000ea2000c1e1900 */
[----:B------:R-:W-:Y:S01]  /*4f30*/  VIADD R5, R5, 0x2 ;  /* 0x0000000205057836 */ /* 0x000fe20000000000 */
[----:B------:R-:W-:Y:S01]  /*4f40*/  MOV R14, R9 ;  /* 0x00000009000e7202 */ /* 0x000fe20000000f00 */
[----:B--2---:R-:W-:-:S07]  /*4f50*/  IMAD R23, R16, R15, R23 ;  /* 0x0000000f10177224 */ /* 0x004fce00078e0217 */
.L_x_1090:
        /* <DEDUP_REMOVED lines=29> */
.L_x_1095:
[----:B------:R-:W-:Y:S01]  /*5130*/  IMAD.MOV.U32 R3, RZ, RZ, R16 ;  /* 0x000000ffff037224 */ /* 0x000fe200078e0010 */
[----:B------:R-:W-:Y:S02]  /*5140*/  MOV R15, R14 ;  /* 0x0000000e000f7202 */ /* 0x000fe40000000f00 */
[----:B------:R-:W-:-:S07]  /*5150*/  MOV R16, 0x5170 ;  /* 0x0000517000107802 */ /* 0x000fce0000000f00 */
[----:B------:R-:W-:Y:S05]  /*5160*/  CALL.REL.NOINC `($__internal_83_$__cuda_sm20_rem_u64) ;  /* 0x0000000400647944 */ /* 0x000fea0003c00000 */
[----:B------:R-:W-:-:S07]  /*5170*/  MOV R7, R9 ;  /* 0x0000000900077202 */ /* 0x000fce0000000f00 */
.L_x_1096:
[----:B------:R-:W-:-:S06]  /*5180*/  IMAD.WIDE.U32 R4, R6, 0x8, R4 ;  /* 0x0000000806047825 */ /* 0x000fcc00078e0004 */
[----:B------:R-:W2:Y:S02]  /*5190*/  LDG.E R4, desc[UR6][R4.64] ;  /* 0x0000000604047981 */ /* 0x000ea4000c1e1900 */
[----:B--2---:R-:W-:-:S07]  /*51a0*/  IMAD R23, R4, R7, R23 ;  /* 0x0000000704177224 */ /* 0x004fce00078e0217 */
.L_x_1080:
[----:B------:R-:W-:Y:S02]  /*51b0*/  HFMA2 R5, -RZ, RZ, 0, 0 ;  /* 0x00000000ff057431 */ /* 0x000fe400000001ff */
[----:B------:R-:W-:-:S07]  /*51c0*/  IMAD.MOV.U32 R4, RZ, RZ, R23 ;  /* 0x000000ffff047224 */ /* 0x000fce00078e0017 */
.L_x_1061:
        /* <DEDUP_REMOVED lines=10> */
[----:B--2---:R-:W-:-:S04]  /*5270*/  IADD3 R4, P0, PT, R4, R6, RZ ;  /* 0x0000000604047210 */ /* 0x004fc80007f1e0ff */
[----:B------:R-:W-:-:S05]  /*5280*/  IADD3.X R5, PT, PT, R5, R7, RZ, P0, !PT ;  /* 0x0000000705057210 */ /* 0x000fca00007fe4ff */
[----:B------:R-:W-:Y:S01]  /*5290*/  STG.E.64 desc[UR6][R10.64], R4 ;  /* 0x000000040a007986 */ /* 0x000fe2000c101b06 */
[----:B------:R-:W-:Y:S05]  /*52a0*/  EXIT ;  /* 0x000000000000794d */ /* 0x000fea0003800000 */
        .weak           $__internal_82_$__cuda_sm20_div_u64
        .type           $__internal_82_$__cuda_sm20_div_u64,@function
        .size           $__internal_82_$__cuda_sm20_div_u64,($__internal_83_$__cuda_sm20_rem_u64 - $__internal_82_$__cuda_sm20_div_u64)
$__internal_82_$__cuda_sm20_div_u64:
        /* <DEDUP_REMOVED lines=68> */
[----:B------:R-:W-:Y:S06]  /*56f0*/  RET.REL.NODEC R24 `(broadcast_add_strided_i64) ;  /* 0xffffffa818407950 */ /* 0x000fec0003c3ffff */
        .weak           $__internal_83_$__cuda_sm20_rem_u64
        .type           $__internal_83_$__cuda_sm20_rem_u64,@function
        .size           $__internal_83_$__cuda_sm20_rem_u64,(.L_x_2879 - $__internal_83_$__cuda_sm20_rem_u64)
$__internal_83_$__cuda_sm20_rem_u64:
        /* <DEDUP_REMOVED lines=61> */
[----:B------:R-:W-:Y:S06]  /*5ad0*/  RET.REL.NODEC R16 `(broadcast_add_strided_i64) ;  /* 0xffffffa410487950 */ /* 0x000fec0003c3ffff */
.L_x_1097:
        /* <DEDUP_REMOVED lines=10> */
.L_x_2879:


//--------------------- .text.broadcast_min_lhs_col_f32 --------------------------
	.section	.text.broadcast_min_lhs_col_f32,"ax",@progbits
	.align	128
        .global         broadcast_min_lhs_col_f32
        .type           broadcast_min_lhs_col_f32,@function
        .size           broadcast_min_lhs_col_f32,(.L_x_2880 - broadcast_min_lhs_col_f32)
        .other          broadcast_min_lhs_col_f32,@"STO_CUDA_ENTRY STV_DEFAULT"
broadcast_min_lhs_col_f32:
.text.broadcast_min_lhs_col_f32:
        /* <DEDUP_REMOVED lines=37> */
.L_x_1099:
[----:B------:R-:W-:-:S07]  /*0250*/  MOV R2, 0x270 ;  /* 0x0000027000027802 */ /* 0x000fce0000000f00 */
[----:B------:R-:W-:Y:S05]  /*0260*/  CALL.REL.NOINC `($__internal_84_$__cuda_sm20_div_u64) ;  /* 0x00000000005c7944 */ /* 0x000fea0003c00000 */
[----:B------:R-:W-:Y:S01]  /*0270*/  MOV R4, R6 ;  /* 0x0000000600047202 */ /* 0x000fe20000000f00 */
[----:B------:R-:W-:-:S07]  /*0280*/  IMAD.MOV.U32 R5, RZ, RZ, R7 ;  /* 0x000000ffff057224 */ /* 0x000fce00078e0007 */
.L_x_1100:
[----:B------:R-:W-:Y:S05]  /*0290*/  BSYNC.RECONVERGENT B0 ;  /* 0x0000000000007941 */ /* 0x000fea0003800200 */
.L_x_1098:
        /* <DEDUP_REMOVED lines=12> */
[----:B------:R-:W2:Y:S04]  /*0360*/  LDG.E R5, desc[UR4][R4.64] ;  /* 0x0000000404057981 */ /* 0x000ea8000c1e1900 */
[----:B------:R-:W2:Y:S01]  /*0370*/  LDG.E R2, desc[UR4][R2.64] ;  /* 0x0000000402027981 */ /* 0x000ea2000c1e1900 */
[----:B-1----:R-:W-:-:S04]  /*0380*/  IADD3 R6, P1, PT, R6, UR6, RZ ;  /* 0x0000000606067c10 */ /* 0x002fc8000ff3e0ff */
[----:B------:R-:W-:Y:S02]  /*0390*/  IADD3.X R7, PT, PT, R0, UR7, RZ, P1, !PT ;  /* 0x0000000700077c10 */ /* 0x000fe40008ffe4ff */
[----:B--2---:R-:W-:-:S04]  /*03a0*/  FSETP.GEU.AND P0, PT, R2, R5, PT ;  /* 0x000000050200720b */ /* 0x004fc80003f0e000 */
[----:B------:R-:W-:-:S05]  /*03b0*/  FSEL R9, R2, R5, !P0 ;  /* 0x0000000502097208 */ /* 0x000fca0004000000 */
[----:B------:R-:W-:Y:S01]  /*03c0*/  STG.E desc[UR4][R6.64], R9 ;  /* 0x0000000906007986 */ /* 0x000fe2000c101904 */
[----:B------:R-:W-:Y:S05]  /*03d0*/  EXIT ;  /* 0x000000000000794d */ /* 0x000fea0003800000 */
        .weak           $__internal_84_$__cuda_sm20_div_u64
        .type           $__internal_84_$__cuda_sm20_div_u64,@function
        .size           $__internal_84_$__cuda_sm20_div_u64,(.L_x_2880 - $__internal_84_$__cuda_sm20_div_u64)
$__internal_84_$__cuda_sm20_div_u64:
        /* <DEDUP_REMOVED lines=69> */
[----:B------:R-:W-:Y:S06]  /*0830*/  RET.REL.NODEC R4 `(broadcast_min_lhs_col_f32) ;  /* 0xfffffff404f07950 */ /* 0x000fec0003c3ffff */
.L_x_1101:
        /* <DEDUP_REMOVED lines=12> */
.L_x_2880:


//--------------------- .text.broadcast_min_lhs_row_f32 --------------------------
	.section	.text.broadcast_min_lhs_row_f32,"ax",@progbits
	.align	128
        .global         broadcast_min_lhs_row_f32
        .type           broadcast_min_lhs_row_f32,@function
        .size           broadcast_min_lhs_row_f32,(.L_x_2881 - broadcast_min_lhs_row_f32)
        .other          broadcast_min_lhs_row_f32,@"STO_CUDA_ENTRY STV_DEFAULT"
broadcast_min_lhs_row_f32:
.text.broadcast_min_lhs_row_f32:
        /* <DEDUP_REMOVED lines=37> */
.L_x_1103:
[----:B------:R-:W-:-:S07]  /*0250*/  MOV R2, 0x270 ;  /* 0x0000027000027802 */ /* 0x000fce0000000f00 */
[----:B------:R-:W-:Y:S05]  /*0260*/  CALL.REL.NOINC `($__internal_85_$__cuda_sm20_rem_u64) ;  /* 0x00000000005c7944 */ /* 0x000fea0003c00000 */
[----:B------:R-:W-:Y:S02]  /*0270*/  IMAD.MOV.U32 R4, RZ, RZ, R6 ;  /* 0x000000ffff047224 */ /* 0x000fe400078e0006 */
[----:B------:R-:W-:-:S07]  /*0280*/  IMAD.MOV.U32 R5, RZ, RZ, R7 ;  /* 0x000000ffff057224 */ /* 0x000fce00078e0007 */
.L_x_1104:
[----:B------:R-:W-:Y:S05]  /*0290*/  BSYNC.RECONVERGENT B0 ;  /* 0x0000000000007941 */ /* 0x000fea0003800200 */
.L_x_1102:
        /* <DEDUP_REMOVED lines=20> */
        .weak           $__internal_85_$__cuda_sm20_rem_u64
        .type           $__internal_85_$__cuda_sm20_rem_u64,@function
        .size           $__internal_85_$__cuda_sm20_rem_u64,(.L_x_2881 - $__internal_85_$__cuda_sm20_rem_u64)
$__internal_85_$__cuda_sm20_rem_u64:
        /* <DEDUP_REMOVED lines=65> */
[----:B------:R-:W-:Y:S06]  /*07f0*/  RET.REL.NODEC R4 `(broadcast_min_lhs_row_f32) ;  /* 0xfffffff804007950 */ /* 0x000fec0003c3ffff */
.L_x_1105:
        /* <DEDUP_REMOVED lines=16> */
.L_x_2881:


//--------------------- .text.broadcast_min_rhs_col_f32 --------------------------
	.section	.text.broadcast_min_rhs_col_f32,"ax",@progbits
	.align	128
        .global         broadcast_min_rhs_col_f32
        .type           broadcast_min_rhs_col_f32,@function
        .size           broadcast_min_rhs_col_f32,(.L_x_2882 - broadcast_min_rhs_col_f32)
        .other          broadcast_min_rhs_col_f32,@"STO_CUDA_ENTRY STV_DEFAULT"
broadcast_min_rhs_col_f32:
.text.broadcast_min_rhs_col_f32:
        /* <DEDUP_REMOVED lines=37> */
.L_x_1107:
[----:B------:R-:W-:-:S07]  /*0250*/  MOV R2, 0x270 ;  /* 0x0000027000027802 */ /* 0x000fce0000000f00 */
[----:B------:R-:W-:Y:S05]  /*0260*/  CALL.REL.NOINC `($__internal_86_$__cuda_sm20_div_u64) ;  /* 0x00000000005c7944 */ /* 0x000fea0003c00000 */
[----:B------:R-:W-:Y:S01]  /*0270*/  MOV R4, R6 ;  /* 0x0000000600047202 */ /* 0x000fe20000000f00 */
[----:B------:R-:W-:-:S07]  /*0280*/  IMAD.MOV.U32 R5, RZ, RZ, R7 ;  /* 0x000000ffff057224 */ /* 0x000fce00078e0007 */
.L_x_1108:
[----:B------:R-:W-:Y:S05]  /*0290*/  BSYNC.RECONVERGENT B0 ;  /* 0x0000000000007941 */ /* 0x000fea0003800200 */
.L_x_1106:
        /* <DEDUP_REMOVED lines=20> */
        .weak           $__internal_86_$__cuda_sm20_div_u64
        .type           $__internal_86_$__cuda_sm20_div_u64,@function
        .size           $__internal_86_$__cuda_sm20_div_u64,(.L_x_2882 - $__internal_86_$__cuda_sm20_div_u64)
$__internal_86_$__cuda_sm20_div_u64:
        /* <DEDUP_REMOVED lines=69> */
[----:B------:R-:W-:Y:S06]  /*0830*/  RET.REL.NODEC R4 `(broadcast_min_rhs_col_f32) ;  /* 0xfffffff404f07950 */ /* 0x000fec0003c3ffff */
.L_x_1109:
        /* <DEDUP_REMOVED lines=12> */
.L_x_2882:


//--------------------- .text.broadcast_min_rhs_row_f32 --------------------------
	.section	.text.broadcast_min_rhs_row_f32,"ax",@progbits
	.align	128
        .global         broadcast_min_rhs_row_f32
        .type           broadcast_min_rhs_row_f32,@function
        .size           broadcast_min_rhs_row_f32,(.L_x_2883 - broadcast_min_rhs_row_f32)
        .other          broadcast_min_rhs_row_f32,@"STO_CUDA_ENTRY STV_DEFAULT"
broadcast_min_rhs_row_f32:
.text.broadcast_min_rhs_row_f32:
        /* <DEDUP_REMOVED lines=37> */
.L_x_1111:
[----:B------:R-:W-:-:S07]  /*0250*/  MOV R2, 0x270 ;  /* 0x0000027000027802 */ /* 0x000fce0000000f00 */
[----:B------:R-:W-:Y:S05]  /*0260*/  CALL.REL.NOINC `($__internal_87_$__cuda_sm20_rem_u64) ;  /* 0x00000000005c7944 */ /* 0x000fea0003c00000 */
[----:B------:R-:W-:Y:S02]  /*0270*/  IMAD.MOV.U32 R4, RZ, RZ, R6 ;  /* 0x000000ffff047224 */ /* 0x000fe400078e0006 */
[----:B------:R-:W-:-:S07]  /*0280*/  IMAD.MOV.U32 R5, RZ, RZ, R7 ;  /* 0x000000ffff057224 */ /* 0x000fce00078e0007 */
.L_x_1112:
[----:B------:R-:W-:Y:S05]  /*0290*/  BSYNC.RECONVERGENT B0 ;  /* 0x0000000000007941 */ /* 0x000fea0003800200 */
.L_x_1110:
        /* <DEDUP_REMOVED lines=20> */
        .weak           $__internal_87_$__cuda_sm20_rem_u64
        .type           $__internal_87_$__cuda_sm20_rem_u64,@function
        .size           $__internal_87_$__cuda_sm20_rem_u64,(.L_x_2883 - $__internal_87_$__cuda_sm20_rem_u64)
$__internal_87_$__cuda_sm20_rem_u64:
        /* <DEDUP_REMOVED lines=65> */
[----:B------:R-:W-:Y:S06]  /*07f0*/  RET.REL.NODEC R4 `(broadcast_min_rhs_row_f32) ;  /* 0xfffffff804007950 */ /* 0x000fec0003c3ffff */
.L_x_1113:
        /* <DEDUP_REMOVED lines=16> */
.L_x_2883:


//--------------------- .text.broadcast_min_contiguous_f32 --------------------------
	.section	.text.broadcast_min_contiguous_f32,"ax",@progbits
	.align	128
        .global         broadcast_min_contiguous_f32
        .type           broadcast_min_contiguous_f32,@function
        .size           broadcast_min_contiguous_f32,(.L_x_3070 - broadcast_min_contiguous_f32)
        .other          broadcast_min_contiguous_f32,@"STO_CUDA_ENTRY STV_DEFAULT"
broadcast_min_contiguous_f32:
.text.broadcast_min_contiguous_f32:
        /* <DEDUP_REMOVED lines=19> */
[----:B--2---:R-:W2:Y:S04]  /*0130*/  LDG.E R5, desc[UR4][R4.64] ;  /* 0x0000000404057981 */ /* 0x004ea8000c1e1900 */
[----:B------:R-:W2:Y:S01]  /*0140*/  LDG.E R2, desc[UR4][R2.64] ;  /* 0x0000000402027981 */ /* 0x000ea2000c1e1900 */
[----:B------:R-:W-:-:S04]  /*0150*/  IADD3 R6, P1, PT, R6, UR10, RZ ;  /* 0x0000000a06067c10 */ /* 0x000fc8000ff3e0ff */
[----:B------:R-:W-:Y:S02]  /*0160*/  IADD3.X R7, PT, PT, R0, UR11, RZ, P1, !PT ;  /* 0x0000000b00077c10 */ /* 0x000fe40008ffe4ff */
[----:B--2---:R-:W-:-:S04]  /*0170*/  FSETP.GEU.AND P0, PT, R2, R5, PT ;  /* 0x000000050200720b */ /* 0x004fc80003f0e000 */
[----:B------:R-:W-:-:S05]  /*0180*/  FSEL R9, R2, R5, !P0 ;  /* 0x0000000502097208 */ /* 0x000fca0004000000 */
[----:B------:R-:W-:Y:S01]  /*0190*/  STG.E desc[UR4][R6.64], R9 ;  /* 0x0000000906007986 */ /* 0x000fe2000c101904 */
[----:B------:R-:W-:Y:S05]  /*01a0*/  EXIT ;  /* 0x000000000000794d */ /* 0x000fea0003800000 */
.L_x_1114:
        /* <DEDUP_REMOVED lines=13> */
.L_x_3070:


//--------------------- .text.broadcast_min_strided_f32 --------------------------
	.section	.text.broadcast_min_strided_f32,"ax",@progbits
	.align	128
        .global         broadcast_min_strided_f32
        .type           broadcast_min_strided_f32,@function
        .size           broadcast_min_strided_f32,(.L_x_2885 - broadcast_min_strided_f32)
        .other          broadcast_min_strided_f32,@"STO_CUDA_ENTRY STV_DEFAULT"
broadcast_min_strided_f32:
.text.broadcast_min_strided_f32:
        /* <DEDUP_REMOVED lines=32> */
.L_x_1133:
        /* <DEDUP_REMOVED lines=27> */
.L_x_1117:
[----:B------:R-:W-:Y:S01]  /*03b0*/  MOV R25, R11 ;  /* 0x0000000b00197202 */ /* 0x000fe20000000f00 */
[----:B------:R-:W-:Y:S01]  /*03c0*/  IMAD.MOV.U32 R22, RZ, RZ, RZ ;  /* 0x000000ffff167224 */ /* 0x000fe200078e00ff */
[----:B------:R-:W-:Y:S01]  /*03d0*/  MOV R20, R16 ;  /* 0x0000001000147202 */ /* 0x000fe20000000f00 */
[----:B------:R-:W-:Y:S01]  /*03e0*/  IMAD.MOV.U32 R9, RZ, RZ, R17 ;  /* 0x000000ffff097224 */ /* 0x000fe200078e0011 */
[----:B------:R-:W-:-:S07]  /*03f0*/  MOV R3, 0x410 ;  /* 0x0000041000037802 */ /* 0x000fce0000000f00 */
[----:B0-----:R-:W-:Y:S05]  /*0400*/  CALL.REL.NOINC `($__internal_88_$__cuda_sm20_div_u64) ;  /* 0x0000004c00a87944 */ /* 0x001fea0003c00000 */
[----:B------:R-:W-:Y:S01]  /*0410*/  IADD3 R3, PT, PT, -R21, RZ, RZ ;  /* 0x000000ff15037210 */ /* 0x000fe20007ffe1ff */
[----:B------:R-:W-:Y:S01]  /*0420*/  IMAD.MOV.U32 R34, RZ, RZ, R21 ;  /* 0x000000ffff227224 */ /* 0x000fe200078e0015 */
[----:B------:R-:W-:-:S03]  /*0430*/  MOV R35, R20 ;  /* 0x0000001400237202 */ /* 0x000fc60000000f00 */
[----:B------:R-:W-:-:S07]  /*0440*/  IMAD R3, R16, R3, R11 ;  /* 0x0000000310037224 */ /* 0x000fce00078e020b */
.L_x_1118:
        /* <DEDUP_REMOVED lines=31> */
.L_x_1119:
[----:B------:R-:W-:Y:S01]  /*0640*/  MOV R25, R34 ;  /* 0x0000002200197202 */ /* 0x000fe20000000f00 */
[----:B------:R-:W-:Y:S01]  /*0650*/  IMAD.MOV.U32 R22, RZ, RZ, R35 ;  /* 0x000000ffff167224 */ /* 0x000fe200078e0023 */
[----:B------:R-:W-:Y:S01]  /*0660*/  MOV R20, R16 ;  /* 0x0000001000147202 */ /* 0x000fe20000000f00 */
[----:B------:R-:W-:Y:S01]  /*0670*/  IMAD.MOV.U32 R9, RZ, RZ, R17 ;  /* 0x000000ffff097224 */ /* 0x000fe200078e0011 */
[----:B------:R-:W-:-:S07]  /*0680*/  MOV R3, 0x6a0 ;  /* 0x000006a000037802 */ /* 0x000fce0000000f00 */
[----:B------:R-:W-:Y:S05]  /*0690*/  CALL.REL.NOINC `($__internal_88_$__cuda_sm20_div_u64) ;  /* 0x0000004c00047944 */ /* 0x000fea0003c00000 */
[----:B------:R-:W-:Y:S02]  /*06a0*/  IADD3 R3, PT, PT, -R21, RZ, RZ ;  /* 0x000000ff15037210 */ /* 0x000fe40007ffe1ff */
[----:B------:R-:W-:-:S03]  /*06b0*/  MOV R35, R20 ;  /* 0x0000001400237202 */ /* 0x000fc60000000f00 */
[----:B------:R-:W-:Y:S02]  /*06c0*/  IMAD R3, R16, R3, R34 ;  /* 0x0000000310037224 */ /* 0x000fe400078e0222 */
[----:B------:R-:W-:-:S07]  /*06d0*/  IMAD.MOV.U32 R34, RZ, RZ, R21 ;  /* 0x000000ffff227224 */ /* 0x000fce00078e0015 */
.L_x_1120:
        /* <DEDUP_REMOVED lines=31> */
.L_x_1121:
        /* <DEDUP_REMOVED lines=10> */
.L_x_1122:
        /* <DEDUP_REMOVED lines=30> */
.L_x_1123:
[----:B------:R-:W-:Y:S01]  /*0b50*/  IMAD.MOV.U32 R25, RZ, RZ, R34 ;  /* 0x000000ffff197224 */ /* 0x000fe200078e0022 */
[----:B------:R-:W-:Y:S01]  /*0b60*/  MOV R22, R35 ;  /* 0x0000002300167202 */ /* 0x000fe20000000f00 */
[----:B------:R-:W-:Y:S01]  /*0b70*/  IMAD.MOV.U32 R20, RZ, RZ, R16 ;  /* 0x000000ffff147224 */ /* 0x000fe200078e0010 */
[----:B------:R-:W-:Y:S02]  /*0b80*/  MOV R9, R17 ;  /* 0x0000001100097202 */ /* 0x000fe40000000f00 */
[----:B------:R-:W-:-:S07]  /*0b90*/  MOV R3, 0xbb0 ;  /* 0x00000bb000037802 */ /* 0x000fce0000000f00 */
[----:B------:R-:W-:Y:S05]  /*0ba0*/  CALL.REL.NOINC `($__internal_88_$__cuda_sm20_div_u64) ;  /* 0x0000004400c07944 */ /* 0x000fea0003c00000 */
[----:B------:R-:W-:Y:S02]  /*0bb0*/  IMAD.MOV R3, RZ, RZ, -R21 ;  /* 0x000000ffff037224 */ /* 0x000fe400078e0a15 */
[----:B------:R-:W-:Y:S02]  /*0bc0*/  IMAD.MOV.U32 R35, RZ, RZ, R20 ;  /* 0x000000ffff237224 */ /* 0x000fe400078e0014 */
[----:B------:R-:W-:Y:S01]  /*0bd0*/  IMAD R3, R16, R3, R34 ;  /* 0x0000000310037224 */ /* 0x000fe200078e0222 */
[----:B------:R-:W-:-:S07]  /*0be0*/  MOV R34, R21 ;  /* 0x0000001500227202 */ /* 0x000fce0000000f00 */
.L_x_1124:
        /* <DEDUP_REMOVED lines=31> */
.L_x_1125:
        /* <DEDUP_REMOVED lines=10> */
.L_x_1126:
        /* <DEDUP_REMOVED lines=31> */
.L_x_1127:
        /* <DEDUP_REMOVED lines=10> */
.L_x_1128:
        /* <DEDUP_REMOVED lines=31> */
.L_x_1129:
        /* <DEDUP_REMOVED lines=10> */
.L_x_1130:
        /* <DEDUP_REMOVED lines=29> */
.L_x_1131:
[----:B------:R-:W-:Y:S01]  /*1570*/  IMAD.MOV.U32 R25, RZ, RZ, R34 ;  /* 0x000000ffff197224 */ /* 0x000fe200078e0022 */
[----:B------:R-:W-:Y:S01]  /*1580*/  MOV R22, R35 ;  /* 0x0000002300167202 */ /* 0x000fe20000000f00 */
[----:B------:R-:W-:Y:S01]  /*1590*/  IMAD.MOV.U32 R20, RZ, RZ, R16 ;  /* 0x000000ffff147224 */ /* 0x000fe200078e0010 */
[----:B------:R-:W-:Y:S02]  /*15a0*/  MOV R9, R17 ;  /* 0x0000001100097202 */ /* 0x000fe40000000f00 */
[----:B------:R-:W-:-:S07]  /*15b0*/  MOV R3, 0x15d0 ;  /* 0x000015d000037802 */ /* 0x000fce0000000f00 */
[----:B------:R-:W-:Y:S05]  /*15c0*/  CALL.REL.NOINC `($__internal_88_$__cuda_sm20_div_u64) ;  /* 0x0000003c00387944 */ /* 0x000fea0003c00000 */
[----:B------:R-:W-:-:S04]  /*15d0*/  IMAD.MOV R3, RZ, RZ, -R21 ;  /* 0x000000ffff037224 */ /* 0x000fc800078e0a15 */
[----:B------:R-:W-:-:S07]  /*15e0*/  IMAD R16, R16, R3, R34 ;  /* 0x0000000310107224 */ /* 0x000fce00078e0222 */
.L_x_1132:
        /* <DEDUP_REMOVED lines=9> */
.L_x_1116:
        /* <DEDUP_REMOVED lines=34> */
.L_x_1136:
[----:B------:R-:W-:Y:S01]  /*18a0*/  MOV R25, R11 ;  /* 0x0000000b00197202 */ /* 0x000fe20000000f00 */
[----:B------:R-:W-:Y:S01]  /*18b0*/  IMAD.MOV.U32 R22, RZ, RZ, RZ ;  /* 0x000000ffff167224 */ /* 0x000fe200078e00ff */
[----:B------:R-:W-:Y:S01]  /*18c0*/  MOV R20, R6 ;  /* 0x0000000600147202 */ /* 0x000fe20000000f00 */
[----:B------:R-:W-:Y:S01]  /*18d0*/  IMAD.MOV.U32 R9, RZ, RZ, R7 ;  /* 0x000000ffff097224 */ /* 0x000fe200078e0007 */
[----:B------:R-:W-:-:S07]  /*18e0*/  MOV R3, 0x1900 ;  /* 0x0000190000037802 */ /* 0x000fce0000000f00 */
[----:B------:R-:W-:Y:S05]  /*18f0*/  CALL.REL.NOINC `($__internal_88_$__cuda_sm20_div_u64) ;  /* 0x00000038006c7944 */ /* 0x000fea0003c00000 */
[----:B------:R-:W-:Y:S01]  /*1900*/  IADD3 R7, PT, PT, -R21, RZ, RZ ;  /* 0x000000ff15077210 */ /* 0x000fe20007ffe1ff */
[----:B------:R-:W-:Y:S01]  /*1910*/  IMAD.MOV.U32 R18, RZ, RZ, R21 ;  /* 0x000000ffff127224 */ /* 0x000fe200078e0015 */
[----:B------:R-:W-:-:S03]  /*1920*/  MOV R19, R20 ;  /* 0x0000001400137202 */ /* 0x000fc60000000f00 */
[----:B------:R-:W-:-:S07]  /*1930*/  IMAD R7, R6, R7, R11 ;  /* 0x0000000706077224 */ /* 0x000fce00078e020b */
.L_x_1137:
        /* <DEDUP_REMOVED lines=34> */
.L_x_1138:
        /* <DEDUP_REMOVED lines=10> */
.L_x_1139:
        /* <DEDUP_REMOVED lines=33> */
.L_x_1140:
        /* <DEDUP_REMOVED lines=10> */
.L_x_1141:
        /* <DEDUP_REMOVED lines=32> */
.L_x_1142:
[----:B------:R-:W-:Y:S01]  /*20b0*/  MOV R25, R10 ;  /* 0x0000000a00197202 */ /* 0x000fe20000000f00 */
[----:B------:R-:W-:Y:S01]  /*20c0*/  IMAD.MOV.U32 R22, RZ, RZ, R11 ;  /* 0x000000ffff167224 */ /* 0x000fe200078e000b */
[----:B------:R-:W-:Y:S01]  /*20d0*/  MOV R20, R6 ;  /* 0x0000000600147202 */ /* 0x000fe20000000f00 */
[----:B------:R-:W-:Y:S01]  /*20e0*/  IMAD.MOV.U32 R9, RZ, RZ, R7 ;  /* 0x000000ffff097224 */ /* 0x000fe200078e0007 */
[----:B------:R-:W-:-:S07]  /*20f0*/  MOV R3, 0x2110 ;  /* 0x0000211000037802 */ /* 0x000fce0000000f00 */
[----:B------:R-:W-:Y:S05]  /*2100*/  CALL.REL.NOINC `($__internal_88_$__cuda_sm20_div_u64) ;  /* 0x0000003000687944 */ /* 0x000fea0003c00000 */
[----:B------:R-:W-:Y:S01]  /*2110*/  IADD3 R3, PT, PT, -R21, RZ, RZ ;  /* 0x000000ff15037210 */ /* 0x000fe20007ffe1ff */
[----:B------:R-:W-:-:S04]  /*2120*/  IMAD.MOV.U32 R11, RZ, RZ, R21 ;  /* 0x000000ffff0b7224 */ /* 0x000fc800078e0015 */
[----:B------:R-:W-:-:S07]  /*2130*/  IMAD R6, R6, R3, R10 ;  /* 0x0000000306067224 */ /* 0x000fce00078e020a */
.L_x_1143:
[----:B------:R-:W0:Y:S02]  /*2140*/  LDC R3, c[0x0][0x388] ;  /* 0x0000e200ff037b82 */ /* 0x000e240000000800 */
[----:B0-----:R-:W-:-:S06]  /*2150*/  IMAD.WIDE.U32 R16, R3, 0x8, R16 ;  /* 0x0000000803107825 */ /* 0x001fcc00078e0010 */
[----:B------:R-:W2:Y:S01]  /*2160*/  LDG.E R16, desc[UR6][R16.64] ;  /* 0x0000000610107981 */ /* 0x000ea2000c1e1900 */
[----:B------:R-:W-:Y:S01]  /*2170*/  IADD3 R8, PT, PT, R8, 0x4, RZ ;  /* 0x0000000408087810 */ /* 0x000fe20007ffe0ff */
[----:B--2---:R-:W-:-:S07]  /*2180*/  IMAD R5, R16, R6, R5 ;  /* 0x0000000610057224 */ /* 0x004fce00078e0205 */
.L_x_1135:
        /* <DEDUP_REMOVED lines=34> */
.L_x_1145:
        /* <DEDUP_REMOVED lines=10> */
.L_x_1146:
        /* <DEDUP_REMOVED lines=31> */
.L_x_1147:
[----:B------:R-:W-:Y:S01]  /*2640*/  IMAD.MOV.U32 R25, RZ, RZ, R16 ;  /* 0x000000ffff197224 */ /* 0x000fe200078e0010 */
[----:B------:R-:W-:Y:S01]  /*2650*/  MOV R22, R17 ;  /* 0x0000001100167202 */ /* 0x000fe20000000f00 */
[----:B------:R-:W-:Y:S01]  /*2660*/  IMAD.MOV.U32 R20, RZ, RZ, R10 ;  /* 0x000000ffff147224 */ /* 0x000fe200078e000a */
[----:B------:R-:W-:Y:S02]  /*2670*/  MOV R9, R11 ;  /* 0x0000000b00097202 */ /* 0x000fe40000000f00 */
[----:B------:R-:W-:-:S07]  /*2680*/  MOV R3, 0x26a0 ;  /* 0x000026a000037802 */ /* 0x000fce0000000f00 */
[----:B------:R-:W-:Y:S05]  /*2690*/  CALL.REL.NOINC `($__internal_88_$__cuda_sm20_div_u64) ;  /* 0x0000002c00047944 */ /* 0x000fea0003c00000 */
[----:B------:R-:W-:Y:S01]  /*26a0*/  IMAD.MOV R3, RZ, RZ, -R21 ;  /* 0x000000ffff037224 */ /* 0x000fe200078e0a15 */
[----:B------:R-:W-:-:S03]  /*26b0*/  MOV R7, R21 ;  /* 0x0000001500077202 */ /* 0x000fc60000000f00 */
[----:B------:R-:W-:-:S07]  /*26c0*/  IMAD R10, R10, R3, R16 ;  /* 0x000000030a0a7224 */ /* 0x000fce00078e0210 */
.L_x_1148:
[----:B------:R-:W0:Y:S02]  /*26d0*/  LDC R3, c[0x0][0x388] ;  /* 0x0000e200ff037b82 */ /* 0x000e240000000800 */
[----:B0-----:R-:W-:-:S06]  /*26e0*/  IMAD.WIDE.U32 R12, R3, 0x8, R12 ;  /* 0x00000008030c7825 */ /* 0x001fcc00078e000c */
[----:B------:R-:W2:Y:S01]  /*26f0*/  LDG.E R12, desc[UR6][R12.64] ;  /* 0x000000060c0c7981 */ /* 0x000ea2000c1e1900 */
[----:B------:R-:W-:Y:S01]  /*2700*/  VIADD R8, R8, 0x2 ;  /* 0x0000000208087836 */ /* 0x000fe20000000000 */
[----:B------:R-:W-:Y:S01]  /*2710*/  MOV R11, R7 ;  /* 0x00000007000b7202 */ /* 0x000fe20000000f00 */
[----:B--2---:R-:W-:-:S07]  /*2720*/  IMAD R5, R12, R10, R5 ;  /* 0x0000000a0c057224 */ /* 0x004fce00078e0205 */
.L_x_1144:
        /* <DEDUP_REMOVED lines=28> */
.L_x_1149:
[----:B------:R-:W-:Y:S01]  /*28f0*/  MOV R3, R16 ;  /* 0x0000001000037202 */ /* 0x000fe20000000f00 */
[----:B------:R-:W-:Y:S01]  /*2900*/  IMAD.MOV.U32 R15, RZ, RZ, R11 ;  /* 0x000000ffff0f7224 */ /* 0x000fe200078e000b */
[----:B------:R-:W-:-:S07]  /*2910*/  MOV R16, 0x2930 ;  /* 0x0000293000107802 */ /* 0x000fce0000000f00 */
[----:B------:R-:W-:Y:S05]  /*2920*/  CALL.REL.NOINC `($__internal_89_$__cuda_sm20_rem_u64) ;  /* 0x0000002c00747944 */ /* 0x000fea0003c00000 */
.L_x_1150:
[----:B------:R-:W0:Y:S02]  /*2930*/  LDC R3, c[0x0][0x388] ;  /* 0x0000e200ff037b82 */ /* 0x000e240000000800 */
[----:B0-----:R-:W-:-:S06]  /*2940*/  IMAD.WIDE.U32 R6, R3, 0x8, R6 ;  /* 0x0000000803067825 */ /* 0x001fcc00078e0006 */
[----:B------:R-:W2:Y:S02]  /*2950*/  LDG.E R6, desc[UR6][R6.64] ;  /* 0x0000000606067981 */ /* 0x000ea4000c1e1900 */
[----:B--2---:R-:W-:-:S07]  /*2960*/  IMAD R5, R6, R9, R5 ;  /* 0x0000000906057224 */ /* 0x004fce00078e0205 */
.L_x_1134:
[----:B------:R-:W-:Y:S01]  /*2970*/  MOV R10, R5 ;  /* 0x00000005000a7202 */ /* 0x000fe20000000f00 */
[----:B------:R-:W-:-:S07]  /*2980*/  IMAD.MOV.U32 R11, RZ, RZ, RZ ;  /* 0x000000ffff0b7224 */ /* 0x000fce00078e00ff */
.L_x_1115:
        /* <DEDUP_REMOVED lines=15> */
.L_x_1169:
        /* <DEDUP_REMOVED lines=27> */
.L_x_1153:
[----:B------:R-:W-:Y:S01]  /*2c30*/  IMAD.MOV.U32 R25, RZ, RZ, R14 ;  /* 0x000000ffff197224 */ /* 0x000fe200078e000e */
[----:B------:R-:W-:Y:S01]  /*2c40*/  MOV R22, RZ ;  /* 0x000000ff00167202 */ /* 0x000fe20000000f00 */
[----:B------:R-:W-:Y:S01]  /*2c50*/  IMAD.MOV.U32 R20, RZ, RZ, R18 ;  /* 0x000000ffff147224 */ /* 0x000fe200078e0012 */
[----:B------:R-:W-:Y:S02]  /*2c60*/  MOV R9, R19 ;  /* 0x0000001300097202 */ /* 0x000fe40000000f00 */
[----:B------:R-:W-:-:S07]  /*2c70*/  MOV R3, 0x2c90 ;  /* 0x00002c9000037802 */ /* 0x000fce0000000f00 */
[----:B------:R-:W-:Y:S05]  /*2c80*/  CALL.REL.NOINC `($__internal_88_$__cuda_sm20_div_u64) ;  /* 0x0000002400887944 */ /* 0x000fea0003c00000 */
[----:B------:R-:W-:Y:S01]  /*2c90*/  IMAD.MOV R3, RZ, RZ, -R21 ;  /* 0x000000ffff037224 */ /* 0x000fe200078e0a15 */
[----:B------:R-:W-:Y:S01]  /*2ca0*/  MOV R28, R21 ;  /* 0x00000015001c7202 */ /* 0x000fe20000000f00 */
[----:B------:R-:W-:Y:S02]  /*2cb0*/  IMAD.MOV.U32 R29, RZ, RZ, R20 ;  /* 0x000000ffff1d7224 */ /* 0x000fe400078e0014 */
[----:B------:R-:W-:-:S07]  /*2cc0*/  IMAD R3, R18, R3, R14 ;  /* 0x0000000312037224 */ /* 0x000fce00078e020e */
.L_x_1154:
        /* <DEDUP_REMOVED lines=30> */
.L_x_1155:
[----:B------:R-:W-:Y:S01]  /*2eb0*/  MOV R25, R28 ;  /* 0x0000001c00197202 */ /* 0x000fe20000000f00 */
[----:B------:R-:W-:Y:S01]  /*2ec0*/  IMAD.MOV.U32 R22, RZ, RZ, R29 ;  /* 0x000000ffff167224 */ /* 0x000fe200078e001d */
        /* <DEDUP_REMOVED lines=8> */
.L_x_1156:
        /* <DEDUP_REMOVED lines=31> */
.L_x_1157:
        /* <DEDUP_REMOVED lines=10> */
.L_x_1158:
        /* <DEDUP_REMOVED lines=30> */
.L_x_1159:
        /* <DEDUP_REMOVED lines=10> */
.L_x_1160:
        /* <DEDUP_REMOVED lines=31> */
.L_x_1161:
        /* <DEDUP_REMOVED lines=10> */
.L_x_1162:
        /* <DEDUP_REMOVED lines=31> */
.L_x_1163:
        /* <DEDUP_REMOVED lines=10> */
.L_x_1164:
        /* <DEDUP_REMOVED lines=31> */
.L_x_1165:
        /* <DEDUP_REMOVED lines=10> */
.L_x_1166:
        /* <DEDUP_REMOVED lines=29> */
.L_x_1167:
        /* <DEDUP_REMOVED lines=8> */
.L_x_1168:
        /* <DEDUP_REMOVED lines=8> */
.L_x_1152:
        /* <DEDUP_REMOVED lines=36> */
.L_x_1172:
[----:B------:R-:W-:Y:S01]  /*4120*/  MOV R25, R14 ;  /* 0x0000000e00197202 */ /* 0x000fe20000000f00 */
[----:B------:R-:W-:Y:S01]  /*4130*/  IMAD.MOV.U32 R22, RZ, RZ, RZ ;  /* 0x000000ffff167224 */ /* 0x000fe200078e00ff */
[----:B------:R-:W-:Y:S01]  /*4140*/  MOV R20, R12 ;  /* 0x0000000c00147202 */ /* 0x000fe20000000f00 */
[----:B------:R-:W-:Y:S01]  /*4150*/  IMAD.MOV.U32 R9, RZ, RZ, R13 ;  /* 0x000000ffff097224 */ /* 0x000fe200078e000d */
[----:B------:R-:W-:-:S07]  /*4160*/  MOV R3, 0x4180 ;  /* 0x0000418000037802 */ /* 0x000fce0000000f00 */
[----:B------:R-:W-:Y:S05]  /*4170*/  CALL.REL.NOINC `($__internal_88_$__cuda_sm20_div_u64) ;  /* 0x00000010004c7944 */ /* 0x000fea0003c00000 */
[----:B------:R-:W-:Y:S01]  /*4180*/  IADD3 R3, PT, PT, -R21, RZ, RZ ;  /* 0x000000ff15037210 */ /* 0x000fe20007ffe1ff */
[----:B------:R-:W-:-:S04]  /*4190*/  IMAD.MOV.U32 R15, RZ, RZ, R20 ;  /* 0x000000ffff0f7224 */ /* 0x000fc800078e0014 */
[----:B------:R-:W-:Y:S01]  /*41a0*/  IMAD R8, R12, R3, R14 ;  /* 0x000000030c087224 */ /* 0x000fe200078e020e */
[----:B------:R-:W-:-:S07]  /*41b0*/  MOV R14, R21 ;  /* 0x00000015000e7202 */ /* 0x000fce0000000f00 */
.L_x_1173:
        /* <DEDUP_REMOVED lines=33> */
.L_x_1174:
[----:B------:R-:W-:Y:S01]  /*43d0*/  IMAD.MOV.U32 R25, RZ, RZ, R14 ;  /* 0x000000ffff197224 */ /* 0x000fe200078e000e */
[----:B------:R-:W-:Y:S01]  /*43e0*/  MOV R22, R15 ;  /* 0x0000000f00167202 */ /* 0x000fe20000000f00 */
[----:B------:R-:W-:Y:S01]  /*43f0*/  IMAD.MOV.U32 R9, RZ, RZ, R13 ;  /* 0x000000ffff097224 */ /* 0x000fe200078e000d */
[----:B------:R-:W-:Y:S02]  /*4400*/  MOV R20, R12 ;  /* 0x0000000c00147202 */ /* 0x000fe40000000f00 */
[----:B------:R-:W-:-:S07]  /*4410*/  MOV R3, 0x4430 ;  /* 0x0000443000037802 */ /* 0x000fce0000000f00 */
[----:B------:R-:W-:Y:S05]  /*4420*/  CALL.REL.NOINC `($__internal_88_$__cuda_sm20_div_u64) ;  /* 0x0000000c00a07944 */ /* 0x000fea0003c00000 */
[----:B------:R-:W-:Y:S01]  /*4430*/  IADD3 R3, PT, PT, -R21, RZ, RZ ;  /* 0x000000ff15037210 */ /* 0x000fe20007ffe1ff */
[----:B------:R-:W-:Y:S01]  /*4440*/  IMAD.MOV.U32 R19, RZ, RZ, R20 ;  /* 0x000000ffff137224 */ /* 0x000fe200078e0014 */
[----:B------:R-:W-:-:S03]  /*4450*/  MOV R18, R21 ;  /* 0x0000001500127202 */ /* 0x000fc60000000f00 */
[----:B------:R-:W-:-:S07]  /*4460*/  IMAD R8, R12, R3, R14 ;  /* 0x000000030c087224 */ /* 0x000fce00078e020e */
.L_x_1175:
        /* <DEDUP_REMOVED lines=32> */
.L_x_1176:
[----:B------:R-:W-:Y:S01]  /*4670*/  IMAD.MOV.U32 R25, RZ, RZ, R18 ;  /* 0x000000ffff197224 */ /* 0x000fe200078e0012 */
[----:B------:R-:W-:Y:S01]  /*4680*/  MOV R22, R19 ;  /* 0x0000001300167202 */ /* 0x000fe20000000f00 */
[----:B------:R-:W-:Y:S01]  /*4690*/  IMAD.MOV.U32 R9, RZ, RZ, R13 ;  /* 0x000000ffff097224 */ /* 0x000fe200078e000d */
[----:B------:R-:W-:Y:S02]  /*46a0*/  MOV R20, R12 ;  /* 0x0000000c00147202 */ /* 0x000fe40000000f00 */
[----:B------:R-:W-:-:S07]  /*46b0*/  MOV R3, 0x46d0 ;  /* 0x000046d000037802 */ /* 0x000fce0000000f00 */
[----:B------:R-:W-:Y:S05]  /*46c0*/  CALL.REL.NOINC `($__internal_88_$__cuda_sm20_div_u64) ;  /* 0x0000000800f87944 */ /* 0x000fea0003c00000 */
[----:B------:R-:W-:Y:S01]  /*46d0*/  IADD3 R3, PT, PT, -R21, RZ, RZ ;  /* 0x000000ff15037210 */ /* 0x000fe20007ffe1ff */
[----:B------:R-:W-:-:S04]  /*46e0*/  IMAD.MOV.U32 R13, RZ, RZ, R20 ;  /* 0x000000ffff0d7224 */ /* 0x000fc800078e0014 */
[----:B------:R-:W-:Y:S01]  /*46f0*/  IMAD R3, R12, R3, R18 ;  /* 0x000000030c037224 */ /* 0x000fe200078e0212 */
[----:B------:R-:W-:-:S07]  /*4700*/  MOV R12, R21 ;  /* 0x00000015000c7202 */ /* 0x000fce0000000f00 */
.L_x_1177:
        /* <DEDUP_REMOVED lines=30> */
.L_x_1178:
[----:B------:R-:W-:Y:S01]  /*48f0*/  MOV R25, R12 ;  /* 0x0000000c00197202 */ /* 0x000fe20000000f00 */
[----:B------:R-:W-:Y:S01]  /*4900*/  IMAD.MOV.U32 R20, RZ, RZ, R16 ;  /* 0x000000ffff147224 */ /* 0x000fe200078e0010 */
[----:B------:R-:W-:Y:S02]  /*4910*/  MOV R22, R13 ;  /* 0x0000000d00167202 */ /* 0x000fe40000000f00 */
[----:B------:R-:W-:Y:S02]  /*4920*/  MOV R9, R17 ;  /* 0x0000001100097202 */ /* 0x000fe40000000f00 */
[----:B------:R-:W-:-:S07]  /*4930*/  MOV R3, 0x4950 ;  /* 0x0000495000037802 */ /* 0x000fce0000000f00 */
[----:B------:R-:W-:Y:S05]  /*4940*/  CALL.REL.NOINC `($__internal_88_$__cuda_sm20_div_u64) ;  /* 0x0000000800587944 */ /* 0x000fea0003c00000 */
[----:B------:R-:W-:Y:S01]  /*4950*/  IADD3 R3, PT, PT, -R21, RZ, RZ ;  /* 0x000000ff15037210 */ /* 0x000fe20007ffe1ff */
[----:B------:R-:W-:-:S04]  /*4960*/  IMAD.MOV.U32 R9, RZ, RZ, R21 ;  /* 0x000000ffff097224 */ /* 0x000fc800078e0015 */
[----:B------:R-:W-:-:S07]  /*4970*/  IMAD R12, R16, R3, R12 ;  /* 0x00000003100c7224 */ /* 0x000fce00078e020c */
.L_x_1179:
[----:B------:R-:W-:-:S06]  /*4980*/  IMAD.WIDE.U32 R18, R6, 0x8, R18 ;  /* 0x0000000806127825 */ /* 0x000fcc00078e0012 */
[----:B------:R-:W2:Y:S01]  /*4990*/  LDG.E R18, desc[UR6][R18.64] ;  /* 0x0000000612127981 */ /* 0x000ea2000c1e1900 */
[----:B------:R-:W-:Y:S02]  /*49a0*/  IADD3 R5, PT, PT, R5, 0x4, RZ ;  /* 0x0000000405057810 */ /* 0x000fe40007ffe0ff */
[----:B------:R-:W-:Y:S01]  /*49b0*/  MOV R14, R9 ;  /* 0x00000009000e7202 */ /* 0x000fe20000000f00 */
[----:B--2---:R-:W-:-:S07]  /*49c0*/  IMAD R23, R18, R12, R23 ;  /* 0x0000000c12177224 */ /* 0x004fce00078e0217 */
.L_x_1171:
        /* <DEDUP_REMOVED lines=34> */
.L_x_1181:
[----:B------:R-:W-:Y:S01]  /*4bf0*/  HFMA2 R22, -RZ, RZ, 0, 0 ;  /* 0x00000000ff167431 */ /* 0x000fe200000001ff */
        /* <DEDUP_REMOVED lines=9> */
.L_x_1182:
        /* <DEDUP_REMOVED lines=31> */
.L_x_1183:
        /* <DEDUP_REMOVED lines=9> */
.L_x_1184:
[----:B------:R-:W-:-:S06]  /*4f10*/  IMAD.WIDE.U32 R16, R6, 0x8, R16 ;  /* 0x0000000806107825 */ /* 0x000fcc00078e0010 */
[----:B------:R-:W2:Y:S01]  /*4f20*/  LDG.E R16, desc[UR6][R16.64] ;  /* 0x0000000610107981 */ /* 0x000ea2000c1e1900 */
[----:B------:R-:W-:Y:S02]  /*4f30*/  IADD3 R5, PT, PT, R5, 0x2, RZ ;  /* 0x0000000205057810 */ /* 0x000fe40007ffe0ff */
[----:B------:R-:W-:Y:S01]  /*4f40*/  MOV R14, R9 ;  /* 0x00000009000e7202 */ /* 0x000fe20000000f00 */
[----:B--2---:R-:W-:-:S07]  /*4f50*/  IMAD R23, R16, R15, R23 ;  /* 0x0000000f10177224 */ /* 0x004fce00078e0217 */
.L_x_1180:
        /* <DEDUP_REMOVED lines=29> */
.L_x_1185:
[----:B------:R-:W-:Y:S02]  /*5130*/  MOV R3, R16 ;  /* 0x0000001000037202 */ /* 0x000fe40000000f00 */
[----:B------:R-:W-:Y:S02]  /*5140*/  MOV R15, R14 ;  /* 0x0000000e000f7202 */ /* 0x000fe40000000f00 */
[----:B------:R-:W-:-:S07]  /*5150*/  MOV R16, 0x5170 ;  /* 0x0000517000107802 */ /* 0x000fce0000000f00 */
[----:B------:R-:W-:Y:S05]  /*5160*/  CALL.REL.NOINC `($__internal_89_$__cuda_sm20_rem_u64) ;  /* 0x0000000400647944 */ /* 0x000fea0003c00000 */
[----:B------:R-:W-:-:S07]  /*5170*/  IMAD.MOV.U32 R7, RZ, RZ, R9 ;  /* 0x000000ffff077224 */ /* 0x000fce00078e0009 */
.L_x_1186:
[----:B------:R-:W-:-:S06]  /*5180*/  IMAD.WIDE.U32 R4, R6, 0x8, R4 ;  /* 0x0000000806047825 */ /* 0x000fcc00078e0004 */
[----:B------:R-:W2:Y:S02]  /*5190*/  LDG.E R4, desc[UR6][R4.64] ;  /* 0x0000000604047981 */ /* 0x000ea4000c1e1900 */
[----:B--2---:R-:W-:-:S07]  /*51a0*/  IMAD R23, R4, R7, R23 ;  /* 0x0000000704177224 */ /* 0x004fce00078e0217 */
.L_x_1170:
[----:B------:R-:W-:Y:S01]  /*51b0*/  HFMA2 R5, -RZ, RZ, 0, 0 ;  /* 0x00000000ff057431 */ /* 0x000fe200000001ff */
[----:B------:R-:W-:-:S07]  /*51c0*/  MOV R4, R23 ;  /* 0x0000001700047202 */ /* 0x000fce0000000f00 */
.L_x_1151:
[----:B------:R-:W0:Y:S01]  /*51d0*/  LDCU.128 UR12, c[0x0][0x3a0] ;  /* 0x00007400ff0c77ac */ /* 0x000e220008000c00 */
[----:B------:R-:W1:Y:S01]  /*51e0*/  LDCU.64 UR8, c[0x0][0x398] ;  /* 0x00007300ff0877ac */ /* 0x000e620008000a00 */
[----:B0-----:R-:W-:Y:S02]  /*51f0*/  LEA R8, P1, R4, UR12, 0x2 ;  /* 0x0000000c04087c11 */ /* 0x001fe4000f8210ff */
[----:B-1----:R-:W-:Y:S02]  /*5200*/  LEA R6, P0, R10, UR8, 0x2 ;  /* 0x000000080a067c11 */ /* 0x002fe4000f8010ff */
[----:B------:R-:W-:Y:S02]  /*5210*/  LEA.HI.X R9, R4, UR13, R5, 0x2, P1 ;  /* 0x0000000d04097c11 */ /* 0x000fe400088f1405 */
[----:B------:R-:W-:-:S04]  /*5220*/  LEA.HI.X R7, R10, UR9, R11, 0x2, P0 ;  /* 0x000000090a077c11 */ /* 0x000fc800080f140b */
[----:B------:R-:W2:Y:S04]  /*5230*/  LDG.E R9, desc[UR6][R8.64] ;  /* 0x0000000608097981 */ /* 0x000ea8000c1e1900 */
[----:B------:R-:W2:Y:S01]  /*5240*/  LDG.E R6, desc[UR6][R6.64] ;  /* 0x0000000606067981 */ /* 0x000ea2000c1e1900 */
[----:B------:R-:W-:-:S04]  /*5250*/  LEA R4, P1, R0, UR14, 0x2 ;  /* 0x0000000e00047c11 */ /* 0x000fc8000f8210ff */
[----:B------:R-:W-:Y:S02]  /*5260*/  LEA.HI.X R5, R0, UR15, R2, 0x2, P1 ;  /* 0x0000000f00057c11 */ /* 0x000fe400088f1402 */
[----:B--2---:R-:W-:-:S04]  /*5270*/  FSETP.GEU.AND P0, PT, R6, R9, PT ;  /* 0x000000090600720b */ /* 0x004fc80003f0e000 */
[----:B------:R-:W-:-:S05]  /*5280*/  FSEL R3, R6, R9, !P0 ;  /* 0x0000000906037208 */ /* 0x000fca0004000000 */
[----:B------:R-:W-:Y:S01]  /*5290*/  STG.E desc[UR6][R4.64], R3 ;  /* 0x0000000304007986 */ /* 0x000fe2000c101906 */
[----:B------:R-:W-:Y:S05]  /*52a0*/  EXIT ;  /* 0x000000000000794d */ /* 0x000fea0003800000 */
        .weak           $__internal_88_$__cuda_sm20_div_u64
        .type           $__internal_88_$__cuda_sm20_div_u64,@function
        .size           $__internal_88_$__cuda_sm20_div_u64,($__internal_89_$__cuda_sm20_rem_u64 - $__internal_88_$__cuda_sm20_div_u64)
$__internal_88_$__cuda_sm20_div_u64:
        /* <DEDUP_REMOVED lines=68> */
[----:B------:R-:W-:Y:S06]  /*56f0*/  RET.REL.NODEC R24 `(broadcast_min_strided_f32) ;  /* 0xffffffa818407950 */ /* 0x000fec0003c3ffff */
        .weak           $__internal_89_$__cuda_sm20_rem_u64
        .type           $__internal_89_$__cuda_sm20_rem_u64,@function
        .size           $__internal_89_$__cuda_sm20_rem_u64,(.L_x_2885 - $__internal_89_$__cuda_sm20_rem_u64)
$__internal_89_$__cuda_sm20_rem_u64:
        /* <DEDUP_REMOVED lines=61> */
[----:B------:R-:W-:Y:S06]  /*5ad0*/  RET.REL.NODEC R16 `(broadcast_min_strided_f32) ;  /* 0xffffffa410487950 */ /* 0x000fec0003c3ffff */
.L_x_1187:
        /* <DEDUP_REMOVED lines=10> */
.L_x_2885:


//--------------------- .text.broadcast_max_lhs_col_f32 --------------------------
	.section	.text.broadcast_max_lhs_col_f32,"ax",@progbits
	.align	128
        .global         broadcast_max_lhs_col_f32
        .type           broadcast_max_lhs_col_f32,@function
        .size           broadcast_max_lhs_col_f32,(.L_x_2886 - broadcast_max_lhs_col_f32)
        .other          broadcast_max_lhs_col_f32,@"STO_CUDA_ENTRY STV_DEFAULT"
broadcast_max_lhs_col_f32:
.text.broadcast_max_lhs_col_f32:
        /* <DEDUP_REMOVED lines=37> */
.L_x_1189:
[----:B------:R-:W-:-:S07]  /*0250*/  MOV R2, 0x270 ;  /* 0x0000027000027802 */ /* 0x000fce0000000f00 */
[----:B------:R-:W-:Y:S05]  /*0260*/  CALL.REL.NOINC `($__internal_90_$__cuda_sm20_div_u64) ;  /* 0x00000000005c7944 */ /* 0x000fea0003c00000 */
[----:B------:R-:W-:Y:S01]  /*0270*/  MOV R4, R6 ;  /* 0x0000000600047202 */ /* 0x000fe20000000f00 */
[----:B------:R-:W-:-:S07]  /*0280*/  IMAD.MOV.U32 R5, RZ, RZ, R7 ;  /* 0x000000ffff057224 */ /* 0x000fce00078e0007 */
.L_x_1190:
[----:B------:R-:W-:Y:S05]  /*0290*/  BSYNC.RECONVERGENT B0 ;  /* 0x0000000000007941 */ /* 0x000fea0003800200 */
.L_x_1188:
        /* <DEDUP_REMOVED lines=16> */
[----:B--2---:R-:W-:-:S04]  /*03a0*/  FSETP.GT.AND P0, PT, R2, R5, PT ;  /* 0x000000050200720b */ /* 0x004fc80003f04000 */
[----:B------:R-:W-:-:S05]  /*03b0*/  FSEL R9, R2, R5, P0 ;  /* 0x0000000502097208 */ /* 0x000fca0000000000 */
[----:B------:R-:W-:Y:S01]  /*03c0*/  STG.E desc[UR4][R6.64], R9 ;  /* 0x0000000906007986 */ /* 0x000fe2000c101904 */
[----:B------:R-:W-:Y:S05]  /*03d0*/  EXIT ;  /* 0x000000000000794d */ /* 0x000fea0003800000 */
        .weak           $__internal_90_$__cuda_sm20_div_u64
        .type           $__internal_90_$__cuda_sm20_div_u64,@function
        .size           $__internal_90_$__cuda_sm20_div_u64,(.L_x_2886 - $__internal_90_$__cuda_sm20_div_u64)
$__internal_90_$__cuda_sm20_div_u64:
        /* <DEDUP_REMOVED lines=69> */
[----:B------:R-:W-:Y:S06]  /*0830*/  RET.REL.NODEC R4 `(broadcast_max_lhs_col_f32) ;  /* 0xfffffff404f07950 */ /* 0x000fec0003c3ffff */
.L_x_1191:
        /* <DEDUP_REMOVED lines=12> */
.L_x_2886:


//--------------------- .text.broadcast_max_lhs_row_f32 --------------------------
	.section	.text.broadcast_max_lhs_row_f32,"ax",@progbits
	.align	128
        .global         broadcast_max_lhs_row_f32
        .type           broadcast_max_lhs_row_f32,@function
        .size           broadcast_max_lhs_row_f32,(.L_x_2887 - broadcast_max_lhs_row_f32)
        .other          broadcast_max_lhs_row_f32,@"STO_CUDA_ENTRY STV_DEFAULT"
broadcast_max_lhs_row_f32:
.text.broadcast_max_lhs_row_f32:
        /* <DEDUP_REMOVED lines=37> */
.L_x_1193:
[----:B------:R-:W-:-:S07]  /*0250*/  MOV R2, 0x270 ;  /* 0x0000027000027802 */ /* 0x000fce0000000f00 */
[----:B------:R-:W-:Y:S05]  /*0260*/  CALL.REL.NOINC `($__internal_91_$__cuda_sm20_rem_u64) ;  /* 0x00000000005c7944 */ /* 0x000fea0003c00000 */
[----:B------:R-:W-:Y:S02]  /*0270*/  IMAD.MOV.U32 R4, RZ, RZ, R6 ;  /* 0x000000ffff047224 */ /* 0x000fe400078e0006 */
[----:B------:R-:W-:-:S07]  /*0280*/  IMAD.MOV.U32 R5, RZ, RZ, R7 ;  /* 0x000000ffff057224 */ /* 0x000fce00078e0007 */
.L_x_1194:
[----:B------:R-:W-:Y:S05]  /*0290*/  BSYNC.RECONVERGENT B0 ;  /* 0x0000000000007941 */ /* 0x000fea0003800200 */
.L_x_1192:
        /* <DEDUP_REMOVED lines=20> */
        .weak           $__internal_91_$__cuda_sm20_rem_u64
        .type           $__internal_91_$__cuda_sm20_rem_u64,@function
        .size           $__internal_91_$__cuda_sm20_rem_u64,(.L_x_2887 - $__internal_91_$__cuda_sm20_rem_u64)
$__internal_91_$__cuda_sm20_rem_u64:
        /* <DEDUP_REMOVED lines=65> */
[----:B------:R-:W-:Y:S06]  /*07f0*/  RET.REL.NODEC R4 `(broadcast_max_lhs_row_f32) ;  /* 0xfffffff804007950 */ /* 0x000fec0003c3ffff */
.L_x_1195:
        /* <DEDUP_REMOVED lines=16> */
.L_x_2887:


//--------------------- .text.broadcast_max_rhs_col_f32 --------------------------
	.section	.text.broadcast_max_rhs_col_f32,"ax",@progbits
	.align	128
        .global         broadcast_max_rhs_col_f32
        .type           broadcast_max_rhs_col_f32,@function
        .size           broadcast_max_rhs_col_f32,(.L_x_2888 - broadcast_max_rhs_col_f32)
        .other          broadcast_max_rhs_col_f32,@"STO_CUDA_ENTRY STV_DEFAULT"
broadcast_max_rhs_col_f32:
.text.broadcast_max_rhs_col_f32:
        /* <DEDUP_REMOVED lines=37> */
.L_x_1197:
[----:B------:R-:W-:-:S07]  /*0250*/  MOV R2, 0x270 ;  /* 0x0000027000027802 */ /* 0x000fce0000000f00 */
[----:B------:R-:W-:Y:S05]  /*0260*/  CALL.REL.NOINC `($__internal_92_$__cuda_sm20_div_u64) ;  /* 0x00000000005c7944 */ /* 0x000fea0003c00000 */
[----:B------:R-:W-:Y:S01]  /*0270*/  MOV R4, R6 ;  /* 0x0000000600047202 */ /* 0x000fe20000000f00 */
[----:B------:R-:W-:-:S07]  /*0280*/  IMAD.MOV.U32 R5, RZ, RZ, R7 ;  /* 0x000000ffff057224 */ /* 0x000fce00078e0007 */
.L_x_1198:
[----:B------:R-:W-:Y:S05]  /*0290*/  BSYNC.RECONVERGENT B0 ;  /* 0x0000000000007941 */ /* 0x000fea0003800200 */
.L_x_1196:
        /* <DEDUP_REMOVED lines=20> */
        .weak           $__internal_92_$__cuda_sm20_div_u64
        .type           $__internal_92_$__cuda_sm20_div_u64,@function
        .size           $__internal_92_$__cuda_sm20_div_u64,(.L_x_2888 - $__internal_92_$__cuda_sm20_div_u64)
$__internal_92_$__cuda_sm20_div_u64:
        /* <DEDUP_REMOVED lines=69> */
[----:B------:R-:W-:Y:S06]  /*0830*/  RET.REL.NODEC R4 `(broadcast_max_rhs_col_f32) ;  /* 0xfffffff404f07950 */ /* 0x000fec0003c3ffff */
.L_x_1199:
        /* <DEDUP_REMOVED lines=12> */
.L_x_2888:


//--------------------- .text.broadcast_max_rhs_row_f32 --------------------------
	.section	.text.broadcast_max_rhs_row_f32,"ax",@progbits
	.align	128
        .global         broadcast_max_rhs_row_f32
        .type           broadcast_max_rhs_row_f32,@function
        .size           broadcast_max_rhs_row_f32,(.L_x_2889 - broadcast_max_rhs_row_f32)
        .other          broadcast_max_rhs_row_f32,@"STO_CUDA_ENTRY STV_DEFAULT"
broadcast_max_rhs_row_f32:
.text.broadcast_max_rhs_row_f32:
        /* <DEDUP_REMOVED lines=37> */
.L_x_1201:
[----:B------:R-:W-:-:S07]  /*0250*/  MOV R2, 0x270 ;  /* 0x0000027000027802 */ /* 0x000fce0000000f00 */
[----:B------:R-:W-:Y:S05]  /*0260*/  CALL.REL.NOINC `($__internal_93_$__cuda_sm20_rem_u64) ;  /* 0x00000000005c7944 */ /* 0x000fea0003c00000 */
[----:B------:R-:W-:Y:S02]  /*0270*/  IMAD.MOV.U32 R4, RZ, RZ, R6 ;  /* 0x000000ffff047224 */ /* 0x000fe400078e0006 */
[----:B------:R-:W-:-:S07]  /*0280*/  IMAD.MOV.U32 R5, RZ, RZ, R7 ;  /* 0x000000ffff057224 */ /* 0x000fce00078e0007 */
.L_x_1202:
[----:B------:R-:W-:Y:S05]  /*0290*/  BSYNC.RECONVERGENT B0 ;  /* 0x0000000000007941 */ /* 0x000fea0003800200 */
.L_x_1200:
        /* <DEDUP_REMOVED lines=20> */
        .weak           $__internal_93_$__cuda_sm20_rem_u64
        .type           $__internal_93_$__cuda_sm20_rem_u64,@function
        .size           $__internal_93_$__cuda_sm20_rem_u64,(.L_x_2889 - $__internal_93_$__cuda_sm20_rem_u64)
$__internal_93_$__cuda_sm20_rem_u64:
        /* <DEDUP_REMOVED lines=65> */
[----:B------:R-:W-:Y:S06]  /*07f0*/  RET.REL.NODEC R4 `(broadcast_max_rhs_row_f32) ;  /* 0xfffffff804007950 */ /* 0x000fec0003c3ffff */
.L_x_1203:
        /* <DEDUP_REMOVED lines=16> */
.L_x_2889:


//--------------------- .text.broadcast_max_contiguous_f32 --------------------------
	.section	.text.broadcast_max_contiguous_f32,"ax",@progbits
	.align	128
        .global         broadcast_max_contiguous_f32
        .type           broadcast_max_contiguous_f32,@function
        .size           broadcast_max_contiguous_f32,(.L_x_3076 - broadcast_max_contiguous_f32)
        .other          broadcast_max_contiguous_f32,@"STO_CUDA_ENTRY STV_DEFAULT"
broadcast_max_contiguous_f32:
.text.broadcast_max_contiguous_f32:
        /* <DEDUP_REMOVED lines=23> */
[----:B--2---:R-:W-:-:S04]  /*0170*/  FSETP.GT.AND P0, PT, R2, R5, PT ;  /* 0x000000050200720b */ /* 0x004fc80003f04000 */
[----:B------:R-:W-:-:S05]  /*0180*/  FSEL R9, R2, R5, P0 ;  /* 0x0000000502097208 */ /* 0x000fca0000000000 */
[----:B------:R-:W-:Y:S01]  /*0190*/  STG.E desc[UR4][R6.64], R9 ;  /* 0x0000000906007986 */ /* 0x000fe2000c101904 */
[----:B------:R-:W-:Y:S05]  /*01a0*/  EXIT ;  /* 0x000000000000794d */ /* 0x000fea0003800000 */
.L_x_1204:
        /* <DEDUP_REMOVED lines=13> */
.L_x_3076:


//--------------------- .text.broadcast_max_strided_f32 --------------------------
	.section	.text.broadcast_max_strided_f32,"ax",@progbits
	.align	128
        .global         broadcast_max_strided_f32
        .type           broadcast_max_strided_f32,@function
        .size           broadcast_max_strided_f32,(.L_x_2891 - broadcast_max_strided_f32)
        .other          broadcast_max_strided_f32,@"STO_CUDA_ENTRY STV_DEFAULT"
broadcast_max_strided_f32:
.text.broadcast_max_strided_f32:
        /* <DEDUP_REMOVED lines=32> */
.L_x_1223:
        /* <DEDUP_REMOVED lines=27> */
.L_x_1207:
[----:B------:R-:W-:Y:S01]  /*03b0*/  MOV R25, R11 ;  /* 0x0000000b00197202 */ /* 0x000fe20000000f00 */
[----:B------:R-:W-:Y:S01]  /*03c0*/  IMAD.MOV.U32 R22, RZ, RZ, RZ ;  /* 0x000000ffff167224 */ /* 0x000fe200078e00ff */
[----:B------:R-:W-:Y:S01]  /*03d0*/  MOV R20, R16 ;  /* 0x0000001000147202 */ /* 0x000fe20000000f00 */
[----:B------:R-:W-:Y:S01]  /*03e0*/  IMAD.MOV.U32 R9, RZ, RZ, R17 ;  /* 0x000000ffff097224 */ /* 0x000fe200078e0011 */
[----:B------:R-:W-:-:S07]  /*03f0*/  MOV R3, 0x410 ;  /* 0x0000041000037802 */ /* 0x000fce0000000f00 */
[----:B0-----:R-:W-:Y:S05]  /*0400*/  CALL.REL.NOINC `($__internal_94_$__cuda_sm20_div_u64) ;  /* 0x0000004c00a87944 */ /* 0x001fea0003c00000 */
[----:B------:R-:W-:Y:S01]  /*0410*/  IADD3 R3, PT, PT, -R21, RZ, RZ ;  /* 0x000000ff15037210 */ /* 0x000fe20007ffe1ff */
[----:B------:R-:W-:Y:S01]  /*0420*/  IMAD.MOV.U32 R34, RZ, RZ, R21 ;  /* 0x000000ffff227224 */ /* 0x000fe200078e0015 */
[----:B------:R-:W-:-:S03]  /*0430*/  MOV R35, R20 ;  /* 0x0000001400237202 */ /* 0x000fc60000000f00 */
[----:B------:R-:W-:-:S07]  /*0440*/  IMAD R3, R16, R3, R11 ;  /* 0x0000000310037224 */ /* 0x000fce00078e020b */
.L_x_1208:
        /* <DEDUP_REMOVED lines=31> */
.L_x_1209:
[----:B------:R-:W-:Y:S01]  /*0640*/  MOV R25, R34 ;  /* 0x0000002200197202 */ /* 0x000fe20000000f00 */
[----:B------:R-:W-:Y:S01]  /*0650*/  IMAD.MOV.U32 R22, RZ, RZ, R35 ;  /* 0x000000ffff167224 */ /* 0x000fe200078e0023 */
[----:B------:R-:W-:Y:S01]  /*0660*/  MOV R20, R16 ;  /* 0x0000001000147202 */ /* 0x000fe20000000f00 */
[----:B------:R-:W-:Y:S01]  /*0670*/  IMAD.MOV.U32 R9, RZ, RZ, R17 ;  /* 0x000000ffff097224 */ /* 0x000fe200078e0011 */
[----:B------:R-:W-:-:S07]  /*0680*/  MOV R3, 0x6a0 ;  /* 0x000006a000037802 */ /* 0x000fce0000000f00 */
[----:B------:R-:W-:Y:S05]  /*0690*/  CALL.REL.NOINC `($__internal_94_$__cuda_sm20_div_u64) ;  /* 0x0000004c00047944 */ /* 0x000fea0003c00000 */
[----:B------:R-:W-:Y:S02]  /*06a0*/  IADD3 R3, PT, PT, -R21, RZ, RZ ;  /* 0x000000ff15037210 */ /* 0x000fe40007ffe1ff */
[----:B------:R-:W-:-:S03]  /*06b0*/  MOV R35, R20 ;  /* 0x0000001400237202 */ /* 0x000fc60000000f00 */
[----:B------:R-:W-:Y:S02]  /*06c0*/  IMAD R3, R16, R3, R34 ;  /* 0x0000000310037224 */ /* 0x000fe400078e0222 */
[----:B------:R-:W-:-:S07]  /*06d0*/  IMAD.MOV.U32 R34, RZ, RZ, R21 ;  /* 0x000000ffff227224 */ /* 0x000fce00078e0015 */
.L_x_1210:
        /* <DEDUP_REMOVED lines=31> */
.L_x_1211:
        /* <DEDUP_REMOVED lines=10> */
.L_x_1212:
        /* <DEDUP_REMOVED lines=30> */
.L_x_1213:
[----:B------:R-:W-:Y:S01]  /*0b50*/  IMAD.MOV.U32 R25, RZ, RZ, R34 ;  /* 0x000000ffff197224 */ /* 0x000fe200078e0022 */
[----:B------:R-:W-:Y:S01]  /*0b60*/  MOV R22, R35 ;  /* 0x0000002300167202 */ /* 0x000fe20000000f00 */
[----:B------:R-:W-:Y:S01]  /*0b70*/  IMAD.MOV.U32 R20, RZ, RZ, R16 ;  /* 0x000000ffff147224 */ /* 0x000fe200078e0010 */
[----:B------:R-:W-:Y:S02]  /*0b80*/  MOV R9, R17 ;  /* 0x0000001100097202 */ /* 0x000fe40000000f00 */
[----:B------:R-:W-:-:S07]  /*0b90*/  MOV R3, 0xbb0 ;  /* 0x00000bb000037802 */ /* 0x000fce0000000f00 */
[----:B------:R-:W-:Y:S05]  /*0ba0*/  CALL.REL.NOINC `($__internal_94_$__cuda_sm20_div_u64) ;  /* 0x0000004400c07944 */ /* 0x000fea0003c00000 */
[----:B------:R-:W-:Y:S02]  /*0bb0*/  IMAD.MOV R3, RZ, RZ, -R21 ;  /* 0x000000ffff037224 */ /* 0x000fe400078e0a15 */
[----:B------:R-:W-:Y:S02]  /*0bc0*/  IMAD.MOV.U32 R35, RZ, RZ, R20 ;  /* 0x000000ffff237224 */ /* 0x000fe400078e0014 */
[----:B------:R-:W-:Y:S01]  /*0bd0*/  IMAD R3, R16, R3, R34 ;  /* 0x0000000310037224 */ /* 0x000fe200078e0222 */
[----:B------:R-:W-:-:S07]  /*0be0*/  MOV R34, R21 ;  /* 0x0000001500227202 */ /* 0x000fce0000000f00 */
.L_x_1214:
        /* <DEDUP_REMOVED lines=31> */
.L_x_1215:
        /* <DEDUP_REMOVED lines=10> */
.L_x_1216:
        /* <DEDUP_REMOVED lines=31> */
.L_x_1217:
        /* <DEDUP_REMOVED lines=10> */
.L_x_1218:
        /* <DEDUP_REMOVED lines=31> */
.L_x_1219:
        /* <DEDUP_REMOVED lines=10> */
.L_x_1220:
        /* <DEDUP_REMOVED lines=29> */
.L_x_1221:
[----:B------:R-:W-:Y:S01]  /*1570*/  IMAD.MOV.U32 R25, RZ, RZ, R34 ;  /* 0x000000ffff197224 */ /* 0x000fe200078e0022 */
[----:B------:R-:W-:Y:S01]  /*1580*/  MOV R22, R35 ;  /* 0x0000002300167202 */ /* 0x000fe20000000f00 */
[----:B------:R-:W-:Y:S01]  /*1590*/  IMAD.MOV.U32 R20, RZ, RZ, R16 ;  /* 0x000000ffff147224 */ /* 0x000fe200078e0010 */
[----:B------:R-:W-:Y:S02]  /*15a0*/  MOV R9, R17 ;  /* 0x0000001100097202 */ /* 0x000fe40000000f00 */
[----:B------:R-:W-:-:S07]  /*15b0*/  MOV R3, 0x15d0 ;  /* 0x000015d000037802 */ /* 0x000fce0000000f00 */
[----:B------:R-:W-:Y:S05]  /*15c0*/  CALL.REL.NOINC `($__internal_94_$__cuda_sm20_div_u64) ;  /* 0x0000003c00387944 */ /* 0x000fea0003c00000 */
[----:B------:R-:W-:-:S04]  /*15d0*/  IMAD.MOV R3, RZ, RZ, -R21 ;  /* 0x000000ffff037224 */ /* 0x000fc800078e0a15 */
[----:B------:R-:W-:-:S07]  /*15e0*/  IMAD R16, R16, R3, R34 ;  /* 0x0000000310107224 */ /* 0x000fce00078e0222 */
.L_x_1222:
        /* <DEDUP_REMOVED lines=9> */
.L_x_1206:
        /* <DEDUP_REMOVED lines=34> */
.L_x_1226:
[----:B------:R-:W-:Y:S01]  /*18a0*/  MOV R25, R11 ;  /* 0x0000000b00197202 */ /* 0x000fe20000000f00 */
[----:B------:R-:W-:Y:S01]  /*18b0*/  IMAD.MOV.U32 R22, RZ, RZ, RZ ;  /* 0x000000ffff167224 */ /* 0x000fe200078e00ff */
[----:B------:R-:W-:Y:S01]  /*18c0*/  MOV R20, R6 ;  /* 0x0000000600147202 */ /* 0x000fe20000000f00 */
[----:B------:R-:W-:Y:S01]  /*18d0*/  IMAD.MOV.U32 R9, RZ, RZ, R7 ;  /* 0x000000ffff097224 */ /* 0x000fe200078e0007 */
[----:B------:R-:W-:-:S07]  /*18e0*/  MOV R3, 0x1900 ;  /* 0x0000190000037802 */ /* 0x000fce0000000f00 */
[----:B------:R-:W-:Y:S05]  /*18f0*/  CALL.REL.NOINC `($__internal_94_$__cuda_sm20_div_u64) ;  /* 0x00000038006c7944 */ /* 0x000fea0003c00000 */
[----:B------:R-:W-:Y:S01]  /*1900*/  IADD3 R7, PT, PT, -R21, RZ, RZ ;  /* 0x000000ff15077210 */ /* 0x000fe20007ffe1ff */
[----:B------:R-:W-:Y:S01]  /*1910*/  IMAD.MOV.U32 R18, RZ, RZ, R21 ;  /* 0x000000ffff127224 */ /* 0x000fe200078e0015 */
[----:B------:R-:W-:-:S03]  /*1920*/  MOV R19, R20 ;  /* 0x0000001400137202 */ /* 0x000fc60000000f00 */
[----:B------:R-:W-:-:S07]  /*1930*/  IMAD R7, R6, R7, R11 ;  /* 0x0000000706077224 */ /* 0x000fce00078e020b */
.L_x_1227:
        /* <DEDUP_REMOVED lines=34> */
.L_x_1228:
        /* <DEDUP_REMOVED lines=10> */
.L_x_1229:
        /* <DEDUP_REMOVED lines=33> */
.L_x_1230:
        /* <DEDUP_REMOVED lines=10> */
.L_x_1231:
        /* <DEDUP_REMOVED lines=32> */
.L_x_1232:
[----:B------:R-:W-:Y:S01]  /*20b0*/  MOV R25, R10 ;  /* 0x0000000a00197202 */ /* 0x000fe20000000f00 */
[----:B------:R-:W-:Y:S01]  /*20c0*/  IMAD.MOV.U32 R22, RZ, RZ, R11 ;  /* 0x000000ffff167224 */ /* 0x000fe200078e000b */
[----:B------:R-:W-:Y:S01]  /*20d0*/  MOV R20, R6 ;  /* 0x0000000600147202 */ /* 0x000fe20000000f00 */
[----:B------:R-:W-:Y:S01]  /*20e0*/  IMAD.MOV.U32 R9, RZ, RZ, R7 ;  /* 0x000000ffff097224 */ /* 0x000fe200078e0007 */
[----:B------:R-:W-:-:S07]  /*20f0*/  MOV R3, 0x2110 ;  /* 0x0000211000037802 */ /* 0x000fce0000000f00 */
[----:B------:R-:W-:Y:S05]  /*2100*/  CALL.REL.NOINC `($__internal_94_$__cuda_sm20_div_u64) ;  /* 0x0000003000687944 */ /* 0x000fea0003c00000 */
[----:B------:R-:W-:Y:S01]  /*2110*/  IADD3 R3, PT, PT, -R21, RZ, RZ ;  /* 0x000000ff15037210 */ /* 0x000fe20007ffe1ff */
[----:B------:R-:W-:-:S04]  /*2120*/  IMAD.MOV.U32 R11, RZ, RZ, R21 ;  /* 0x000000ffff0b7224 */ /* 0x000fc800078e0015 */
[----:B------:R-:W-:-:S07]  /*2130*/  IMAD R6, R6, R3, R10 ;  /* 0x0000000306067224 */ /* 0x000fce00078e020a */
.L_x_1233:
[----:B------:R-:W0:Y:S02]  /*2140*/  LDC R3, c[0x0][0x388] ;  /* 0x0000e200ff037b82 */ /* 0x000e240000000800 */
[----:B0-----:R-:W-:-:S06]  /*2150*/  IMAD.WIDE.U32 R16, R3, 0x8, R16 ;  /* 0x0000000803107825 */ /* 0x001fcc00078e0010 */
[----:B------:R-:W2:Y:S01]  /*2160*/  LDG.E R16, desc[UR6][R16.64] ;  /* 0x0000000610107981 */ /* 0x000ea2000c1e1900 */
[----:B------:R-:W-:Y:S01]  /*2170*/  IADD3 R8, PT, PT, R8, 0x4, RZ ;  /* 0x0000000408087810 */ /* 0x000fe20007ffe0ff */
[----:B--2---:R-:W-:-:S07]  /*2180*/  IMAD R5, R16, R6, R5 ;  /* 0x0000000610057224 */ /* 0x004fce00078e0205 */
.L_x_1225:
        /* <DEDUP_REMOVED lines=34> */
.L_x_1235:
        /* <DEDUP_REMOVED lines=10> */
.L_x_1236:
        /* <DEDUP_REMOVED lines=31> */
.L_x_1237:
[----:B------:R-:W-:Y:S01]  /*2640*/  IMAD.MOV.U32 R25, RZ, RZ, R16 ;  /* 0x000000ffff197224 */ /* 0x000fe200078e0010 */
[----:B------:R-:W-:Y:S01]  /*2650*/  MOV R22, R17 ;  /* 0x0000001100167202 */ /* 0x000fe20000000f00 */
[----:B------:R-:W-:Y:S01]  /*2660*/  IMAD.MOV.U32 R20, RZ, RZ, R10 ;  /* 0x000000ffff147224 */ /* 0x000fe200078e000a */
[----:B------:R-:W-:Y:S02]  /*2670*/  MOV R9, R11 ;  /* 0x0000000b00097202 */ /* 0x000fe40000000f00 */
[----:B------:R-:W-:-:S07]  /*2680*/  MOV R3, 0x26a0 ;  /* 0x000026a000037802 */ /* 0x000fce0000000f00 */
[----:B------:R-:W-:Y:S05]  /*2690*/  CALL.REL.NOINC `($__internal_94_$__cuda_sm20_div_u64) ;  /* 0x0000002c00047944 */ /* 0x000fea0003c00000 */
[----:B------:R-:W-:Y:S01]  /*26a0*/  IMAD.MOV R3, RZ, RZ, -R21 ;  /* 0x000000ffff037224 */ /* 0x000fe200078e0a15 */
[----:B------:R-:W-:-:S03]  /*26b0*/  MOV R7, R21 ;  /* 0x0000001500077202 */ /* 0x000fc60000000f00 */
[----:B------:R-:W-:-:S07]  /*26c0*/  IMAD R10, R10, R3, R16 ;  /* 0x000000030a0a7224 */ /* 0x000fce00078e0210 */
.L_x_1238:
[----:B------:R-:W0:Y:S02]  /*26d0*/  LDC R3, c[0x0][0x388] ;  /* 0x0000e200ff037b82 */ /* 0x000e240000000800 */
[----:B0-----:R-:W-:-:S06]  /*26e0*/  IMAD.WIDE.U32 R12, R3, 0x8, R12 ;  /* 0x00000008030c7825 */ /* 0x001fcc00078e000c */
[----:B------:R-:W2:Y:S01]  /*26f0*/  LDG.E R12, desc[UR6][R12.64] ;  /* 0x000000060c0c7981 */ /* 0x000ea2000c1e1900 */
[----:B------:R-:W-:Y:S01]  /*2700*/  VIADD R8, R8, 0x2 ;  /* 0x0000000208087836 */ /* 0x000fe20000000000 */
[----:B------:R-:W-:Y:S01]  /*2710*/  MOV R11, R7 ;  /* 0x00000007000b7202 */ /* 0x000fe20000000f00 */
[----:B--2---:R-:W-:-:S07]  /*2720*/  IMAD R5, R12, R10, R5 ;  /* 0x0000000a0c057224 */ /* 0x004fce00078e0205 */
.L_x_1234:
        /* <DEDUP_REMOVED lines=28> */
.L_x_1239:
[----:B------:R-:W-:Y:S01]  /*28f0*/  MOV R3, R16 ;  /* 0x0000001000037202 */ /* 0x000fe20000000f00 */
[----:B------:R-:W-:Y:S01]  /*2900*/  IMAD.MOV.U32 R15, RZ, RZ, R11 ;  /* 0x000000ffff0f7224 */ /* 0x000fe200078e000b */
[----:B------:R-:W-:-:S07]  /*2910*/  MOV R16, 0x2930 ;  /* 0x0000293000107802 */ /* 0x000fce0000000f00 */
[----:B------:R-:W-:Y:S05]  /*2920*/  CALL.REL.NOINC `($__internal_95_$__cuda_sm20_rem_u64) ;  /* 0x0000002c00747944 */ /* 0x000fea0003c00000 */
.L_x_1240:
[----:B------:R-:W0:Y:S02]  /*2930*/  LDC R3, c[0x0][0x388] ;  /* 0x0000e200ff037b82 */ /* 0x000e240000000800 */
[----:B0-----:R-:W-:-:S06]  /*2940*/  IMAD.WIDE.U32 R6, R3, 0x8, R6 ;  /* 0x0000000803067825 */ /* 0x001fcc00078e0006 */
[----:B------:R-:W2:Y:S02]  /*2950*/  LDG.E R6, desc[UR6][R6.64] ;  /* 0x0000000606067981 */ /* 0x000ea4000c1e1900 */
[----:B--2---:R-:W-:-:S07]  /*2960*/  IMAD R5, R6, R9, R5 ;  /* 0x0000000906057224 */ /* 0x004fce00078e0205 */
.L_x_1224:
[----:B------:R-:W-:Y:S01]  /*2970*/  MOV R10, R5 ;  /* 0x00000005000a7202 */ /* 0x000fe20000000f00 */
[----:B------:R-:W-:-:S07]  /*2980*/  IMAD.MOV.U32 R11, RZ, RZ, RZ ;  /* 0x000000ffff0b7224 */ /* 0x000fce00078e00ff */
.L_x_1205:
        /* <DEDUP_REMOVED lines=15> */
.L_x_1259:
        /* <DEDUP_REMOVED lines=27> */
.L_x_1243:
[----:B------:R-:W-:Y:S01]  /*2c30*/  IMAD.MOV.U32 R25, RZ, RZ, R14 ;  /* 0x000000ffff197224 */ /* 0x000fe200078e000e */
[----:B------:R-:W-:Y:S01]  /*2c40*/  MOV R22, RZ ;  /* 0x000000ff00167202 */ /* 0x000fe20000000f00 */
[----:B------:R-:W-:Y:S01]  /*2c50*/  IMAD.MOV.U32 R20, RZ, RZ, R18 ;  /* 0x000000ffff147224 */ /* 0x000fe200078e0012 */
[----:B------:R-:W-:Y:S02]  /*2c60*/  MOV R9, R19 ;  /* 0x0000001300097202 */ /* 0x000fe40000000f00 */
[----:B------:R-:W-:-:S07]  /*2c70*/  MOV R3, 0x2c90 ;  /* 0x00002c9000037802 */ /* 0x000fce0000000f00 */
[----:B------:R-:W-:Y:S05]  /*2c80*/  CALL.REL.NOINC `($__internal_94_$__cuda_sm20_div_u64) ;  /* 0x0000002400887944 */ /* 0x000fea0003c00000 */
[----:B------:R-:W-:Y:S01]  /*2c90*/  IMAD.MOV R3, RZ, RZ, -R21 ;  /* 0x000000ffff037224 */ /* 0x000fe200078e0a15 */
[----:B------:R-:W-:Y:S01]  /*2ca0*/  MOV R28, R21 ;  /* 0x00000015001c7202 */ /* 0x000fe20000000f00 */
[----:B------:R-:W-:Y:S02]  /*2cb0*/  IMAD.MOV.U32 R29, RZ, RZ, R20 ;  /* 0x000000ffff1d7224 */ /* 0x000fe400078e0014 */
[----:B------:R-:W-:-:S07]  /*2cc0*/  IMAD R3, R18, R3, R14 ;  /* 0x0000000312037224 */ /* 0x000fce00078e020e */
.L_x_1244:
        /* <DEDUP_REMOVED lines=30> */
.L_x_1245:
[----:B------:R-:W-:Y:S01]  /*2eb0*/  MOV R25, R28 ;  /* 0x0000001c00197202 */ /* 0x000fe20000000f00 */
[----:B------:R-:W-:Y:S01]  /*2ec0*/  IMAD.MOV.U32 R22, RZ, RZ, R29 ;  /* 0x000000ffff167224 */ /* 0x000fe200078e001d */
        /* <DEDUP_REMOVED lines=8> */
.L_x_1246:
        /* <DEDUP_REMOVED lines=31> */
.L_x_1247:
        /* <DEDUP_REMOVED lines=10> */
.L_x_1248:
        /* <DEDUP_REMOVED lines=30> */
.L_x_1249:
        /* <DEDUP_REMOVED lines=10> */
.L_x_1250:
        /* <DEDUP_REMOVED lines=31> */
.L_x_1251:
        /* <DEDUP_REMOVED lines=10> */
.L_x_1252:
        /* <DEDUP_REMOVED lines=31> */
.L_x_1253:
        /* <DEDUP_REMOVED lines=10> */
.L_x_1254:
        /* <DEDUP_REMOVED lines=31> */
.L_x_1255:
        /* <DEDUP_REMOVED lines=10> */
.L_x_1256:
        /* <DEDUP_REMOVED lines=29> */
.L_x_1257:
        /* <DEDUP_REMOVED lines=8> */
.L_x_1258:
        /* <DEDUP_REMOVED lines=8> */
.L_x_1242:
        /* <DEDUP_REMOVED lines=36> */
.L_x_1262:
[----:B------:R-:W-:Y:S01]  /*4120*/  MOV R25, R14 ;  /* 0x0000000e00197202 */ /* 0x000fe20000000f00 */
[----:B------:R-:W-:Y:S01]  /*4130*/  IMAD.MOV.U32 R22, RZ, RZ, RZ ;  /* 0x000000ffff167224 */ /* 0x000fe200078e00ff */
[----:B------:R-:W-:Y:S01]  /*4140*/  MOV R20, R12 ;  /* 0x0000000c00147202 */ /* 0x000fe20000000f00 */
[----:B------:R-:W-:Y:S01]  /*4150*/  IMAD.MOV.U32 R9, RZ, RZ, R13 ;  /* 0x000000ffff097224 */ /* 0x000fe200078e000d */
[----:B------:R-:W-:-:S07]  /*4160*/  MOV R3, 0x4180 ;  /* 0x0000418000037802 */ /* 0x000fce0000000f00 */
[----:B------:R-:W-:Y:S05]  /*4170*/  CALL.REL.NOINC `($__internal_94_$__cuda_sm20_div_u64) ;  /* 0x00000010004c7944 */ /* 0x000fea0003c00000 */
[----:B------:R-:W-:Y:S01]  /*4180*/  IADD3 R3, PT, PT, -R21, RZ, RZ ;  /* 0x000000ff15037210 */ /* 0x000fe20007ffe1ff */
[----:B------:R-:W-:-:S04]  /*4190*/  IMAD.MOV.U32 R15, RZ, RZ, R20 ;  /* 0x000000ffff0f7224 */ /* 0x000fc800078e0014 */
[----:B------:R-:W-:Y:S01]  /*41a0*/  IMAD R8, R12, R3, R14 ;  /* 0x000000030c087224 */ /* 0x000fe200078e020e */
[----:B------:R-:W-:-:S07]  /*41b0*/  MOV R14, R21 ;  /* 0x00000015000e7202 */ /* 0x000fce0000000f00 */
.L_x_1263:
        /* <DEDUP_REMOVED lines=33> */
.L_x_1264:
[----:B------:R-:W-:Y:S01]  /*43d0*/  IMAD.MOV.U32 R25, RZ, RZ, R14 ;  /* 0x000000ffff197224 */ /* 0x000fe200078e000e */
[----:B------:R-:W-:Y:S01]  /*43e0*/  MOV R22, R15 ;  /* 0x0000000f00167202 */ /* 0x000fe20000000f00 */
[----:B------:R-:W-:Y:S01]  /*43f0*/  IMAD.MOV.U32 R9, RZ, RZ, R13 ;  /* 0x000000ffff097224 */ /* 0x000fe200078e000d */
[----:B------:R-:W-:Y:S02]  /*4400*/  MOV R20, R12 ;  /* 0x0000000c00147202 */ /* 0x000fe40000000f00 */
[----:B------:R-:W-:-:S07]  /*4410*/  MOV R3, 0x4430 ;  /* 0x0000443000037802 */ /* 0x000fce0000000f00 */
[----:B------:R-:W-:Y:S05]  /*4420*/  CALL.REL.NOINC `($__internal_94_$__cuda_sm20_div_u64) ;  /* 0x0000000c00a07944 */ /* 0x000fea0003c00000 */
[----:B------:R-:W-:Y:S01]  /*4430*/  IADD3 R3, PT, PT, -R21, RZ, RZ ;  /* 0x000000ff15037210 */ /* 0x000fe20007ffe1ff */
[----:B------:R-:W-:Y:S01]  /*4440*/  IMAD.MOV.U32 R19, RZ, RZ, R20 ;  /* 0x000000ffff137224 */ /* 0x000fe200078e0014 */
[----:B------:R-:W-:-:S03]  /*4450*/  MOV R18, R21 ;  /* 0x0000001500127202 */ /* 0x000fc60000000f00 */
[----:B------:R-:W-:-:S07]  /*4460*/  IMAD R8, R12, R3, R14 ;  /* 0x000000030c087224 */ /* 0x000fce00078e020e */
.L_x_1265:
        /* <DEDUP_REMOVED lines=32> */
.L_x_1266:
[----:B------:R-:W-:Y:S01]  /*4670*/  IMAD.MOV.U32 R25, RZ, RZ, R18 ;  /* 0x000000ffff197224 */ /* 0x000fe200078e0012 */
[----:B------:R-:W-:Y:S01]  /*4680*/  MOV R22, R19 ;  /* 0x0000001300167202 */ /* 0x000fe20000000f00 */
[----:B------:R-:W-:Y:S01]  /*4690*/  IMAD.MOV.U32 R9, RZ, RZ, R13 ;  /* 0x000000ffff097224 */ /* 0x000fe200078e000d */
[----:B------:R-:W-:Y:S02]  /*46a0*/  MOV R20, R12 ;  /* 0x0000000c00147202 */ /* 0x000fe40000000f00 */
[----:B------:R-:W-:-:S07]  /*46b0*/  MOV R3, 0x46d0 ;  /* 0x000046d000037802 */ /* 0x000fce0000000f00 */
[----:B------:R-:W-:Y:S05]  /*46c0*/  CALL.REL.NOINC `($__internal_94_$__cuda_sm20_div_u64) ;  /* 0x0000000800f87944 */ /* 0x000fea0003c00000 */
[----:B------:R-:W-:Y:S01]  /*46d0*/  IADD3 R3, PT, PT, -R21, RZ, RZ ;  /* 0x000000ff15037210 */ /* 0x000fe20007ffe1ff */
[----:B------:R-:W-:-:S04]  /*46e0*/  IMAD.MOV.U32 R13, RZ, RZ, R20 ;  /* 0x000000ffff0d7224 */ /* 0x000fc800078e0014 */
[----:B------:R-:W-:Y:S01]  /*46f0*/  IMAD R3, R12, R3, R18 ;  /* 0x000000030c037224 */ /* 0x000fe200078e0212 */
[----:B------:R-:W-:-:S07]  /*4700*/  MOV R12, R21 ;  /* 0x00000015000c7202 */ /* 0x000fce0000000f00 */
.L_x_1267:
        /* <DEDUP_REMOVED lines=30> */
.L_x_1268:
[----:B------:R-:W-:Y:S01]  /*48f0*/  MOV R25, R12 ;  /* 0x0000000c00197202 */ /* 0x000fe20000000f00 */
[----:B------:R-:W-:Y:S01]  /*4900*/  IMAD.MOV.U32 R20, RZ, RZ, R16 ;  /* 0x000000ffff147224 */ /* 0x000fe200078e0010 */
[----:B------:R-:W-:Y:S02]  /*4910*/  MOV R22, R13 ;  /* 0x0000000d00167202 */ /* 0x000fe40000000f00 */
[----:B------:R-:W-:Y:S02]  /*4920*/  MOV R9, R17 ;  /* 0x0000001100097202 */ /* 0x000fe40000000f00 */
[----:B------:R-:W-:-:S07]  /*4930*/  MOV R3, 0x4950 ;  /* 0x0000495000037802 */ /* 0x000fce0000000f00 */
[----:B------:R-:W-:Y:S05]  /*4940*/  CALL.REL.NOINC `($__internal_94_$__cuda_sm20_div_u64) ;  /* 0x0000000800587944 */ /* 0x000fea0003c00000 */
[----:B------:R-:W-:Y:S01]  /*4950*/  IADD3 R3, PT, PT, -R21, RZ, RZ ;  /* 0x000000ff15037210 */ /* 0x000fe20007ffe1ff */
[----:B------:R-:W-:-:S04]  /*4960*/  IMAD.MOV.U32 R9, RZ, RZ, R21 ;  /* 0x000000ffff097224 */ /* 0x000fc800078e0015 */
[----:B------:R-:W-:-:S07]  /*4970*/  IMAD R12, R16, R3, R12 ;  /* 0x00000003100c7224 */ /* 0x000fce00078e020c */
.L_x_1269:
[----:B------:R-:W-:-:S06]  /*4980*/  IMAD.WIDE.U32 R18, R6, 0x8, R18 ;  /* 0x0000000806127825 */ /* 0x000fcc00078e0012 */
[----:B------:R-:W2:Y:S01]  /*4990*/  LDG.E R18, desc[UR6][R18.64] ;  /* 0x0000000612127981 */ /* 0x000ea2000c1e1900 */
[----:B------:R-:W-:Y:S02]  /*49a0*/  IADD3 R5, PT, PT, R5, 0x4, RZ ;  /* 0x0000000405057810 */ /* 0x000fe40007ffe0ff */
[----:B------:R-:W-:Y:S01]  /*49b0*/  MOV R14, R9 ;  /* 0x00000009000e7202 */ /* 0x000fe20000000f00 */
[----:B--2---:R-:W-:-:S07]  /*49c0*/  IMAD R23, R18, R12, R23 ;  /* 0x0000000c12177224 */ /* 0x004fce00078e0217 */
.L_x_1261:
        /* <DEDUP_REMOVED lines=34> */
.L_x_1271:
[----:B------:R-:W-:Y:S01]  /*4bf0*/  HFMA2 R22, -RZ, RZ, 0, 0 ;  /* 0x00000000ff167431 */ /* 0x000fe200000001ff */
        /* <DEDUP_REMOVED lines=9> */
.L_x_1272:
        /* <DEDUP_REMOVED lines=31> */
.L_x_1273:
        /* <DEDUP_REMOVED lines=9> */
.L_x_1274:
[----:B------:R-:W-:-:S06]  /*4f10*/  IMAD.WIDE.U32 R16, R6, 0x8, R16 ;  /* 0x0000000806107825 */ /* 0x000fcc00078e0010 */
[----:B------:R-:W2:Y:S01]  /*4f20*/  LDG.E R16, desc[UR6][R16.64] ;  /* 0x0000000610107981 */ /* 0x000ea2000c1e1900 */
[----:B------:R-:W-:Y:S02]  /*4f30*/  IADD3 R5, PT, PT, R5, 0x2, RZ ;  /* 0x0000000205057810 */ /* 0x000fe40007ffe0ff */
[----:B------:R-:W-:Y:S01]  /*4f40*/  MOV R14, R9 ;  /* 0x00000009000e7202 */ /* 0x000fe20000000f00 */
[----:B--2---:R-:W-:-:S07]  /*4f50*/  IMAD R23, R16, R15, R23 ;  /* 0x0000000f10177224 */ /* 0x004fce00078e0217 */
.L_x_1270:
        /* <DEDUP_REMOVED lines=29> */
.L_x_1275:
[----:B------:R-:W-:Y:S02]  /*5130*/  MOV R3, R16 ;  /* 0x0000001000037202 */ /* 0x000fe40000000f00 */
[----:B------:R-:W-:Y:S02]  /*5140*/  MOV R15, R14 ;  /* 0x0000000e000f7202 */ /* 0x000fe40000000f00 */
[----:B------:R-:W-:-:S07]  /*5150*/  MOV R16, 0x5170 ;  /* 0x0000517000107802 */ /* 0x000fce0000000f00 */
[----:B------:R-:W-:Y:S05]  /*5160*/  CALL.REL.NOINC `($__internal_95_$__cuda_sm20_rem_u64) ;  /* 0x0000000400647944 */ /* 0x000fea0003c00000 */
[----:B------:R-:W-:-:S07]  /*5170*/  IMAD.MOV.U32 R7, RZ, RZ, R9 ;  /* 0x000000ffff077224 */ /* 0x000fce00078e0009 */
.L_x_1276:
[----:B------:R-:W-:-:S06]  /*5180*/  IMAD.WIDE.U32 R4, R6, 0x8, R4 ;  /* 0x0000000806047825 */ /* 0x000fcc00078e0004 */
[----:B------:R-:W2:Y:S02]  /*5190*/  LDG.E R4, desc[UR6][R4.64] ;  /* 0x0000000604047981 */ /* 0x000ea4000c1e1900 */
[----:B--2---:R-:W-:-:S07]  /*51a0*/  IMAD R23, R4, R7, R23 ;  /* 0x0000000704177224 */ /* 0x004fce00078e0217 */
.L_x_1260:
[----:B------:R-:W-:Y:S01]  /*51b0*/  HFMA2 R5, -RZ, RZ, 0, 0 ;  /* 0x00000000ff057431 */ /* 0x000fe200000001ff */
[----:B------:R-:W-:-:S07]  /*51c0*/  MOV R4, R23 ;  /* 0x0000001700047202 */ /* 0x000fce0000000f00 */
.L_x_1241:
        /* <DEDUP_REMOVED lines=10> */
[----:B--2---:R-:W-:-:S04]  /*5270*/  FSETP.GT.AND P0, PT, R6, R9, PT ;  /* 0x000000090600720b */ /* 0x004fc80003f04000 */
[----:B------:R-:W-:-:S05]  /*5280*/  FSEL R3, R6, R9, P0 ;  /* 0x0000000906037208 */ /* 0x000fca0000000000 */
[----:B------:R-:W-:Y:S01]  /*5290*/  STG.E desc[UR6][R4.64], R3 ;  /* 0x0000000304007986 */ /* 0x000fe2000c101906 */
[----:B------:R-:W-:Y:S05]  /*52a0*/  EXIT ;  /* 0x000000000000794d */ /* 0x000fea0003800000 */
        .weak           $__internal_94_$__cuda_sm20_div_u64
        .type           $__internal_94_$__cuda_sm20_div_u64,@function
        .size           $__internal_94_$__cuda_sm20_div_u64,($__internal_95_$__cuda_sm20_rem_u64 - $__internal_94_$__cuda_sm20_div_u64)
$__internal_94_$__cuda_sm20_div_u64:
        /* <DEDUP_REMOVED lines=68> */
[----:B------:R-:W-:Y:S06]  /*56f0*/  RET.REL.NODEC R24 `(broadcast_max_strided_f32) ;  /* 0xffffffa818407950 */ /* 0x000fec0003c3ffff */
        .weak           $__internal_95_$__cuda_sm20_rem_u64
        .type           $__internal_95_$__cuda_sm20_rem_u64,@function
        .size           $__internal_95_$__cuda_sm20_rem_u64,(.L_x_2891 - $__internal_95_$__cuda_sm20_rem_u64)
$__internal_95_$__cuda_sm20_rem_u64:
        /* <DEDUP_REMOVED lines=61> */
[----:B------:R-:W-:Y:S06]  /*5ad0*/  RET.REL.NODEC R16 `(broadcast_max_strided_f32) ;  /* 0xffffffa410487950 */ /* 0x000fec0003c3ffff */
.L_x_1277:
        /* <DEDUP_REMOVED lines=10> */
.L_x_2891:


//--------------------- .text.broadcast_div_lhs_col_f32 --------------------------
	.section	.text.broadcast_div_lhs_col_f32,"ax",@progbits
	.align	128
        .global         broadcast_div_lhs_col_f32
        .type           broadcast_div_lhs_col_f32,@function
        .size           broadcast_div_lhs_col_f32,(.L_x_2893 - broadcast_div_lhs_col_f32)
        .other          broadcast_div_lhs_col_f32,@"STO_CUDA_ENTRY STV_DEFAULT"
broadcast_div_lhs_col_f32:
.text.broadcast_div_lhs_col_f32:
        /* <DEDUP_REMOVED lines=25> */
[----:B------:R-:W-:-:S04]  /*0190*/  IMAD.HI.U32 R5, R5, R7, R4 ;  /* 0x0000000705057227 */ /* 0x000fc800078e0004 */
[----:B------:R-:W-:Y:S02]  /*01a0*/  IMAD.MOV.U32 R7, RZ, RZ, RZ ;  /* 0x000000ffff077224 */ /* 0x000fe400078e00ff */
[----:B------:R-:W-:-:S04]  /*01b0*/  IMAD.HI.U32 R6, R5, R0, RZ ;  /* 0x0000000005067227 */ /* 0x000fc800078e00ff */
[----:B------:R-:W-:-:S04]  /*01c0*/  IMAD.MOV R5, RZ, RZ, -R6 ;  /* 0x000000ffff057224 */ /* 0x000fc800078e0a06 */
[----:B------:R-:W-:-:S05]  /*01d0*/  IMAD R5, R5, UR6, R0 ;  /* 0x0000000605057c24 */ /* 0x000fca000f8e0200 */
[----:B------:R-:W-:-:S13]  /*01e0*/  ISETP.GE.U32.AND P0, PT, R5, UR6, PT ;  /* 0x0000000605007c0c */ /* 0x000fda000bf06070 */
[----:B------:R-:W-:Y:S02]  /*01f0*/  @P0 VIADD R5, R5, -UR6 ;  /* 0x8000000605050c36 */ /* 0x000fe40008000000 */
[----:B------:R-:W-:-:S03]  /*0200*/  @P0 VIADD R6, R6, 0x1 ;  /* 0x0000000106060836 */ /* 0x000fc60000000000 */
[----:B------:R-:W-:-:S13]  /*0210*/  ISETP.GE.U32.AND P1, PT, R5, UR6, PT ;  /* 0x0000000605007c0c */ /* 0x000fda000bf26070 */
[----:B------:R-:W-:Y:S01]  /*0220*/  @P1 VIADD R6, R6, 0x1 ;  /* 0x0000000106061836 */ /* 0x000fe20000000000 */
[----:B------:R-:W-:Y:S01]  /*0230*/  @!P2 LOP3.LUT R6, RZ, UR6, RZ, 0x33, !PT ;  /* 0x00000006ff06ac12 */ /* 0x000fe2000f8e33ff */
[----:B------:R-:W-:Y:S06]  /*0240*/  BRA `(.L_x_1280) ;  /* 0x0000000000087947 */ /* 0x000fec0003800000 */
.L_x_1279:
[----:B------:R-:W-:-:S07]  /*0250*/  MOV R2, 0x270 ;  /* 0x0000027000027802 */ /* 0x000fce0000000f00 */
[----:B------:R-:W-:Y:S05]  /*0260*/  CALL.REL.NOINC `($__internal_96_$__cuda_sm20_div_u64) ;  /* 0x0000000000807944 */ /* 0x000fea0003c00000 */
.L_x_1280:
[----:B------:R-:W-:Y:S05]  /*0270*/  BSYNC.RECONVERGENT B0 ;  /* 0x0000000000007941 */ /* 0x000fea0003800200 */
.L_x_1278:
[----:B------:R-:W0:Y:S01]  /*0280*/  LDCU.128 UR8, c[0x0][0x390] ;  /* 0x00007200ff0877ac */ /* 0x000e220008000c00 */
[C---:B------:R-:W-:Y:S01]  /*0290*/  IMAD.SHL.U32 R4, R0.reuse, 0x4, RZ ;  /* 0x0000000400047824 */ /* 0x040fe200078e00ff */
[----:B------:R-:W-:Y:S01]  /*02a0*/  SHF.L.U64.HI R2, R0, 0x2, R3 ;  /* 0x0000000200027819 */ /* 0x000fe20000010203 */
[C---:B------:R-:W-:Y:S01]  /*02b0*/  IMAD.SHL.U32 R0, R6.reuse, 0x4, RZ ;  /* 0x0000000406007824 */ /* 0x040fe200078e00ff */
[----:B------:R-:W-:Y:S02]  /*02c0*/  SHF.L.U64.HI R7, R6, 0x2, R7 ;  /* 0x0000000206077819 */ /* 0x000fe40000010207 */
[----:B0-----:R-:W-:-:S04]  /*02d0*/  IADD3 R8, P0, PT, R4, UR10, RZ ;  /* 0x0000000a04087c10 */ /* 0x001fc8000ff1e0ff */
[----:B------:R-:W-:Y:S02]  /*02e0*/  IADD3.X R9, PT, PT, R2, UR11, RZ, P0, !PT ;  /* 0x0000000b02097c10 */ /* 0x000fe400087fe4ff */
[----:B------:R-:W-:-:S03]  /*02f0*/  LOP3.LUT R6, R0, 0xfffffffc, RZ, 0xc0, !PT ;  /* 0xfffffffc00067812 */ /* 0x000fc600078ec0ff */
[----:B------:R-:W2:Y:S01]  /*0300*/  LDG.E R3, desc[UR4][R8.64] ;  /* 0x0000000408037981 */ /* 0x000ea2000c1e1900 */
[----:B------:R-:W-:Y:S02]  /*0310*/  LOP3.LUT R0, R7, 0x3, RZ, 0xc0, !PT ;  /* 0x0000000307007812 */ /* 0x000fe400078ec0ff */
[----:B------:R-:W-:-:S04]  /*0320*/  IADD3 R6, P0, PT, R6, UR8, RZ ;  /* 0x0000000806067c10 */ /* 0x000fc8000ff1e0ff */
[----:B------:R-:W-:-:S05]  /*0330*/  IADD3.X R7, PT, PT, R0, UR9, RZ, P0, !PT ;  /* 0x0000000900077c10 */ /* 0x000fca00087fe4ff */
[----:B------:R-:W3:Y:S01]  /*0340*/  LDG.E R0, desc[UR4][R6.64] ;  /* 0x0000000406007981 */ /* 0x000ee2000c1e1900 */
[----:B------:R-:W-:Y:S01]  /*0350*/  BSSY.RECONVERGENT B0, `(.L_x_1281) ;  /* 0x000000c000007945 */ /* 0x000fe20003800200 */
[----:B--2---:R-:W0:Y:S08]  /*0360*/  MUFU.RCP R10, R3 ;  /* 0x00000003000a7308 */ /* 0x004e300000001000 */
[----:B---3--:R-:W1:Y:S01]  /*0370*/  FCHK P0, R0, R3 ;  /* 0x0000000300007302 */ /* 0x008e620000000000 */
[----:B0-----:R-:W-:-:S04]  /*0380*/  FFMA R5, -R3, R10, 1 ;  /* 0x3f80000003057423 */ /* 0x001fc8000000010a */
[----:B------:R-:W-:-:S04]  /*0390*/  FFMA R5, R10, R5, R10 ;  /* 0x000000050a057223 */ /* 0x000fc8000000000a */
[----:B------:R-:W-:-:S04]  /*03a0*/  FFMA R8, R0, R5, RZ ;  /* 0x0000000500087223 */ /* 0x000fc800000000ff */
[----:B------:R-:W-:-:S04]  /*03b0*/  FFMA R9, -R3, R8, R0 ;  /* 0x0000000803097223 */ /* 0x000fc80000000100 */
[----:B------:R-:W-:Y:S01]  /*03c0*/  FFMA R9, R5, R9, R8 ;  /* 0x0000000905097223 */ /* 0x000fe20000000008 */
[----:B-1----:R-:W-:Y:S06]  /*03d0*/  @!P0 BRA `(.L_x_1282) ;  /* 0x00000000000c8947 */ /* 0x002fec0003800000 */
[----:B------:R-:W-:-:S07]  /*03e0*/  MOV R6, 0x400 ;  /* 0x0000040000067802 */ /* 0x000fce0000000f00 */
[----:B------:R-:W-:Y:S05]  /*03f0*/  CALL.REL.NOINC `($__internal_97_$__cuda_sm3x_div_rn_noftz_f32_slowpath) ;  /* 0x0000000400347944 */ /* 0x000fea0003c00000 */
[----:B------:R-:W-:-:S07]  /*0400*/  IMAD.MOV.U32 R9, RZ, RZ, R0 ;  /* 0x000000ffff097224 */ /* 0x000fce00078e0000 */
.L_x_1282:
[----:B------:R-:W-:Y:S05]  /*0410*/  BSYNC.RECONVERGENT B0 ;  /* 0x0000000000007941 */ /* 0x000fea0003800200 */
.L_x_1281:
[----:B------:R-:W0:Y:S02]  /*0420*/  LDCU.64 UR6, c[0x0][0x3a0] ;  /* 0x00007400ff0677ac */ /* 0x000e240008000a00 */
[----:B0-----:R-:W-:-:S04]  /*0430*/  IADD3 R4, P0, PT, R4, UR6, RZ ;  /* 0x0000000604047c10 */ /* 0x001fc8000ff1e0ff */
[----:B------:R-:W-:-:S05]  /*0440*/  IADD3.X R5, PT, PT, R2, UR7, RZ, P0, !PT ;  /* 0x0000000702057c10 */ /* 0x000fca00087fe4ff */
[----:B------:R-:W-:Y:S01]  /*0450*/  STG.E desc[UR4][R4.64], R9 ;  /* 0x0000000904007986 */ /* 0x000fe2000c101904 */
[----:B------:R-:W-:Y:S05]  /*0460*/  EXIT ;  /* 0x000000000000794d */ /* 0x000fea0003800000 */
        .weak           $__internal_96_$__cuda_sm20_div_u64
        .type           $__internal_96_$__cuda_sm20_div_u64,@function
        .size           $__internal_96_$__cuda_sm20_div_u64,($__internal_97_$__cuda_sm3x_div_rn_noftz_f32_slowpath - $__internal_96_$__cuda_sm20_div_u64)
$__internal_96_$__cuda_sm20_div_u64:
        /* <DEDUP_REMOVED lines=57> */
[----:B------:R-:W-:-:S02]  /*0800*/  IADD3 R6, P2, PT, R9, 0x1, RZ ;  /* 0x0000000109067810 */ /* 0x000fc40007f5e0ff */
[----:B------:R-:W-:Y:S02]  /*0810*/  SEL R10, R10, R12, P0 ;  /* 0x0000000c0a0a7207 */ /* 0x000fe40000000000 */
[----:B------:R-:W-:Y:S01]  /*0820*/  ISETP.GE.U32.AND P0, PT, R7, R4, PT ;  /* 0x000000040700720c */ /* 0x000fe20003f06070 */
[----:B------:R-:W-:Y:S01]  /*0830*/  IMAD.X R7, RZ, RZ, R8, P2 ;  /* 0x000000ffff077224 */ /* 0x000fe200010e0608 */
[----:B------:R-:W-:Y:S01]  /*0840*/  ISETP.NE.AND.EX P1, PT, R5, RZ, PT, P1 ;  /* 0x000000ff0500720c */ /* 0x000fe20003f25310 */
[----:B------:R-:W-:Y:S01]  /*0850*/  IMAD.MOV.U32 R4, RZ, RZ, R2 ;  /* 0x000000ffff047224 */ /* 0x000fe200078e0002 */
[----:B------:R-:W-:Y:S01]  /*0860*/  ISETP.GE.U32.AND.EX P0, PT, R10, R5, PT, P0 ;  /* 0x000000050a00720c */ /* 0x000fe20003f06100 */
[----:B------:R-:W-:-:S03]  /*0870*/  IMAD.MOV.U32 R5, RZ, RZ, 0x0 ;  /* 0x00000000ff057424 */ /* 0x000fc600078e00ff */
[----:B------:R-:W-:Y:S02]  /*0880*/  SEL R6, R6, R9, P0 ;  /* 0x0000000906067207 */ /* 0x000fe40000000000 */
[----:B------:R-:W-:Y:S02]  /*0890*/  SEL R7, R7, R8, P0 ;  /* 0x0000000807077207 */ /* 0x000fe40000000000 */
[----:B------:R-:W-:Y:S02]  /*08a0*/  SEL R6, R6, 0xffffffff, P1 ;  /* 0xffffffff06067807 */ /* 0x000fe40000800000 */
[----:B------:R-:W-:Y:S01]  /*08b0*/  SEL R7, R7, 0xffffffff, P1 ;  /* 0xffffffff07077807 */ /* 0x000fe20000800000 */
[----:B------:R-:W-:Y:S06]  /*08c0*/  RET.REL.NODEC R4 `(broadcast_div_lhs_col_f32) ;  /* 0xfffffff404cc7950 */ /* 0x000fec0003c3ffff */
        .weak           $__internal_97_$__cuda_sm3x_div_rn_noftz_f32_slowpath
        .type           $__internal_97_$__cuda_sm3x_div_rn_noftz_f32_slowpath,@function
        .size           $__internal_97_$__cuda_sm3x_div_rn_noftz_f32_slowpath,(.L_x_2893 - $__internal_97_$__cuda_sm3x_div_rn_noftz_f32_slowpath)
$__internal_97_$__cuda_sm3x_div_rn_noftz_f32_slowpath:
[--C-:B------:R-:W-:Y:S01]  /*08d0*/  SHF.R.U32.HI R7, RZ, 0x17, R3.reuse ;  /* 0x00000017ff077819 */ /* 0x100fe20000011603 */
[----:B------:R-:W-:Y:S01]  /*08e0*/  BSSY.RECONVERGENT B1, `(.L_x_1283) ;  /* 0x0000064000017945 */ /* 0x000fe20003800200 */
[--C-:B------:R-:W-:Y:S01]  /*08f0*/  SHF.R.U32.HI R5, RZ, 0x17, R0.reuse ;  /* 0x00000017ff057819 */ /* 0x100fe20000011600 */
[----:B------:R-:W-:Y:S01]  /*0900*/  IMAD.MOV.U32 R8, RZ, RZ, R3 ;  /* 0x000000ffff087224 */ /* 0x000fe200078e0003 */
[----:B------:R-:W-:Y:S02]  /*0910*/  LOP3.LUT R7, R7, 0xff, RZ, 0xc0, !PT ;  /* 0x000000ff07077812 */ /* 0x000fe400078ec0ff */
[----:B------:R-:W-:Y:S01]  /*0920*/  LOP3.LUT R12, R5, 0xff, RZ, 0xc0, !PT ;  /* 0x000000ff050c7812 */ /* 0x000fe200078ec0ff */
[----:B------:R-:W-:Y:S02]  /*0930*/  IMAD.MOV.U32 R5, RZ, RZ, R0 ;  /* 0x000000ffff057224 */ /* 0x000fe400078e0000 */
[----:B------:R-:W-:Y:S02]  /*0940*/  VIADD R10, R7, 0xffffffff ;  /* 0xffffffff070a7836 */ /* 0x000fe40000000000 */
[----:B------:R-:W-:-:S03]  /*0950*/  VIADD R11, R12, 0xffffffff ;  /* 0xffffffff0c0b7836 */ /* 0x000fc60000000000 */
[----:B------:R-:W-:-:S04]  /*0960*/  ISETP.GT.U32.AND P0, PT, R10, 0xfd, PT ;  /* 0x000000fd0a00780c */ /* 0x000fc80003f04070 */
[----:B------:R-:W-:-:S13]  /*0970*/  ISETP.GT.U32.OR P0, PT, R11, 0xfd, P0 ;  /* 0x000000fd0b00780c */ /* 0x000fda0000704470 */
[----:B------:R-:W-:Y:S01]  /*0980*/  @!P0 IMAD.MOV.U32 R9, RZ, RZ, RZ ;  /* 0x000000ffff098224 */ /* 0x000fe200078e00ff */
[----:B------:R-:W-:Y:S06]  /*0990*/  @!P0 BRA `(.L_x_1284) ;  /* 0x00000000005c8947 */ /* 0x000fec0003800000 */
[----:B------:R-:W-:Y:S02]  /*09a0*/  FSETP.GTU.FTZ.AND P0, PT, |R0|, +INF , PT ;  /* 0x7f8000000000780b */ /* 0x000fe40003f1c200 */
[----:B------:R-:W-:-:S04]  /*09b0*/  FSETP.GTU.FTZ.AND P1, PT, |R3|, +INF , PT ;  /* 0x7f8000000300780b */ /* 0x000fc80003f3c200 */
[----:B------:R-:W-:-:S13]  /*09c0*/  PLOP3.LUT P0, PT, P0, P1, PT, 0xf8, 0x8f ;  /* 0x00000000008f781c */ /* 0x000fda0000703f70 */
[----:B------:R-:W-:Y:S05]  /*09d0*/  @P0 BRA `(.L_x_1285) ;  /* 0x00000004004c0947 */ /* 0x000fea0003800000 */
[----:B------:R-:W-:-:S13]  /*09e0*/  LOP3.LUT P0, RZ, R8, 0x7fffffff, R5, 0xc8, !PT ;  /* 0x7fffffff08ff7812 */ /* 0x000fda000780c805 */
[----:B------:R-:W-:Y:S05]  /*09f0*/  @!P0 BRA `(.L_x_1286) ;  /* 0x00000004003c8947 */ /* 0x000fea0003800000 */
[C---:B------:R-:W-:Y:S02]  /*0a00*/  FSETP.NEU.FTZ.AND P2, PT, |R0|.reuse, +INF , PT ;  /* 0x7f8000000000780b */ /* 0x040fe40003f5d200 */
[----:B------:R-:W-:Y:S02]  /*0a10*/  FSETP.NEU.FTZ.AND P1, PT, |R3|, +INF , PT ;  /* 0x7f8000000300780b */ /* 0x000fe40003f3d200 */
[----:B------:R-:W-:-:S11]  /*0a20*/  FSETP.NEU.FTZ.AND P0, PT, |R0|, +INF , PT ;  /* 0x7f8000000000780b */ /* 0x000fd60003f1d200 */
[----:B------:R-:W-:Y:S05]  /*0a30*/  @!P1 BRA !P2, `(.L_x_1286) ;  /* 0x00000004002c9947 */ /* 0x000fea0005000000 */
[----:B------:R-:W-:-:S04]  /*0a40*/  LOP3.LUT P2, RZ, R5, 0x7fffffff, RZ, 0xc0, !PT ;  /* 0x7fffffff05ff7812 */ /* 0x000fc8000784c0ff */
[----:B------:R-:W-:-:S13]  /*0a50*/  PLOP3.LUT P1, PT, P1, P2, PT, 0x2f, 0xf2 ;  /* 0x0000000000f2781c */ /* 0x000fda0000f24577 */
[----:B------:R-:W-:Y:S05]  /*0a60*/  @P1 BRA `(.L_x_1287) ;  /* 0x0000000400181947 */ /* 0x000fea0003800000 */
[----:B------:R-:W-:-:S04]  /*0a70*/  LOP3.LUT P1, RZ, R8, 0x7fffffff, RZ, 0xc0, !PT ;  /* 0x7fffffff08ff7812 */ /* 0x000fc8000782c0ff */
[----:B------:R-:W-:-:S13]  /*0a80*/  PLOP3.LUT P0, PT, P0, P1, PT, 0x2f, 0xf2 ;  /* 0x0000000000f2781c */ /* 0x000fda0000702577 */
[----:B------:R-:W-:Y:S05]  /*0a90*/  @P0 BRA `(.L_x_1288) ;  /* 0x0000000400000947 */ /* 0x000fea0003800000 */
[----:B------:R-:W-:Y:S02]  /*0aa0*/  ISETP.GE.AND P0, PT, R11, RZ, PT ;  /* 0x000000ff0b00720c */ /* 0x000fe40003f06270 */
[----:B------:R-:W-:-:S11]  /*0ab0*/  ISETP.GE.AND P1, PT, R10, RZ, PT ;  /* 0x000000ff0a00720c */ /* 0x000fd60003f26270 */
[----:B------:R-:W-:Y:S02]  /*0ac0*/  @P0 IMAD.MOV.U32 R9, RZ, RZ, RZ ;  /* 0x000000ffff090224 */ /* 0x000fe400078e00ff */
[----:B------:R-:W-:Y:S01]  /*0ad0*/  @!P0 FFMA R5, R0, 1.84467440737095516160e+19, RZ ;  /* 0x5f80000000058823 */ /* 0x000fe200000000ff */
[----:B------:R-:W-:Y:S02]  /*0ae0*/  @!P0 IMAD.MOV.U32 R9, RZ, RZ, -0x40 ;  /* 0xffffffc0ff098424 */ /* 0x000fe400078e00ff */
[----:B------:R-:W-:Y:S02]  /*0af0*/  @!P1 FFMA R8, R3, 1.84467440737095516160e+19, RZ ;  /* 0x5f80000003089823 */ /* 0x000fe400000000ff */
[----:B------:R-:W-:-:S07]  /*0b00*/  @!P1 VIADD R9, R9, 0x40 ;  /* 0x0000004009099836 */ /* 0x000fce0000000000 */
.L_x_1284:
[----:B------:R-:W-:Y:S01]  /*0b10*/  LEA R3, R7, 0xc0800000, 0x17 ;  /* 0xc080000007037811 */ /* 0x000fe200078eb8ff */
[----:B------:R-:W-:Y:S04]  /*0b20*/  BSSY.RECONVERGENT B2, `(.L_x_1289) ;  /* 0x0000036000027945 */ /* 0x000fe80003800200 */
[----:B------:R-:W-:Y:S02]  /*0b30*/  IMAD.IADD R3, R8, 0x1, -R3 ;  /* 0x0000000108037824 */ /* 0x000fe400078e0a03 */
[----:B------:R-:W-:Y:S02]  /*0b40*/  VIADD R8, R12, 0xffffff81 ;  /* 0xffffff810c087836 */ /* 0x000fe40000000000 */
[----:B------:R-:W0:Y:S01]  /*0b50*/  MUFU.RCP R10, R3 ;  /* 0x00000003000a7308 */ /* 0x000e220000001000 */
[----:B------:R-:W-:Y:S01]  /*0b60*/  FADD.FTZ R11, -R3, -RZ ;  /* 0x800000ff030b7221 */ /* 0x000fe20000010100 */
[C---:B------:R-:W-:Y:S01]  /*0b70*/  IMAD R0, R8.reuse, -0x800000, R5 ;  /* 0xff80000008007824 */ /* 0x040fe200078e0205 */
[----:B------:R-:W-:-:S05]  /*0b80*/  IADD3 R8, PT, PT, R8, 0x7f, -R7 ;  /* 0x0000007f08087810 */ /* 0x000fca0007ffe807 */
[----:B------:R-:W-:Y:S02]  /*0b90*/  IMAD.IADD R8, R8, 0x1, R9 ;  /* 0x0000000108087824 */ /* 0x000fe400078e0209 */
[----:B0-----:R-:W-:-:S04]  /*0ba0*/  FFMA R13, R10, R11, 1 ;  /* 0x3f8000000a0d7423 */ /* 0x001fc8000000000b */
[----:B------:R-:W-:-:S04]  /*0bb0*/  FFMA R12, R10, R13, R10 ;  /* 0x0000000d0a0c7223 */ /* 0x000fc8000000000a */
[----:B------:R-:W-:-:S04]  /*0bc0*/  FFMA R5, R0, R12, RZ ;  /* 0x0000000c00057223 */ /* 0x000fc800000000ff */
[----:B------:R-:W-:-:S04]  /*0bd0*/  FFMA R10, R11, R5, R0 ;  /* 0x000000050b0a7223 */ /* 0x000fc80000000000 */
[----:B------:R-:W-:-:S04]  /*0be0*/  FFMA R13, R12, R10, R5 ;  /* 0x0000000a0c0d7223 */ /* 0x000fc80000000005 */
[----:B------:R-:W-:-:S04]  /*0bf0*/  FFMA R10, R11, R13, R0 ;  /* 0x0000000d0b0a7223 */ /* 0x000fc80000000000 */
[----:B------:R-:W-:-:S05]  /*0c00*/  FFMA R0, R12, R10, R13 ;  /* 0x0000000a0c007223 */ /* 0x000fca000000000d */
[----:B------:R-:W-:-:S04]  /*0c10*/  SHF.R.U32.HI R3, RZ, 0x17, R0 ;  /* 0x00000017ff037819 */ /* 0x000fc80000011600 */
[----:B------:R-:W-:-:S05]  /*0c20*/  LOP3.LUT R3, R3, 0xff, RZ, 0xc0, !PT ;  /* 0x000000ff03037812 */ /* 0x000fca00078ec0ff */
[----:B------:R-:W-:-:S04]  /*0c30*/  IMAD.IADD R7, R3, 0x1, R8 ;  /* 0x0000000103077824 */ /* 0x000fc800078e0208 */
[----:B------:R-:W-:-:S05]  /*0c40*/  VIADD R3, R7, 0xffffffff ;  /* 0xffffffff07037836 */ /* 0x000fca0000000000 */
[----:B------:R-:W-:-:S13]  /*0c50*/  ISETP.GE.U32.AND P0, PT, R3, 0xfe, PT ;  /* 0x000000fe0300780c */ /* 0x000fda0003f06070 */
[----:B------:R-:W-:Y:S05]  /*0c60*/  @!P0 BRA `(.L_x_1290) ;  /* 0x0000000000808947 */ /* 0x000fea0003800000 */
[----:B------:R-:W-:-:S13]  /*0c70*/  ISETP.GT.AND P0, PT, R7, 0xfe, PT ;  /* 0x000000fe0700780c */ /* 0x000fda0003f04270 */
[----:B------:R-:W-:Y:S05]  /*0c80*/  @P0 BRA `(.L_x_1291) ;  /* 0x00000000006c0947 */ /* 0x000fea0003800000 */
[----:B------:R-:W-:-:S13]  /*0c90*/  ISETP.GE.AND P0, PT, R7, 0x1, PT ;  /* 0x000000010700780c */ /* 0x000fda0003f06270 */
[----:B------:R-:W-:Y:S05]  /*0ca0*/  @P0 BRA `(.L_x_1292) ;  /* 0x0000000000740947 */ /* 0x000fea0003800000 */
[----:B------:R-:W-:Y:S02]  /*0cb0*/  ISETP.GE.AND P0, PT, R7, -0x18, PT ;  /* 0xffffffe80700780c */ /* 0x000fe40003f06270 */
[----:B------:R-:W-:-:S11]  /*0cc0*/  LOP3.LUT R0, R0, 0x80000000, RZ, 0xc0, !PT ;  /* 0x8000000000007812 */ /* 0x000fd600078ec0ff */
[----:B------:R-:W-:Y:S05]  /*0cd0*/  @!P0 BRA `(.L_x_1292) ;  /* 0x0000000000688947 */ /* 0x000fea0003800000 */
[CCC-:B------:R-:W-:Y:S01]  /*0ce0*/  FFMA.RZ R3, R12.reuse, R10.reuse, R13.reuse ;  /* 0x0000000a0c037223 */ /* 0x1c0fe2000000c00d */
[CCC-:B------:R-:W-:Y:S01]  /*0cf0*/  FFMA.RM R8, R12.reuse, R10.reuse, R13.reuse ;  /* 0x0000000a0c087223 */ /* 0x1c0fe2000000400d */
[C---:B------:R-:W-:Y:S02]  /*0d00*/  ISETP.NE.AND P2, PT, R7.reuse, RZ, PT ;  /* 0x000000ff0700720c */ /* 0x040fe40003f45270 */
[----:B------:R-:W-:Y:S02]  /*0d10*/  ISETP.NE.AND P1, PT, R7, RZ, PT ;  /* 0x000000ff0700720c */ /* 0x000fe40003f25270 */
[----:B------:R-:W-:Y:S01]  /*0d20*/  LOP3.LUT R5, R3, 0x7fffff, RZ, 0xc0, !PT ;  /* 0x007fffff03057812 */ /* 0x000fe200078ec0ff */
[----:B------:R-:W-:Y:S01]  /*0d30*/  FFMA.RP R3, R12, R10, R13 ;  /* 0x0000000a0c037223 */ /* 0x000fe2000000800d */
[----:B------:R-:W-:Y:S02]  /*0d40*/  VIADD R10, R7, 0x20 ;  /* 0x00000020070a7836 */ /* 0x000fe40000000000 */
[----:B------:R-:W-:Y:S01]  /*0d50*/  LOP3.LUT R5, R5, 0x800000, RZ, 0xfc, !PT ;  /* 0x0080000005057812 */ /* 0x000fe200078efcff */
[----:B------:R-:W-:Y:S01]  /*0d60*/  IMAD.MOV R7, RZ, RZ, -R7 ;  /* 0x000000ffff077224 */ /* 0x000fe200078e0a07 */
[----:B------:R-:W-:-:S02]  /*0d70*/  FSETP.NEU.FTZ.AND P0, PT, R3, R8, PT ;  /* 0x000000080300720b */ /* 0x000fc40003f1d000 */
[----:B------:R-:W-:Y:S02]  /*0d80*/  SHF.L.U32 R10, R5, R10, RZ ;  /* 0x0000000a050a7219 */ /* 0x000fe400000006ff */
[----:B------:R-:W-:Y:S02]  /*0d90*/  SEL R8, R7, RZ, P2 ;  /* 0x000000ff07087207 */ /* 0x000fe40001000000 */
[----:B------:R-:W-:Y:S02]  /*0da0*/  ISETP.NE.AND P1, PT, R10, RZ, P1 ;  /* 0x000000ff0a00720c */ /* 0x000fe40000f25270 */
[----:B------:R-:W-:Y:S02]  /*0db0*/  SHF.R.U32.HI R8, RZ, R8, R5 ;  /* 0x00000008ff087219 */ /* 0x000fe40000011605 */
[----:B------:R-:W-:Y:S02]  /*0dc0*/  PLOP3.LUT P0, PT, P0, P1, PT, 0xf8, 0x8f ;  /* 0x00000000008f781c */ /* 0x000fe40000703f70 */
[----:B------:R-:W-:-:S02]  /*0dd0*/  SHF.R.U32.HI R10, RZ, 0x1, R8 ;  /* 0x00000001ff0a7819 */ /* 0x000fc40000011608 */
[----:B------:R-:W-:-:S04]  /*0de0*/  SEL R3, RZ, 0x1, !P0 ;  /* 0x00000001ff037807 */ /* 0x000fc80004000000 */
[----:B------:R-:W-:-:S04]  /*0df0*/  LOP3.LUT R3, R3, 0x1, R10, 0xf8, !PT ;  /* 0x0000000103037812 */ /* 0x000fc800078ef80a */
[----:B------:R-:W-:-:S05]  /*0e00*/  LOP3.LUT R3, R3, R8, RZ, 0xc0, !PT ;  /* 0x0000000803037212 */ /* 0x000fca00078ec0ff */
[----:B------:R-:W-:-:S05]  /*0e10*/  IMAD.IADD R3, R10, 0x1, R3 ;  /* 0x000000010a037824 */ /* 0x000fca00078e0203 */
[----:B------:R-:W-:Y:S01]  /*0e20*/  LOP3.LUT R0, R3, R0, RZ, 0xfc, !PT ;  /* 0x0000000003007212 */ /* 0x000fe200078efcff */
[----:B------:R-:W-:Y:S06]  /*0e30*/  BRA `(.L_x_1292) ;  /* 0x0000000000107947 */ /* 0x000fec0003800000 */
.L_x_1291:
[----:B------:R-:W-:-:S04]  /*0e40*/  LOP3.LUT R0, R0, 0x80000000, RZ, 0xc0, !PT ;  /* 0x8000000000007812 */ /* 0x000fc800078ec0ff */
[----:B------:R-:W-:Y:S01]  /*0e50*/  LOP3.LUT R0, R0, 0x7f800000, RZ, 0xfc, !PT ;  /* 0x7f80000000007812 */ /* 0x000fe200078efcff */
[----:B------:R-:W-:Y:S06]  /*0e60*/  BRA `(.L_x_1292) ;  /* 0x0000000000047947 */ /* 0x000fec0003800000 */
.L_x_1290:
[----:B------:R-:W-:-:S07]  /*0e70*/  IMAD R0, R8, 0x800000, R0 ;  /* 0x0080000008007824 */ /* 0x000fce00078e0200 */
.L_x_1292:
[----:B------:R-:W-:Y:S05]  /*0e80*/  BSYNC.RECONVERGENT B2 ;  /* 0x0000000000027941 */ /* 0x000fea0003800200 */
.L_x_1289:
[----:B------:R-:W-:Y:S05]  /*0e90*/  BRA `(.L_x_1293) ;  /* 0x0000000000207947 */ /* 0x000fea0003800000 */
.L_x_1288:
[----:B------:R-:W-:-:S04]  /*0ea0*/  LOP3.LUT R0, R8, 0x80000000, R5, 0x48, !PT ;  /* 0x8000000008007812 */ /* 0x000fc800078e4805 */
[----:B------:R-:W-:Y:S01]  /*0eb0*/  LOP3.LUT R0, R0, 0x7f800000, RZ, 0xfc, !PT ;  /* 0x7f80000000007812 */ /* 0x000fe200078efcff */
[----:B------:R-:W-:Y:S06]  /*0ec0*/  BRA `(.L_x_1293) ;  /* 0x0000000000147947 */ /* 0x000fec0003800000 */
.L_x_1287:
[----:B------:R-:W-:Y:S01]  /*0ed0*/  LOP3.LUT R0, R8, 0x80000000, R5, 0x48, !PT ;  /* 0x8000000008007812 */ /* 0x000fe200078e4805 */
[----:B------:R-:W-:Y:S06]  /*0ee0*/  BRA `(.L_x_1293) ;  /* 0x00000000000c7947 */ /* 0x000fec0003800000 */
.L_x_1286:
[----:B------:R-:W0:Y:S01]  /*0ef0*/  MUFU.RSQ R0, -QNAN ;  /* 0xffc0000000007908 */ /* 0x000e220000001400 */
[----:B------:R-:W-:Y:S05]  /*0f00*/  BRA `(.L_x_1293) ;  /* 0x0000000000047947 */ /* 0x000fea0003800000 */
.L_x_1285:
[----:B------:R-:W-:-:S07]  /*0f10*/  FADD.FTZ R0, R0, R3 ;  /* 0x0000000300007221 */ /* 0x000fce0000010000 */
.L_x_1293:
[----:B------:R-:W-:Y:S05]  /*0f20*/  BSYNC.RECONVERGENT B1 ;  /* 0x0000000000017941 */ /* 0x000fea0003800200 */
.L_x_1283:
[----:B------:R-:W-:-:S04]  /*0f30*/  IMAD.MOV.U32 R7, RZ, RZ, 0x0 ;  /* 0x00000000ff077424 */ /* 0x000fc800078e00ff */
[----:B0-----:R-:W-:Y:S05]  /*0f40*/  RET.REL.NODEC R6 `(broadcast_div_lhs_col_f32) ;  /* 0xfffffff0062c7950 */ /* 0x001fea0003c3ffff */
.L_x_1294:
        /* <DEDUP_REMOVED lines=11> */
.L_x_2893:


//--------------------- .text.broadcast_div_lhs_row_f32 --------------------------
	.section	.text.broadcast_div_lhs_row_f32,"ax",@progbits
	.align	128
        .global         broadcast_div_lhs_row_f32
        .type           broadcast_div_lhs_row_f32,@function
        .size           broadcast_div_lhs_row_f32,(.L_x_2895 - broadcast_div_lhs_row_f32)
        .other          broadcast_div_lhs_row_f32,@"STO_CUDA_ENTRY STV_DEFAULT"
broadcast_div_lhs_row_f32:
.text.broadcast_div_lhs_row_f32:
        /* <DEDUP_REMOVED lines=31> */
[----:B------:R-:W-:-:S05]  /*01f0*/  @P0 VIADD R6, R6, -UR6 ;  /* 0x8000000606060c36 */ /* 0x000fca0008000000 */
[----:B------:R-:W-:-:S13]  /*0200*/  ISETP.GE.U32.AND P0, PT, R6, UR6, PT ;  /* 0x0000000606007c0c */ /* 0x000fda000bf06070 */
[----:B------:R-:W-:Y:S01]  /*0210*/  @P0 VIADD R6, R6, -UR6 ;  /* 0x8000000606060c36 */ /* 0x000fe20008000000 */
[----:B------:R-:W-:Y:S01]  /*0220*/  @!P1 LOP3.LUT R6, RZ, UR6, RZ, 0x33, !PT ;  /* 0x00000006ff069c12 */ /* 0x000fe2000f8e33ff */
[----:B------:R-:W-:Y:S06]  /*0230*/  BRA `(.L_x_1297) ;  /* 0x0000000000087947 */ /* 0x000fec0003800000 */
.L_x_1296:
[----:B------:R-:W-:-:S07]  /*0240*/  MOV R2, 0x260 ;  /* 0x0000026000027802 */ /* 0x000fce0000000f00 */
[----:B------:R-:W-:Y:S05]  /*0250*/  CALL.REL.NOINC `($__internal_98_$__cuda_sm20_rem_u64) ;  /* 0x0000000000807944 */ /* 0x000fea0003c00000 */
.L_x_1297:
[----:B------:R-:W-:Y:S05]  /*0260*/  BSYNC.RECONVERGENT B0 ;  /* 0x0000000000007941 */ /* 0x000fea0003800200 */
.L_x_1295:
        /* <DEDUP_REMOVED lines=23> */
[----:B------:R-:W-:Y:S05]  /*03e0*/  CALL.REL.NOINC `($__internal_99_$__cuda_sm3x_div_rn_noftz_f32_slowpath) ;  /* 0x0000000400247944 */ /* 0x000fea0003c00000 */
[----:B------:R-:W-:-:S07]  /*03f0*/  IMAD.MOV.U32 R9, RZ, RZ, R0 ;  /* 0x000000ffff097224 */ /* 0x000fce00078e0000 */
.L_x_1299:
[----:B------:R-:W-:Y:S05]  /*0400*/  BSYNC.RECONVERGENT B0 ;  /* 0x0000000000007941 */ /* 0x000fea0003800200 */
.L_x_1298:
[----:B------:R-:W0:Y:S02]  /*0410*/  LDCU.64 UR6, c[0x0][0x3a0] ;  /* 0x00007400ff0677ac */ /* 0x000e240008000a00 */
[----:B0-----:R-:W-:-:S04]  /*0420*/  IADD3 R4, P0, PT, R4, UR6, RZ ;  /* 0x0000000604047c10 */ /* 0x001fc8000ff1e0ff */
[----:B------:R-:W-:-:S05]  /*0430*/  IADD3.X R5, PT, PT, R2, UR7, RZ, P0, !PT ;  /* 0x0000000702057c10 */ /* 0x000fca00087fe4ff */
[----:B------:R-:W-:Y:S01]  /*0440*/  STG.E desc[UR4][R4.64], R9 ;  /* 0x0000000904007986 */ /* 0x000fe2000c101904 */
[----:B------:R-:W-:Y:S05]  /*0450*/  EXIT ;  /* 0x000000000000794d */ /* 0x000fea0003800000 */
        .weak           $__internal_98_$__cuda_sm20_rem_u64
        .type           $__internal_98_$__cuda_sm20_rem_u64,@function
        .size           $__internal_98_$__cuda_sm20_rem_u64,($__internal_99_$__cuda_sm3x_div_rn_noftz_f32_slowpath - $__internal_98_$__cuda_sm20_rem_u64)
$__internal_98_$__cuda_sm20_rem_u64:
        /* <DEDUP_REMOVED lines=50> */
[--C-:B------:R-:W-:Y:S01]  /*0780*/  IMAD.X R8, R6, 0x1, ~R5.reuse, P1 ;  /* 0x0000000106087824 */ /* 0x100fe200008e0e05 */
[----:B------:R-:W-:Y:S02]  /*0790*/  ISETP.NE.U32.AND P1, PT, R4, RZ, PT ;  /* 0x000000ff0400720c */ /* 0x000fe40003f25070 */
[----:B------:R-:W-:Y:S02]  /*07a0*/  SEL R9, R9, R7, P0 ;  /* 0x0000000709097207 */ /* 0x000fe40000000000 */
[----:B------:R-:W-:Y:S02]  /*07b0*/  SEL R8, R8, R6, P0 ;  /* 0x0000000608087207 */ /* 0x000fe40000000000 */
[CC--:B------:R-:W-:Y:S02]  /*07c0*/  IADD3 R6, P2, PT, R9.reuse, -R4.reuse, RZ ;  /* 0x8000000409067210 */ /* 0x0c0fe40007f5e0ff */
[----:B------:R-:W-:Y:S01]  /*07d0*/  ISETP.GE.U32.AND P0, PT, R9, R4, PT ;  /* 0x000000040900720c */ /* 0x000fe20003f06070 */
[----:B------:R-:W-:Y:S01]  /*07e0*/  IMAD.MOV.U32 R4, RZ, RZ, R2 ;  /* 0x000000ffff047224 */ /* 0x000fe200078e0002 */
[----:B------:R-:W-:Y:S01]  /*07f0*/  ISETP.NE.AND.EX P1, PT, R5, RZ, PT, P1 ;  /* 0x000000ff0500720c */ /* 0x000fe20003f25310 */
[C---:B------:R-:W-:Y:S01]  /*0800*/  IMAD.X R7, R8.reuse, 0x1, ~R5, P2 ;  /* 0x0000000108077824 */ /* 0x040fe200010e0e05 */
[----:B------:R-:W-:Y:S01]  /*0810*/  ISETP.GE.U32.AND.EX P0, PT, R8, R5, PT, P0 ;  /* 0x000000050800720c */ /* 0x000fe20003f06100 */
[----:B------:R-:W-:-:S03]  /*0820*/  IMAD.MOV.U32 R5, RZ, RZ, 0x0 ;  /* 0x00000000ff057424 */ /* 0x000fc600078e00ff */
[----:B------:R-:W-:Y:S02]  /*0830*/  SEL R6, R6, R9, P0 ;  /* 0x0000000906067207 */ /* 0x000fe40000000000 */
[----:B------:R-:W-:Y:S02]  /*0840*/  SEL R7, R7, R8, P0 ;  /* 0x0000000807077207 */ /* 0x000fe40000000000 */
[----:B------:R-:W-:Y:S02]  /*0850*/  SEL R6, R6, 0xffffffff, P1 ;  /* 0xffffffff06067807 */ /* 0x000fe40000800000 */
[----:B------:R-:W-:Y:S01]  /*0860*/  SEL R7, R7, 0xffffffff, P1 ;  /* 0xffffffff07077807 */ /* 0x000fe20000800000 */
[----:B------:R-:W-:Y:S06]  /*0870*/  RET.REL.NODEC R4 `(broadcast_div_lhs_row_f32) ;  /* 0xfffffff404e07950 */ /* 0x000fec0003c3ffff */
        .weak           $__internal_99_$__cuda_sm3x_div_rn_noftz_f32_slowpath
        .type           $__internal_99_$__cuda_sm3x_div_rn_noftz_f32_slowpath,@function
        .size           $__internal_99_$__cuda_sm3x_div_rn_noftz_f32_slowpath,(.L_x_2895 - $__internal_99_$__cuda_sm3x_div_rn_noftz_f32_slowpath)
$__internal_99_$__cuda_sm3x_div_rn_noftz_f32_slowpath:
        /* <DEDUP_REMOVED lines=36> */
.L_x_1301:
        /* <DEDUP_REMOVED lines=51> */
.L_x_1308:
[----:B------:R-:W-:-:S04]  /*0df0*/  LOP3.LUT R0, R0, 0x80000000, RZ, 0xc0, !PT ;  /* 0x8000000000007812 */ /* 0x000fc800078ec0ff */
[----:B------:R-:W-:Y:S01]  /*0e00*/  LOP3.LUT R0, R0, 0x7f800000, RZ, 0xfc, !PT ;  /* 0x7f80000000007812 */ /* 0x000fe200078efcff */
[----:B------:R-:W-:Y:S06]  /*0e10*/  BRA `(.L_x_1309) ;  /* 0x0000000000047947 */ /* 0x000fec0003800000 */
.L_x_1307:
[----:B------:R-:W-:-:S07]  /*0e20*/  IMAD R0, R8, 0x800000, R0 ;  /* 0x0080000008007824 */ /* 0x000fce00078e0200 */
.L_x_1309:
[----:B------:R-:W-:Y:S05]  /*0e30*/  BSYNC.RECONVERGENT B2 ;  /* 0x0000000000027941 */ /* 0x000fea0003800200 */
.L_x_1306:
[----:B------:R-:W-:Y:S05]  /*0e40*/  BRA `(.L_x_1310) ;  /* 0x0000000000207947 */ /* 0x000fea0003800000 */
.L_x_1305:
[----:B------:R-:W-:-:S04]  /*0e50*/  LOP3.LUT R0, R8, 0x80000000, R5, 0x48, !PT ;  /* 0x8000000008007812 */ /* 0x000fc800078e4805 */
[----:B------:R-:W-:Y:S01]  /*0e60*/  LOP3.LUT R0, R0, 0x7f800000, RZ, 0xfc, !PT ;  /* 0x7f80000000007812 */ /* 0x000fe200078efcff */
[----:B------:R-:W-:Y:S06]  /*0e70*/  BRA `(.L_x_1310) ;  /* 0x0000000000147947 */ /* 0x000fec0003800000 */
.L_x_1304:
[----:B------:R-:W-:Y:S01]  /*0e80*/  LOP3.LUT R0, R8, 0x80000000, R5, 0x48, !PT ;  /* 0x8000000008007812 */ /* 0x000fe200078e4805 */
[----:B------:R-:W-:Y:S06]  /*0e90*/  BRA `(.L_x_1310) ;  /* 0x00000000000c7947 */ /* 0x000fec0003800000 */
.L_x_1303:
[----:B------:R-:W0:Y:S01]  /*0ea0*/  MUFU.RSQ R0, -QNAN ;  /* 0xffc0000000007908 */ /* 0x000e220000001400 */
[----:B------:R-:W-:Y:S05]  /*0eb0*/  BRA `(.L_x_1310) ;  /* 0x0000000000047947 */ /* 0x000fea0003800000 */
.L_x_1302:
[----:B------:R-:W-:-:S07]  /*0ec0*/  FADD.FTZ R0, R0, R3 ;  /* 0x0000000300007221 */ /* 0x000fce0000010000 */
.L_x_1310:
[----:B------:R-:W-:Y:S05]  /*0ed0*/  BSYNC.RECONVERGENT B1 ;  /* 0x0000000000017941 */ /* 0x000fea0003800200 */
.L_x_1300:
[----:B------:R-:W-:-:S04]  /*0ee0*/  IMAD.MOV.U32 R7, RZ, RZ, 0x0 ;  /* 0x00000000ff077424 */ /* 0x000fc800078e00ff */
[----:B0-----:R-:W-:Y:S05]  /*0ef0*/  RET.REL.NODEC R6 `(broadcast_div_lhs_row_f32) ;  /* 0xfffffff006407950 */ /* 0x001fea0003c3ffff */
.L_x_1311:
        /* <DEDUP_REMOVED lines=16> */
.L_x_2895:


//--------------------- .text.broadcast_div_rhs_col_f32 --------------------------
	.section	.text.broadcast_div_rhs_col_f32,"ax",@progbits
	.align	128
        .global         broadcast_div_rhs_col_f32
        .type           broadcast_div_rhs_col_f32,@function
        .size           broadcast_div_rhs_col_f32,(.L_x_2897 - broadcast_div_rhs_col_f32)
        .other          broadcast_div_rhs_col_f32,@"STO_CUDA_ENTRY STV_DEFAULT"
broadcast_div_rhs_col_f32:
.text.broadcast_div_rhs_col_f32:
        /* <DEDUP_REMOVED lines=30> */
[----:B------:R-:W-:Y:S02]  /*01e0*/  @P0 VIADD R5, R5, -UR6 ;  /* 0x8000000605050c36 */ /* 0x000fe40008000000 */
[----:B------:R-:W-:-:S03]  /*01f0*/  @P0 VIADD R4, R4, 0x1 ;  /* 0x0000000104040836 */ /* 0x000fc60000000000 */
[----:B------:R-:W-:Y:S01]  /*0200*/  ISETP.GE.U32.AND P1, PT, R5, UR6, PT ;  /* 0x0000000605007c0c */ /* 0x000fe2000bf26070 */
[----:B------:R-:W-:-:S12]  /*0210*/  IMAD.MOV.U32 R5, RZ, RZ, RZ ;  /* 0x000000ffff057224 */ /* 0x000fd800078e00ff */
[----:B------:R-:W-:Y:S01]  /*0220*/  @P1 VIADD R4, R4, 0x1 ;  /* 0x0000000104041836 */ /* 0x000fe20000000000 */
[----:B------:R-:W-:Y:S01]  /*0230*/  @!P2 LOP3.LUT R4, RZ, UR6, RZ, 0x33, !PT ;  /* 0x00000006ff04ac12 */ /* 0x000fe2000f8e33ff */
[----:B------:R-:W-:Y:S06]  /*0240*/  BRA `(.L_x_1314) ;  /* 0x0000000000107947 */ /* 0x000fec0003800000 */
.L_x_1313:
[----:B------:R-:W-:-:S07]  /*0250*/  MOV R2, 0x270 ;  /* 0x0000027000027802 */ /* 0x000fce0000000f00 */
[----:B------:R-:W-:Y:S05]  /*0260*/  CALL.REL.NOINC `($__internal_100_$__cuda_sm20_div_u64) ;  /* 0x0000000000887944 */ /* 0x000fea0003c00000 */
[----:B------:R-:W-:Y:S02]  /*0270*/  IMAD.MOV.U32 R4, RZ, RZ, R6 ;  /* 0x000000ffff047224 */ /* 0x000fe400078e0006 */
[----:B------:R-:W-:-:S07]  /*0280*/  IMAD.MOV.U32 R5, RZ, RZ, R7 ;  /* 0x000000ffff057224 */ /* 0x000fce00078e0007 */
.L_x_1314:
[----:B------:R-:W-:Y:S05]  /*0290*/  BSYNC.RECONVERGENT B0 ;  /* 0x0000000000007941 */ /* 0x000fea0003800200 */
.L_x_1312:
[----:B------:R-:W0:Y:S01]  /*02a0*/  LDCU.128 UR8, c[0x0][0x390] ;  /* 0x00007200ff0877ac */ /* 0x000e220008000c00 */
[C---:B------:R-:W-:Y:S01]  /*02b0*/  IMAD.SHL.U32 R8, R4.reuse, 0x4, RZ ;  /* 0x0000000404087824 */ /* 0x040fe200078e00ff */
[----:B------:R-:W-:-:S04]  /*02c0*/  SHF.L.U64.HI R2, R4, 0x2, R5 ;  /* 0x0000000204027819 */ /* 0x000fc80000010205 */
[----:B------:R-:W-:Y:S02]  /*02d0*/  LOP3.LUT R8, R8, 0xfffffffc, RZ, 0xc0, !PT ;  /* 0xfffffffc08087812 */ /* 0x000fe400078ec0ff */
[----:B------:R-:W-:Y:S02]  /*02e0*/  LOP3.LUT R2, R2, 0x3, RZ, 0xc0, !PT ;  /* 0x0000000302027812 */ /* 0x000fe400078ec0ff */
[----:B0-----:R-:W-:-:S04]  /*02f0*/  IADD3 R8, P0, PT, R8, UR10, RZ ;  /* 0x0000000a08087c10 */ /* 0x001fc8000ff1e0ff */
[----:B------:R-:W-:Y:S01]  /*0300*/  IADD3.X R9, PT, PT, R2, UR11, RZ, P0, !PT ;  /* 0x0000000b02097c10 */ /* 0x000fe200087fe4ff */
[----:B------:R-:W-:-:S04]  /*0310*/  IMAD.SHL.U32 R2, R0, 0x4, RZ ;  /* 0x0000000400027824 */ /* 0x000fc800078e00ff */
[----:B------:R-:W2:Y:S01]  /*0320*/  LDG.E R8, desc[UR4][R8.64] ;  /* 0x0000000408087981 */ /* 0x000ea2000c1e1900 */
[----:B------:R-:W-:Y:S02]  /*0330*/  SHF.L.U64.HI R4, R0, 0x2, R3 ;  /* 0x0000000200047819 */ /* 0x000fe40000010203 */
        /* <DEDUP_REMOVED lines=13> */
[----:B------:R-:W-:Y:S05]  /*0410*/  CALL.REL.NOINC `($__internal_101_$__cuda_sm3x_div_rn_noftz_f32_slowpath) ;  /* 0x0000000400347944 */ /* 0x000fea0003c00000 */
[----:B------:R-:W-:-:S07]  /*0420*/  IMAD.MOV.U32 R5, RZ, RZ, R0 ;  /* 0x000000ffff057224 */ /* 0x000fce00078e0000 */
.L_x_1316:
[----:B------:R-:W-:Y:S05]  /*0430*/  BSYNC.RECONVERGENT B0 ;  /* 0x0000000000007941 */ /* 0x000fea0003800200 */
.L_x_1315:
[----:B------:R-:W0:Y:S02]  /*0440*/  LDCU.64 UR6, c[0x0][0x3a0] ;  /* 0x00007400ff0677ac */ /* 0x000e240008000a00 */
[----:B0-----:R-:W-:-:S04]  /*0450*/  IADD3 R2, P0, PT, R2, UR6, RZ ;  /* 0x0000000602027c10 */ /* 0x001fc8000ff1e0ff */
[----:B------:R-:W-:-:S05]  /*0460*/  IADD3.X R3, PT, PT, R4, UR7, RZ, P0, !PT ;  /* 0x0000000704037c10 */ /* 0x000fca00087fe4ff */
[----:B------:R-:W-:Y:S01]  /*0470*/  STG.E desc[UR4][R2.64], R5 ;  /* 0x0000000502007986 */ /* 0x000fe2000c101904 */
[----:B------:R-:W-:Y:S05]  /*0480*/  EXIT ;  /* 0x000000000000794d */ /* 0x000fea0003800000 */
        .weak           $__internal_100_$__cuda_sm20_div_u64
        .type           $__internal_100_$__cuda_sm20_div_u64,@function
        .size           $__internal_100_$__cuda_sm20_div_u64,($__internal_101_$__cuda_sm3x_div_rn_noftz_f32_slowpath - $__internal_100_$__cuda_sm20_div_u64)
$__internal_100_$__cuda_sm20_div_u64:
        /* <DEDUP_REMOVED lines=60> */
[----:B------:R-:W-:Y:S01]  /*0850*/  ISETP.NE.U32.AND P1, PT, R4, RZ, PT ;  /* 0x000000ff0400720c */ /* 0x000fe20003f25070 */
[----:B------:R-:W-:Y:S01]  /*0860*/  IMAD.MOV.U32 R4, RZ, RZ, R2 ;  /* 0x000000ffff047224 */ /* 0x000fe200078e0002 */
[----:B------:R-:W-:Y:S02]  /*0870*/  ISETP.GE.U32.AND.EX P0, PT, R10, R5, PT, P0 ;  /* 0x000000050a00720c */ /* 0x000fe40003f06100 */
[----:B------:R-:W-:Y:S01]  /*0880*/  ISETP.NE.AND.EX P1, PT, R5, RZ, PT, P1 ;  /* 0x000000ff0500720c */ /* 0x000fe20003f25310 */
[----:B------:R-:W-:Y:S01]  /*0890*/  IMAD.MOV.U32 R5, RZ, RZ, 0x0 ;  /* 0x00000000ff057424 */ /* 0x000fe200078e00ff */
[----:B------:R-:W-:-:S02]  /*08a0*/  SEL R6, R6, R9, P0 ;  /* 0x0000000906067207 */ /* 0x000fc40000000000 */
[----:B------:R-:W-:Y:S02]  /*08b0*/  SEL R7, R7, R8, P0 ;  /* 0x0000000807077207 */ /* 0x000fe40000000000 */
[----:B------:R-:W-:Y:S02]  /*08c0*/  SEL R6, R6, 0xffffffff, P1 ;  /* 0xffffffff06067807 */ /* 0x000fe40000800000 */
[----:B------:R-:W-:Y:S01]  /*08d0*/  SEL R7, R7, 0xffffffff, P1 ;  /* 0xffffffff07077807 */ /* 0x000fe20000800000 */
[----:B------:R-:W-:Y:S06]  /*08e0*/  RET.REL.NODEC R4 `(broadcast_div_rhs_col_f32) ;  /* 0xfffffff404c47950 */ /* 0x000fec0003c3ffff */
        .weak           $__internal_101_$__cuda_sm3x_div_rn_noftz_f32_slowpath
        .type           $__internal_101_$__cuda_sm3x_div_rn_noftz_f32_slowpath,@function
        .size           $__internal_101_$__cuda_sm3x_div_rn_noftz_f32_slowpath,(.L_x_2897 - $__internal_101_$__cuda_sm3x_div_rn_noftz_f32_slowpath)
$__internal_101_$__cuda_sm3x_div_rn_noftz_f32_slowpath:
[----:B------:R-:W-:Y:S01]  /*08f0*/  SHF.R.U32.HI R5, RZ, 0x17, R8 ;  /* 0x00000017ff057819 */ /* 0x000fe20000011608 */
[----:B------:R-:W-:Y:S01]  /*0900*/  BSSY.RECONVERGENT B1, `(.L_x_1317) ;  /* 0x0000064000017945 */ /* 0x000fe20003800200 */
[--C-:B------:R-:W-:Y:S01]  /*0910*/  SHF.R.U32.HI R3, RZ, 0x17, R0.reuse ;  /* 0x00000017ff037819 */ /* 0x100fe20000011600 */
[----:B------:R-:W-:Y:S01]  /*0920*/  IMAD.MOV.U32 R7, RZ, RZ, R0 ;  /* 0x000000ffff077224 */ /* 0x000fe200078e0000 */
[----:B------:R-:W-:Y:S02]  /*0930*/  LOP3.LUT R13, R5, 0xff, RZ, 0xc0, !PT ;  /* 0x000000ff050d7812 */ /* 0x000fe400078ec0ff */
[----:B------:R-:W-:-:S03]  /*0940*/  LOP3.LUT R5, R3, 0xff, RZ, 0xc0, !PT ;  /* 0x000000ff03057812 */ /* 0x000fc600078ec0ff */
[----:B------:R-:W-:Y:S02]  /*0950*/  VIADD R11, R13, 0xffffffff ;  /* 0xffffffff0d0b7836 */ /* 0x000fe40000000000 */
[----:B------:R-:W-:-:S03]  /*0960*/  VIADD R10, R5, 0xffffffff ;  /* 0xffffffff050a7836 */ /* 0x000fc60000000000 */
[----:B------:R-:W-:-:S04]  /*0970*/  ISETP.GT.U32.AND P0, PT, R11, 0xfd, PT ;  /* 0x000000fd0b00780c */ /* 0x000fc80003f04070 */
[----:B------:R-:W-:-:S13]  /*0980*/  ISETP.GT.U32.OR P0, PT, R10, 0xfd, P0 ;  /* 0x000000fd0a00780c */ /* 0x000fda0000704470 */
[----:B------:R-:W-:Y:S01]  /*0990*/  @!P0 IMAD.MOV.U32 R9, RZ, RZ, RZ ;  /* 0x000000ffff098224 */ /* 0x000fe200078e00ff */
[----:B------:R-:W-:Y:S06]  /*09a0*/  @!P0 BRA `(.L_x_1318) ;  /* 0x0000000000608947 */ /* 0x000fec0003800000 */
[----:B------:R-:W-:Y:S01]  /*09b0*/  FSETP.GTU.FTZ.AND P0, PT, |R0|, +INF , PT ;  /* 0x7f8000000000780b */ /* 0x000fe20003f1c200 */
[----:B------:R-:W-:Y:S01]  /*09c0*/  IMAD.MOV.U32 R3, RZ, RZ, R8 ;  /* 0x000000ffff037224 */ /* 0x000fe200078e0008 */
        /* <DEDUP_REMOVED lines=20> */
[----:B------:R-:W-:-:S03]  /*0b10*/  @!P1 FFMA R8, R3, 1.84467440737095516160e+19, RZ ;  /* 0x5f80000003089823 */ /* 0x000fc600000000ff */
[----:B------:R-:W-:-:S07]  /*0b20*/  @!P1 IADD3 R9, PT, PT, R9, 0x40, RZ ;  /* 0x0000004009099810 */ /* 0x000fce0007ffe0ff */
.L_x_1318:
        /* <DEDUP_REMOVED lines=51> */
.L_x_1325:
[----:B------:R-:W-:-:S04]  /*0e60*/  LOP3.LUT R0, R0, 0x80000000, RZ, 0xc0, !PT ;  /* 0x8000000000007812 */ /* 0x000fc800078ec0ff */
[----:B------:R-:W-:Y:S01]  /*0e70*/  LOP3.LUT R0, R0, 0x7f800000, RZ, 0xfc, !PT ;  /* 0x7f80000000007812 */ /* 0x000fe200078efcff */
[----:B------:R-:W-:Y:S06]  /*0e80*/  BRA `(.L_x_1326) ;  /* 0x0000000000047947 */ /* 0x000fec0003800000 */
.L_x_1324:
[----:B------:R-:W-:-:S07]  /*0e90*/  IMAD R0, R8, 0x800000, R0 ;  /* 0x0080000008007824 */ /* 0x000fce00078e0200 */
.L_x_1326:
[----:B------:R-:W-:Y:S05]  /*0ea0*/  BSYNC.RECONVERGENT B2 ;  /* 0x0000000000027941 */ /* 0x000fea0003800200 */
.L_x_1323:
[----:B------:R-:W-:Y:S05]  /*0eb0*/  BRA `(.L_x_1327) ;  /* 0x0000000000207947 */ /* 0x000fea0003800000 */
.L_x_1322:
[----:B------:R-:W-:-:S04]  /*0ec0*/  LOP3.LUT R0, R8, 0x80000000, R7, 0x48, !PT ;  /* 0x8000000008007812 */ /* 0x000fc800078e4807 */
[----:B------:R-:W-:Y:S01]  /*0ed0*/  LOP3.LUT R0, R0, 0x7f800000, RZ, 0xfc, !PT ;  /* 0x7f80000000007812 */ /* 0x000fe200078efcff */
[----:B------:R-:W-:Y:S06]  /*0ee0*/  BRA `(.L_x_1327) ;  /* 0x0000000000147947 */ /* 0x000fec0003800000 */
.L_x_1321:
[----:B------:R-:W-:Y:S01]  /*0ef0*/  LOP3.LUT R0, R8, 0x80000000, R7, 0x48, !PT ;  /* 0x8000000008007812 */ /* 0x000fe200078e4807 */
[----:B------:R-:W-:Y:S06]  /*0f00*/  BRA `(.L_x_1327) ;  /* 0x00000000000c7947 */ /* 0x000fec0003800000 */
.L_x_1320:
[----:B------:R-:W0:Y:S01]  /*0f10*/  MUFU.RSQ R0, -QNAN ;  /* 0xffc0000000007908 */ /* 0x000e220000001400 */
[----:B------:R-:W-:Y:S05]  /*0f20*/  BRA `(.L_x_1327) ;  /* 0x0000000000047947 */ /* 0x000fea0003800000 */
.L_x_1319:
[----:B------:R-:W-:-:S07]  /*0f30*/  FADD.FTZ R0, R0, R3 ;  /* 0x0000000300007221 */ /* 0x000fce0000010000 */
.L_x_1327:
[----:B------:R-:W-:Y:S05]  /*0f40*/  BSYNC.RECONVERGENT B1 ;  /* 0x0000000000017941 */ /* 0x000fea0003800200 */
.L_x_1317:
[----:B------:R-:W-:-:S04]  /*0f50*/  IMAD.MOV.U32 R7, RZ, RZ, 0x0 ;  /* 0x00000000ff077424 */ /* 0x000fc800078e00ff */
[----:B0-----:R-:W-:Y:S05]  /*0f60*/  RET.REL.NODEC R6 `(broadcast_div_rhs_col_f32) ;  /* 0xfffffff006247950 */ /* 0x001fea0003c3ffff */
.L_x_1328:
        /* <DEDUP_REMOVED lines=9> */
.L_x_2897:


//--------------------- .text.broadcast_div_rhs_row_f32 --------------------------
	.section	.text.broadcast_div_rhs_row_f32,"ax",@progbits
	.align	128
        .global         broadcast_div_rhs_row_f32
        .type           broadcast_div_rhs_row_f32,@function
        .size           broadcast_div_rhs_row_f32,(.L_x_2899 - broadcast_div_rhs_row_f32)
        .other          broadcast_div_rhs_row_f32,@"STO_CUDA_ENTRY STV_DEFAULT"
broadcast_div_rhs_row_f32:
.text.broadcast_div_rhs_row_f32:
        /* <DEDUP_REMOVED lines=33> */
[----:B------:R-:W-:Y:S01]  /*0210*/  @P0 VIADD R6, R6, -UR6 ;  /* 0x8000000606060c36 */ /* 0x000fe20008000000 */
[----:B------:R-:W-:-:S05]  /*0220*/  @!P1 LOP3.LUT R6, RZ, UR6, RZ, 0x33, !PT ;  /* 0x00000006ff069c12 */ /* 0x000fca000f8e33ff */
[----:B------:R-:W-:Y:S01]  /*0230*/  IMAD.MOV.U32 R4, RZ, RZ, R6 ;  /* 0x000000ffff047224 */ /* 0x000fe200078e0006 */
[----:B------:R-:W-:Y:S06]  /*0240*/  BRA `(.L_x_1331) ;  /* 0x0000000000107947 */ /* 0x000fec0003800000 */
.L_x_1330:
[----:B------:R-:W-:-:S07]  /*0250*/  MOV R2, 0x270 ;  /* 0x0000027000027802 */ /* 0x000fce0000000f00 */
[----:B------:R-:W-:Y:S05]  /*0260*/  CALL.REL.NOINC `($__internal_102_$__cuda_sm20_rem_u64) ;  /* 0x0000000000887944 */ /* 0x000fea0003c00000 */
[----:B------:R-:W-:Y:S02]  /*0270*/  IMAD.MOV.U32 R4, RZ, RZ, R6 ;  /* 0x000000ffff047224 */ /* 0x000fe400078e0006 */
[----:B------:R-:W-:-:S07]  /*0280*/  IMAD.MOV.U32 R5, RZ, RZ, R7 ;  /* 0x000000ffff057224 */ /* 0x000fce00078e0007 */
.L_x_1331:
[----:B------:R-:W-:Y:S05]  /*0290*/  BSYNC.RECONVERGENT B0 ;  /* 0x0000000000007941 */ /* 0x000fea0003800200 */
.L_x_1329:
        /* <DEDUP_REMOVED lines=23> */
[----:B------:R-:W-:Y:S05]  /*0410*/  CALL.REL.NOINC `($__internal_103_$__cuda_sm3x_div_rn_noftz_f32_slowpath) ;  /* 0x0000000400247944 */ /* 0x000fea0003c00000 */
[----:B------:R-:W-:-:S07]  /*0420*/  IMAD.MOV.U32 R5, RZ, RZ, R0 ;  /* 0x000000ffff057224 */ /* 0x000fce00078e0000 */
.L_x_1333:
[----:B------:R-:W-:Y:S05]  /*0430*/  BSYNC.RECONVERGENT B0 ;  /* 0x0000000000007941 */ /* 0x000fea0003800200 */
.L_x_1332:
[----:B------:R-:W0:Y:S02]  /*0440*/  LDCU.64 UR6, c[0x0][0x3a0] ;  /* 0x00007400ff0677ac */ /* 0x000e240008000a00 */
[----:B0-----:R-:W-:-:S04]  /*0450*/  IADD3 R2, P0, PT, R2, UR6, RZ ;  /* 0x0000000602027c10 */ /* 0x001fc8000ff1e0ff */
[----:B------:R-:W-:-:S05]  /*0460*/  IADD3.X R3, PT, PT, R4, UR7, RZ, P0, !PT ;  /* 0x0000000704037c10 */ /* 0x000fca00087fe4ff */
[----:B------:R-:W-:Y:S01]  /*0470*/  STG.E desc[UR4][R2.64], R5 ;  /* 0x0000000502007986 */ /* 0x000fe2000c101904 */
[----:B------:R-:W-:Y:S05]  /*0480*/  EXIT ;  /* 0x000000000000794d */ /* 0x000fea0003800000 */
        .weak           $__internal_102_$__cuda_sm20_rem_u64
        .type           $__internal_102_$__cuda_sm20_rem_u64,@function
        .size           $__internal_102_$__cuda_sm20_rem_u64,($__internal_103_$__cuda_sm3x_div_rn_noftz_f32_slowpath - $__internal_102_$__cuda_sm20_rem_u64)
$__internal_102_$__cuda_sm20_rem_u64:
        /* <DEDUP_REMOVED lines=60> */
[----:B------:R-:W-:-:S03]  /*0850*/  HFMA2 R5, -RZ, RZ, 0, 0 ;  /* 0x00000000ff057431 */ /* 0x000fc600000001ff */
[----:B------:R-:W-:Y:S02]  /*0860*/  SEL R6, R6, R9, P0 ;  /* 0x0000000906067207 */ /* 0x000fe40000000000 */
[----:B------:R-:W-:Y:S02]  /*0870*/  SEL R7, R7, R8, P0 ;  /* 0x0000000807077207 */ /* 0x000fe40000000000 */
[----:B------:R-:W-:Y:S02]  /*0880*/  SEL R6, R6, 0xffffffff, P1 ;  /* 0xffffffff06067807 */ /* 0x000fe40000800000 */
[----:B------:R-:W-:Y:S01]  /*0890*/  SEL R7, R7, 0xffffffff, P1 ;  /* 0xffffffff07077807 */ /* 0x000fe20000800000 */
[----:B------:R-:W-:Y:S06]  /*08a0*/  RET.REL.NODEC R4 `(broadcast_div_rhs_row_f32) ;  /* 0xfffffff404d47950 */ /* 0x000fec0003c3ffff */
        .weak           $__internal_103_$__cuda_sm3x_div_rn_noftz_f32_slowpath
        .type           $__internal_103_$__cuda_sm3x_div_rn_noftz_f32_slowpath,@function
        .size           $__internal_103_$__cuda_sm3x_div_rn_noftz_f32_slowpath,(.L_x_2899 - $__internal_103_$__cuda_sm3x_div_rn_noftz_f32_slowpath)
$__internal_103_$__cuda_sm3x_div_rn_noftz_f32_slowpath:
        /* <DEDUP_REMOVED lines=36> */
.L_x_1335:
[----:B------:R-:W-:Y:S01]  /*0af0*/  LEA R3, R13, 0xc0800000, 0x17 ;  /* 0xc08000000d037811 */ /* 0x000fe200078eb8ff */
[----:B------:R-:W-:Y:S04]  /*0b00*/  BSSY.RECONVERGENT B2, `(.L_x_1340) ;  /* 0x0000036000027945 */ /* 0x000fe80003800200 */
[----:B------:R-:W-:Y:S01]  /*0b10*/  IMAD.IADD R3, R8, 0x1, -R3 ;  /* 0x0000000108037824 */ /* 0x000fe200078e0a03 */
[----:B------:R-:W-:-:S03]  /*0b20*/  IADD3 R8, PT, PT, R5, -0x7f, RZ ;  /* 0xffffff8105087810 */ /* 0x000fc60007ffe0ff */
        /* <DEDUP_REMOVED lines=47> */
.L_x_1342:
[----:B------:R-:W-:-:S04]  /*0e20*/  LOP3.LUT R0, R0, 0x80000000, RZ, 0xc0, !PT ;  /* 0x8000000000007812 */ /* 0x000fc800078ec0ff */
[----:B------:R-:W-:Y:S01]  /*0e30*/  LOP3.LUT R0, R0, 0x7f800000, RZ, 0xfc, !PT ;  /* 0x7f80000000007812 */ /* 0x000fe200078efcff */
[----:B------:R-:W-:Y:S06]  /*0e40*/  BRA `(.L_x_1343) ;  /* 0x0000000000047947 */ /* 0x000fec0003800000 */
.L_x_1341:
[----:B------:R-:W-:-:S07]  /*0e50*/  IMAD R0, R8, 0x800000, R0 ;  /* 0x0080000008007824 */ /* 0x000fce00078e0200 */
.L_x_1343:
[----:B------:R-:W-:Y:S05]  /*0e60*/  BSYNC.RECONVERGENT B2 ;  /* 0x0000000000027941 */ /* 0x000fea0003800200 */
.L_x_1340:
[----:B------:R-:W-:Y:S05]  /*0e70*/  BRA `(.L_x_1344) ;  /* 0x0000000000207947 */ /* 0x000fea0003800000 */
.L_x_1339:
[----:B------:R-:W-:-:S04]  /*0e80*/  LOP3.LUT R0, R8, 0x80000000, R7, 0x48, !PT ;  /* 0x8000000008007812 */ /* 0x000fc800078e4807 */
[----:B------:R-:W-:Y:S01]  /*0e90*/  LOP3.LUT R0, R0, 0x7f800000, RZ, 0xfc, !PT ;  /* 0x7f80000000007812 */ /* 0x000fe200078efcff */
[----:B------:R-:W-:Y:S06]  /*0ea0*/  BRA `(.L_x_1344) ;  /* 0x0000000000147947 */ /* 0x000fec0003800000 */
.L_x_1338:
[----:B------:R-:W-:Y:S01]  /*0eb0*/  LOP3.LUT R0, R8, 0x80000000, R7, 0x48, !PT ;  /* 0x8000000008007812 */ /* 0x000fe200078e4807 */
[----:B------:R-:W-:Y:S06]  /*0ec0*/  BRA `(.L_x_1344) ;  /* 0x00000000000c7947 */ /* 0x000fec0003800000 */
.L_x_1337:
[----:B------:R-:W0:Y:S01]  /*0ed0*/  MUFU.RSQ R0, -QNAN ;  /* 0xffc0000000007908 */ /* 0x000e220000001400 */
[----:B------:R-:W-:Y:S05]  /*0ee0*/  BRA `(.L_x_1344) ;  /* 0x0000000000047947 */ /* 0x000fea0003800000 */
.L_x_1336:
[----:B------:R-:W-:-:S07]  /*0ef0*/  FADD.FTZ R0, R0, R3 ;  /* 0x0000000300007221 */ /* 0x000fce0000010000 */
.L_x_1344:
[----:B------:R-:W-:Y:S05]  /*0f00*/  BSYNC.RECONVERGENT B1 ;  /* 0x0000000000017941 */ /* 0x000fea0003800200 */
.L_x_1334:
[----:B------:R-:W-:-:S04]  /*0f10*/  IMAD.MOV.U32 R7, RZ, RZ, 0x0 ;  /* 0x00000000ff077424 */ /* 0x000fc800078e00ff */
[----:B0-----:R-:W-:Y:S05]  /*0f20*/  RET.REL.NODEC R6 `(broadcast_div_rhs_row_f32) ;  /* 0xfffffff006347950 */ /* 0x001fea0003c3ffff */
.L_x_1345:
        /* <DEDUP_REMOVED lines=13> */
.L_x_2899:


//--------------------- .text.broadcast_div_contiguous_f32 --------------------------
	.section	.text.broadcast_div_contiguous_f32,"ax",@progbits
	.align	128
        .global         broadcast_div_contiguous_f32
        .type           broadcast_div_contiguous_f32,@function
        .size           broadcast_div_contiguous_f32,(.L_x_2900 - broadcast_div_contiguous_f32)
        .other          broadcast_div_contiguous_f32,@"STO_CUDA_ENTRY STV_DEFAULT"
broadcast_div_contiguous_f32:
.text.broadcast_div_contiguous_f32:
        /* <DEDUP_REMOVED lines=13> */
[----:B------:R-:W1:Y:S03]  /*00d0*/  LDCU.64 UR4, c[0x0][0x358] ;  /* 0x00006b00ff0477ac */ /* 0x000e660008000a00 */
[----:B0-----:R-:W-:-:S04]  /*00e0*/  IADD3 R8, P0, PT, R4, UR6, RZ ;  /* 0x0000000604087c10 */ /* 0x001fc8000ff1e0ff */
[----:B------:R-:W-:Y:S01]  /*00f0*/  IADD3.X R9, PT, PT, R2, UR7, RZ, P0, !PT ;  /* 0x0000000702097c10 */ /* 0x000fe200087fe4ff */
[----:B------:R-:W0:Y:S04]  /*0100*/  LDCU.64 UR6, c[0x0][0x388] ;  /* 0x00007100ff0677ac */ /* 0x000e280008000a00 */
[----:B-1----:R-:W2:Y:S01]  /*0110*/  LDG.E R3, desc[UR4][R8.64] ;  /* 0x0000000408037981 */ /* 0x002ea2000c1e1900 */
[----:B0-----:R-:W-:-:S04]  /*0120*/  IADD3 R6, P0, PT, R4, UR6, RZ ;  /* 0x0000000604067c10 */ /* 0x001fc8000ff1e0ff */
[----:B------:R-:W-:-:S05]  /*0130*/  IADD3.X R7, PT, PT, R2, UR7, RZ, P0, !PT ;  /* 0x0000000702077c10 */ /* 0x000fca00087fe4ff */
[----:B------:R-:W3:Y:S01]  /*0140*/  LDG.E R0, desc[UR4][R6.64] ;  /* 0x0000000406007981 */ /* 0x000ee2000c1e1900 */
[----:B------:R-:W-:Y:S01]  /*0150*/  BSSY.RECONVERGENT B0, `(.L_x_1346) ;  /* 0x000000c000007945 */ /* 0x000fe20003800200 */
[----:B--2---:R-:W0:Y:S02]  /*0160*/  MUFU.RCP R10, R3 ;  /* 0x00000003000a7308 */ /* 0x004e240000001000 */
[----:B0-----:R-:W-:-:S04]  /*0170*/  FFMA R5, -R3, R10, 1 ;  /* 0x3f80000003057423 */ /* 0x001fc8000000010a */
[----:B------:R-:W-:Y:S02]  /*0180*/  FFMA R5, R10, R5, R10 ;  /* 0x000000050a057223 */ /* 0x000fe4000000000a */
[----:B---3--:R-:W0:Y:S02]  /*0190*/  FCHK P0, R0, R3 ;  /* 0x0000000300007302 */ /* 0x008e240000000000 */
[----:B------:R-:W-:-:S04]  /*01a0*/  FFMA R10, R0, R5, RZ ;  /* 0x00000005000a7223 */ /* 0x000fc800000000ff */
[----:B------:R-:W-:-:S04]  /*01b0*/  FFMA R11, -R3, R10, R0 ;  /* 0x0000000a030b7223 */ /* 0x000fc80000000100 */
[----:B------:R-:W-:Y:S01]  /*01c0*/  FFMA R11, R5, R11, R10 ;  /* 0x0000000b050b7223 */ /* 0x000fe2000000000a */
[----:B0-----:R-:W-:Y:S06]  /*01d0*/  @!P0 BRA `(.L_x_1347) ;  /* 0x00000000000c8947 */ /* 0x001fec0003800000 */
[----:B------:R-:W-:-:S07]  /*01e0*/  MOV R6, 0x200 ;  /* 0x0000020000067802 */ /* 0x000fce0000000f00 */
[----:B------:R-:W-:Y:S05]  /*01f0*/  CALL.REL.NOINC `($__internal_104_$__cuda_sm3x_div_rn_noftz_f32_slowpath) ;  /* 0x00000000001c7944 */ /* 0x000fea0003c00000 */
[----:B------:R-:W-:-:S07]  /*0200*/  IMAD.MOV.U32 R11, RZ, RZ, R0 ;  /* 0x000000ffff0b7224 */ /* 0x000fce00078e0000 */
.L_x_1347:
[----:B------:R-:W-:Y:S05]  /*0210*/  BSYNC.RECONVERGENT B0 ;  /* 0x0000000000007941 */ /* 0x000fea0003800200 */
.L_x_1346:
[----:B------:R-:W0:Y:S02]  /*0220*/  LDCU.64 UR6, c[0x0][0x398] ;  /* 0x00007300ff0677ac */ /* 0x000e240008000a00 */
[----:B0-----:R-:W-:-:S04]  /*0230*/  IADD3 R4, P0, PT, R4, UR6, RZ ;  /* 0x0000000604047c10 */ /* 0x001fc8000ff1e0ff */
[----:B------:R-:W-:-:S05]  /*0240*/  IADD3.X R5, PT, PT, R2, UR7, RZ, P0, !PT ;  /* 0x0000000702057c10 */ /* 0x000fca00087fe4ff */
[----:B------:R-:W-:Y:S01]  /*0250*/  STG.E desc[UR4][R4.64], R11 ;  /* 0x0000000b04007986 */ /* 0x000fe2000c101904 */
[----:B------:R-:W-:Y:S05]  /*0260*/  EXIT ;  /* 0x000000000000794d */ /* 0x000fea0003800000 */
        .weak           $__internal_104_$__cuda_sm3x_div_rn_noftz_f32_slowpath
        .type           $__internal_104_$__cuda_sm3x_div_rn_noftz_f32_slowpath,@function
        .size           $__internal_104_$__cuda_sm3x_div_rn_noftz_f32_slowpath,(.L_x_2900 - $__internal_104_$__cuda_sm3x_div_rn_noftz_f32_slowpath)
$__internal_104_$__cuda_sm3x_div_rn_noftz_f32_slowpath:
[--C-:B------:R-:W-:Y:S01]  /*0270*/  SHF.R.U32.HI R7, RZ, 0x17, R3.reuse ;  /* 0x00000017ff077819 */ /* 0x100fe20000011603 */
[----:B------:R-:W-:Y:S01]  /*0280*/  BSSY.RECONVERGENT B1, `(.L_x_1348) ;  /* 0x0000064000017945 */ /* 0x000fe20003800200 */
[--C-:B------:R-:W-:Y:S01]  /*0290*/  SHF.R.U32.HI R5, RZ, 0x17, R0.reuse ;  /* 0x00000017ff057819 */ /* 0x100fe20000011600 */
[----:B------:R-:W-:Y:S01]  /*02a0*/  IMAD.MOV.U32 R8, RZ, RZ, R0 ;  /* 0x000000ffff087224 */ /* 0x000fe200078e0000 */
[----:B------:R-:W-:Y:S01]  /*02b0*/  LOP3.LUT R7, R7, 0xff, RZ, 0xc0, !PT ;  /* 0x000000ff07077812 */ /* 0x000fe200078ec0ff */
[----:B------:R-:W-:Y:S01]  /*02c0*/  IMAD.MOV.U32 R9, RZ, RZ, R3 ;  /* 0x000000ffff097224 */ /* 0x000fe200078e0003 */
[----:B------:R-:W-:-:S03]  /*02d0*/  LOP3.LUT R5, R5, 0xff, RZ, 0xc0, !PT ;  /* 0x000000ff05057812 */ /* 0x000fc600078ec0ff */
        /* <DEDUP_REMOVED lines=29> */
.L_x_1349:
[----:B------:R-:W-:Y:S01]  /*04b0*/  LEA R0, R7, 0xc0800000, 0x17 ;  /* 0xc080000007007811 */ /* 0x000fe200078eb8ff */
[----:B------:R-:W-:Y:S01]  /*04c0*/  VIADD R5, R5, 0xffffff81 ;  /* 0xffffff8105057836 */ /* 0x000fe20000000000 */
[----:B------:R-:W-:Y:S03]  /*04d0*/  BSSY.RECONVERGENT B2, `(.L_x_1354) ;  /* 0x0000035000027945 */ /* 0x000fe60003800200 */
[----:B------:R-:W-:Y:S02]  /*04e0*/  IMAD.IADD R9, R9, 0x1, -R0 ;  /* 0x0000000109097824 */ /* 0x000fe400078e0a00 */
[C---:B------:R-:W-:Y:S01]  /*04f0*/  IMAD R0, R5.reuse, -0x800000, R8 ;  /* 0xff80000005007824 */ /* 0x040fe200078e0208 */
[----:B------:R-:W-:Y:S01]  /*0500*/  IADD3 R5, PT, PT, R5, 0x7f, -R7 ;  /* 0x0000007f05057810 */ /* 0x000fe20007ffe807 */
[----:B------:R-:W0:Y:S01]  /*0510*/  MUFU.RCP R3, R9 ;  /* 0x0000000900037308 */ /* 0x000e220000001000 */
[----:B------:R-:W-:-:S03]  /*0520*/  FADD.FTZ R11, -R9, -RZ ;  /* 0x800000ff090b7221 */ /* 0x000fc60000010100 */
        /* <DEDUP_REMOVED lines=21> */
[CC--:B------:R-:W-:Y:S01]  /*0680*/  FFMA.RZ R3, R12.reuse, R8.reuse, R13 ;  /* 0x000000080c037223 */ /* 0x0c0fe2000000c00d */
[C---:B------:R-:W-:Y:S01]  /*0690*/  VIADD R10, R7.reuse, 0x20 ;  /* 0x00000020070a7836 */ /* 0x040fe20000000000 */
[C---:B------:R-:W-:Y:S02]  /*06a0*/  ISETP.NE.AND P2, PT, R7.reuse, RZ, PT ;  /* 0x000000ff0700720c */ /* 0x040fe40003f45270 */
[----:B------:R-:W-:Y:S01]  /*06b0*/  ISETP.NE.AND P1, PT, R7, RZ, PT ;  /* 0x000000ff0700720c */ /* 0x000fe20003f25270 */
[----:B------:R-:W-:Y:S01]  /*06c0*/  IMAD.MOV R7, RZ, RZ, -R7 ;  /* 0x000000ffff077224 */ /* 0x000fe200078e0a07 */
[----:B------:R-:W-:Y:S01]  /*06d0*/  LOP3.LUT R5, R3, 0x7fffff, RZ, 0xc0, !PT ;  /* 0x007fffff03057812 */ /* 0x000fe200078ec0ff */
[CCC-:B------:R-:W-:Y:S01]  /*06e0*/  FFMA.RP R3, R12.reuse, R8.reuse, R13.reuse ;  /* 0x000000080c037223 */ /* 0x1c0fe2000000800d */
[----:B------:R-:W-:Y:S02]  /*06f0*/  FFMA.RM R8, R12, R8, R13 ;  /* 0x000000080c087223 */ /* 0x000fe4000000400d */
[----:B------:R-:W-:-:S03]  /*0700*/  LOP3.LUT R5, R5, 0x800000, RZ, 0xfc, !PT ;  /* 0x0080000005057812 */ /* 0x000fc600078efcff */
[----:B------:R-:W-:Y:S02]  /*0710*/  FSETP.NEU.FTZ.AND P0, PT, R3, R8, PT ;  /* 0x000000080300720b */ /* 0x000fe40003f1d000 */
[----:B------:R-:W-:Y:S02]  /*0720*/  SHF.L.U32 R10, R5, R10, RZ ;  /* 0x0000000a050a7219 */ /* 0x000fe400000006ff */
[----:B------:R-:W-:Y:S02]  /*0730*/  SEL R8, R7, RZ, P2 ;  /* 0x000000ff07087207 */ /* 0x000fe40001000000 */
[----:B------:R-:W-:Y:S02]  /*0740*/  ISETP.NE.AND P1, PT, R10, RZ, P1 ;  /* 0x000000ff0a00720c */ /* 0x000fe40000f25270 */
[----:B------:R-:W-:Y:S02]  /*0750*/  SHF.R.U32.HI R8, RZ, R8, R5 ;  /* 0x00000008ff087219 */ /* 0x000fe40000011605 */
[----:B------:R-:W-:-:S02]  /*0760*/  PLOP3.LUT P0, PT, P0, P1, PT, 0xf8, 0x8f ;  /* 0x00000000008f781c */ /* 0x000fc40000703f70 */
[----:B------:R-:W-:Y:S02]  /*0770*/  SHF.R.U32.HI R10, RZ, 0x1, R8 ;  /* 0x00000001ff0a7819 */ /* 0x000fe40000011608 */
[----:B------:R-:W-:-:S04]  /*0780*/  SEL R3, RZ, 0x1, !P0 ;  /* 0x00000001ff037807 */ /* 0x000fc80004000000 */
[----:B------:R-:W-:-:S04]  /*0790*/  LOP3.LUT R3, R3, 0x1, R10, 0xf8, !PT ;  /* 0x0000000103037812 */ /* 0x000fc800078ef80a */
[----:B------:R-:W-:-:S05]  /*07a0*/  LOP3.LUT R3, R3, R8, RZ, 0xc0, !PT ;  /* 0x0000000803037212 */ /* 0x000fca00078ec0ff */
[----:B------:R-:W-:-:S05]  /*07b0*/  IMAD.IADD R3, R10, 0x1, R3 ;  /* 0x000000010a037824 */ /* 0x000fca00078e0203 */
[----:B------:R-:W-:Y:S01]  /*07c0*/  LOP3.LUT R0, R3, R0, RZ, 0xfc, !PT ;  /* 0x0000000003007212 */ /* 0x000fe200078efcff */
[----:B------:R-:W-:Y:S06]  /*07d0*/  BRA `(.L_x_1357) ;  /* 0x0000000000107947 */ /* 0x000fec0003800000 */
.L_x_1356:
[----:B------:R-:W-:-:S04]  /*07e0*/  LOP3.LUT R0, R0, 0x80000000, RZ, 0xc0, !PT ;  /* 0x8000000000007812 */ /* 0x000fc800078ec0ff */
[----:B------:R-:W-:Y:S01]  /*07f0*/  LOP3.LUT R0, R0, 0x7f800000, RZ, 0xfc, !PT ;  /* 0x7f80000000007812 */ /* 0x000fe200078efcff */
[----:B------:R-:W-:Y:S06]  /*0800*/  BRA `(.L_x_1357) ;  /* 0x0000000000047947 */ /* 0x000fec0003800000 */
.L_x_1355:
[----:B------:R-:W-:-:S07]  /*0810*/  IMAD R0, R5, 0x800000, R0 ;  /* 0x0080000005007824 */ /* 0x000fce00078e0200 */
.L_x_1357:
[----:B------:R-:W-:Y:S05]  /*0820*/  BSYNC.RECONVERGENT B2 ;  /* 0x0000000000027941 */ /* 0x000fea0003800200 */
.L_x_1354:
[----:B------:R-:W-:Y:S05]  /*0830*/  BRA `(.L_x_1358) ;  /* 0x0000000000207947 */ /* 0x000fea0003800000 */
.L_x_1353:
[----:B------:R-:W-:-:S04]  /*0840*/  LOP3.LUT R0, R9, 0x80000000, R8, 0x48, !PT ;  /* 0x8000000009007812 */ /* 0x000fc800078e4808 */
[----:B------:R-:W-:Y:S01]  /*0850*/  LOP3.LUT R0, R0, 0x7f800000, RZ, 0xfc, !PT ;  /* 0x7f80000000007812 */ /* 0x000fe200078efcff */
[----:B------:R-:W-:Y:S06]  /*0860*/  BRA `(.L_x_1358) ;  /* 0x0000000000147947 */ /* 0x000fec0003800000 */
.L_x_1352:
[----:B------:R-:W-:Y:S01]  /*0870*/  LOP3.LUT R0, R9, 0x80000000, R8, 0x48, !PT ;  /* 0x8000000009007812 */ /* 0x000fe200078e4808 */
[----:B------:R-:W-:Y:S06]  /*0880*/  BRA `(.L_x_1358) ;  /* 0x00000000000c7947 */ /* 0x000fec0003800000 */
.L_x_1351:
[----:B------:R-:W0:Y:S01]  /*0890*/  MUFU.RSQ R0, -QNAN ;  /* 0xffc0000000007908 */ /* 0x000e220000001400 */
[----:B------:R-:W-:Y:S05]  /*08a0*/  BRA `(.L_x_1358) ;  /* 0x0000000000047947 */ /* 0x000fea0003800000 */
.L_x_1350:
[----:B------:R-:W-:-:S07]  /*08b0*/  FADD.FTZ R0, R0, R3 ;  /* 0x0000000300007221 */ /* 0x000fce0000010000 */
.L_x_1358:
[----:B------:R-:W-:Y:S05]  /*08c0*/  BSYNC.RECONVERGENT B1 ;  /* 0x0000000000017941 */ /* 0x000fea0003800200 */
.L_x_1348:
[----:B------:R-:W-:-:S04]  /*08d0*/  IMAD.MOV.U32 R7, RZ, RZ, 0x0 ;  /* 0x00000000ff077424 */ /* 0x000fc800078e00ff */
[----:B0-----:R-:W-:Y:S05]  /*08e0*/  RET.REL.NODEC R6 `(broadcast_div_contiguous_f32) ;  /* 0xfffffff406c47950 */ /* 0x001fea0003c3ffff */
.L_x_1359:
        /* <DEDUP_REMOVED lines=9> */
.L_x_2900:


//--------------------- .text.broadcast_div_strided_f32 --------------------------
	.section	.text.broadcast_div_strided_f32,"ax",@progbits
	.align	128
        .global         broadcast_div_strided_f32
        .type           broadcast_div_strided_f32,@function
        .size           broadcast_div_strided_f32,(.L_x_2903 - broadcast_div_strided_f32)
        .other          broadcast_div_strided_f32,@"STO_CUDA_ENTRY STV_DEFAULT"
broadcast_div_strided_f32:
.text.broadcast_div_strided_f32:
        /* <DEDUP_REMOVED lines=32> */
.L_x_1378:
        /* <DEDUP_REMOVED lines=27> */
.L_x_1362:
[----:B------:R-:W-:Y:S01]  /*03b0*/  MOV R25, R11 ;  /* 0x0000000b00197202 */ /* 0x000fe20000000f00 */
[----:B------:R-:W-:Y:S01]  /*03c0*/  IMAD.MOV.U32 R22, RZ, RZ, RZ ;  /* 0x000000ffff167224 */ /* 0x000fe200078e00ff */
[----:B------:R-:W-:Y:S01]  /*03d0*/  MOV R20, R16 ;  /* 0x0000001000147202 */ /* 0x000fe20000000f00 */
[----:B------:R-:W-:Y:S01]  /*03e0*/  IMAD.MOV.U32 R9, RZ, RZ, R17 ;  /* 0x000000ffff097224 */ /* 0x000fe200078e0011 */
[----:B------:R-:W-:-:S07]  /*03f0*/  MOV R3, 0x410 ;  /* 0x0000041000037802 */ /* 0x000fce0000000f00 */
[----:B0-----:R-:W-:Y:S05]  /*0400*/  CALL.REL.NOINC `($__internal_105_$__cuda_sm20_div_u64) ;  /* 0x0000004c00d87944 */ /* 0x001fea0003c00000 */
[----:B------:R-:W-:Y:S01]  /*0410*/  IADD3 R3, PT, PT, -R21, RZ, RZ ;  /* 0x000000ff15037210 */ /* 0x000fe20007ffe1ff */
[----:B------:R-:W-:Y:S01]  /*0420*/  IMAD.MOV.U32 R34, RZ, RZ, R21 ;  /* 0x000000ffff227224 */ /* 0x000fe200078e0015 */
[----:B------:R-:W-:-:S03]  /*0430*/  MOV R35, R20 ;  /* 0x0000001400237202 */ /* 0x000fc60000000f00 */
[----:B------:R-:W-:-:S07]  /*0440*/  IMAD R3, R16, R3, R11 ;  /* 0x0000000310037224 */ /* 0x000fce00078e020b */
.L_x_1363:
        /* <DEDUP_REMOVED lines=31> */
.L_x_1364:
[----:B------:R-:W-:Y:S01]  /*0640*/  MOV R25, R34 ;  /* 0x0000002200197202 */ /* 0x000fe20000000f00 */
[----:B------:R-:W-:Y:S01]  /*0650*/  IMAD.MOV.U32 R22, RZ, RZ, R35 ;  /* 0x000000ffff167224 */ /* 0x000fe200078e0023 */
[----:B------:R-:W-:Y:S01]  /*0660*/  MOV R20, R16 ;  /* 0x0000001000147202 */ /* 0x000fe20000000f00 */
[----:B------:R-:W-:Y:S01]  /*0670*/  IMAD.MOV.U32 R9, RZ, RZ, R17 ;  /* 0x000000ffff097224 */ /* 0x000fe200078e0011 */
[----:B------:R-:W-:-:S07]  /*0680*/  MOV R3, 0x6a0 ;  /* 0x000006a000037802 */ /* 0x000fce0000000f00 */
[----:B------:R-:W-:Y:S05]  /*0690*/  CALL.REL.NOINC `($__internal_105_$__cuda_sm20_div_u64) ;  /* 0x0000004c00347944 */ /* 0x000fea0003c00000 */
[----:B------:R-:W-:Y:S02]  /*06a0*/  IADD3 R3, PT, PT, -R21, RZ, RZ ;  /* 0x000000ff15037210 */ /* 0x000fe40007ffe1ff */
[----:B------:R-:W-:-:S03]  /*06b0*/  MOV R35, R20 ;  /* 0x0000001400237202 */ /* 0x000fc60000000f00 */
[----:B------:R-:W-:Y:S02]  /*06c0*/  IMAD R3, R16, R3, R34 ;  /* 0x0000000310037224 */ /* 0x000fe400078e0222 */
[----:B------:R-:W-:-:S07]  /*06d0*/  IMAD.MOV.U32 R34, RZ, RZ, R21 ;  /* 0x000000ffff227224 */ /* 0x000fce00078e0015 */
.L_x_1365:
        /* <DEDUP_REMOVED lines=31> */
.L_x_1366:
        /* <DEDUP_REMOVED lines=10> */
.L_x_1367:
        /* <DEDUP_REMOVED lines=30> */
.L_x_1368:
[----:B------:R-:W-:Y:S01]  /*0b50*/  IMAD.MOV.U32 R25, RZ, RZ, R34 ;  /* 0x000000ffff197224 */ /* 0x000fe200078e0022 */
[----:B------:R-:W-:Y:S01]  /*0b60*/  MOV R22, R35 ;  /* 0x0000002300167202 */ /* 0x000fe20000000f00 */
[----:B------:R-:W-:Y:S01]  /*0b70*/  IMAD.MOV.U32 R20, RZ, RZ, R16 ;  /* 0x000000ffff147224 */ /* 0x000fe200078e0010 */
[----:B------:R-:W-:Y:S02]  /*0b80*/  MOV R9, R17 ;  /* 0x0000001100097202 */ /* 0x000fe40000000f00 */
[----:B------:R-:W-:-:S07]  /*0b90*/  MOV R3, 0xbb0 ;  /* 0x00000bb000037802 */ /* 0x000fce0000000f00 */
[----:B------:R-:W-:Y:S05]  /*0ba0*/  CALL.REL.NOINC `($__internal_105_$__cuda_sm20_div_u64) ;  /* 0x0000004400f07944 */ /* 0x000fea0003c00000 */
[----:B------:R-:W-:Y:S02]  /*0bb0*/  IMAD.MOV R3, RZ, RZ, -R21 ;  /* 0x000000ffff037224 */ /* 0x000fe400078e0a15 */
[----:B------:R-:W-:Y:S02]  /*0bc0*/  IMAD.MOV.U32 R35, RZ, RZ, R20 ;  /* 0x000000ffff237224 */ /* 0x000fe400078e0014 */
[----:B------:R-:W-:Y:S01]  /*0bd0*/  IMAD R3, R16, R3, R34 ;  /* 0x0000000310037224 */ /* 0x000fe200078e0222 */
[----:B------:R-:W-:-:S07]  /*0be0*/  MOV R34, R21 ;  /* 0x0000001500227202 */ /* 0x000fce0000000f00 */
.L_x_1369:
        /* <DEDUP_REMOVED lines=31> */
.L_x_1370:
        /* <DEDUP_REMOVED lines=10> */
.L_x_1371:
        /* <DEDUP_REMOVED lines=31> */
.L_x_1372:
        /* <DEDUP_REMOVED lines=10> */
.L_x_1373:
        /* <DEDUP_REMOVED lines=31> */
.L_x_1374:
        /* <DEDUP_REMOVED lines=10> */
.L_x_1375:
        /* <DEDUP_REMOVED lines=29> */
.L_x_1376:
[----:B------:R-:W-:Y:S01]  /*1570*/  IMAD.MOV.U32 R25, RZ, RZ, R34 ;  /* 0x000000ffff197224 */ /* 0x000fe200078e0022 */
[----:B------:R-:W-:Y:S01]  /*1580*/  MOV R22, R35 ;  /* 0x0000002300167202 */ /* 0x000fe20000000f00 */
[----:B------:R-:W-:Y:S01]  /*1590*/  IMAD.MOV.U32 R20, RZ, RZ, R16 ;  /* 0x000000ffff147224 */ /* 0x000fe200078e0010 */
[----:B------:R-:W-:Y:S02]  /*15a0*/  MOV R9, R17 ;  /* 0x0000001100097202 */ /* 0x000fe40000000f00 */
[----:B------:R-:W-:-:S07]  /*15b0*/  MOV R3, 0x15d0 ;  /* 0x000015d000037802 */ /* 0x000fce0000000f00 */
[----:B------:R-:W-:Y:S05]  /*15c0*/  CALL.REL.NOINC `($__internal_105_$__cuda_sm20_div_u64) ;  /* 0x0000003c00687944 */ /* 0x000fea0003c00000 */
[----:B------:R-:W-:-:S04]  /*15d0*/  IMAD.MOV R3, RZ, RZ, -R21 ;  /* 0x000000ffff037224 */ /* 0x000fc800078e0a15 */
[----:B------:R-:W-:-:S07]  /*15e0*/  IMAD R16, R16, R3, R34 ;  /* 0x0000000310107224 */ /* 0x000fce00078e0222 */
.L_x_1377:
        /* <DEDUP_REMOVED lines=9> */
.L_x_1361:
        /* <DEDUP_REMOVED lines=34> */
.L_x_1381:
[----:B------:R-:W-:Y:S01]  /*18a0*/  MOV R25, R11 ;  /* 0x0000000b00197202 */ /* 0x000fe20000000f00 */
[----:B------:R-:W-:Y:S01]  /*18b0*/  IMAD.MOV.U32 R22, RZ, RZ, RZ ;  /* 0x000000ffff167224 */ /* 0x000fe200078e00ff */
[----:B------:R-:W-:Y:S01]  /*18c0*/  MOV R20, R6 ;  /* 0x0000000600147202 */ /* 0x000fe20000000f00 */
[----:B------:R-:W-:Y:S01]  /*18d0*/  IMAD.MOV.U32 R9, RZ, RZ, R7 ;  /* 0x000000ffff097224 */ /* 0x000fe200078e0007 */
[----:B------:R-:W-:-:S07]  /*18e0*/  MOV R3, 0x1900 ;  /* 0x0000190000037802 */ /* 0x000fce0000000f00 */
[----:B------:R-:W-:Y:S05]  /*18f0*/  CALL.REL.NOINC `($__internal_105_$__cuda_sm20_div_u64) ;  /* 0x00000038009c7944 */ /* 0x000fea0003c00000 */
[----:B------:R-:W-:Y:S01]  /*1900*/  IADD3 R7, PT, PT, -R21, RZ, RZ ;  /* 0x000000ff15077210 */ /* 0x000fe20007ffe1ff */
[----:B------:R-:W-:Y:S01]  /*1910*/  IMAD.MOV.U32 R18, RZ, RZ, R21 ;  /* 0x000000ffff127224 */ /* 0x000fe200078e0015 */
[----:B------:R-:W-:-:S03]  /*1920*/  MOV R19, R20 ;  /* 0x0000001400137202 */ /* 0x000fc60000000f00 */
[----:B------:R-:W-:-:S07]  /*1930*/  IMAD R7, R6, R7, R11 ;  /* 0x0000000706077224 */ /* 0x000fce00078e020b */
.L_x_1382:
        /* <DEDUP_REMOVED lines=34> */
.L_x_1383:
        /* <DEDUP_REMOVED lines=10> */
.L_x_1384:
        /* <DEDUP_REMOVED lines=33> */
.L_x_1385:
        /* <DEDUP_REMOVED lines=10> */
.L_x_1386:
        /* <DEDUP_REMOVED lines=32> */
.L_x_1387:
[----:B------:R-:W-:Y:S01]  /*20b0*/  MOV R25, R10 ;  /* 0x0000000a00197202 */ /* 0x000fe20000000f00 */
[----:B------:R-:W-:Y:S01]  /*20c0*/  IMAD.MOV.U32 R22, RZ, RZ, R11 ;  /* 0x000000ffff167224 */ /* 0x000fe200078e000b */
[----:B------:R-:W-:Y:S01]  /*20d0*/  MOV R20, R6 ;  /* 0x0000000600147202 */ /* 0x000fe20000000f00 */
[----:B------:R-:W-:Y:S01]  /*20e0*/  IMAD.MOV.U32 R9, RZ, RZ, R7 ;  /* 0x000000ffff097224 */ /* 0x000fe200078e0007 */
[----:B------:R-:W-:-:S07]  /*20f0*/  MOV R3, 0x2110 ;  /* 0x0000211000037802 */ /* 0x000fce0000000f00 */
[----:B------:R-:W-:Y:S05]  /*2100*/  CALL.REL.NOINC `($__internal_105_$__cuda_sm20_div_u64) ;  /* 0x0000003000987944 */ /* 0x000fea0003c00000 */
[----:B------:R-:W-:Y:S01]  /*2110*/  IADD3 R3, PT, PT, -R21, RZ, RZ ;  /* 0x000000ff15037210 */ /* 0x000fe20007ffe1ff */
[----:B------:R-:W-:-:S04]  /*2120*/  IMAD.MOV.U32 R11, RZ, RZ, R21 ;  /* 0x000000ffff0b7224 */ /* 0x000fc800078e0015 */
[----:B------:R-:W-:-:S07]  /*2130*/  IMAD R6, R6, R3, R10 ;  /* 0x0000000306067224 */ /* 0x000fce00078e020a */
.L_x_1388:
[----:B------:R-:W0:Y:S02]  /*2140*/  LDC R3, c[0x0][0x388] ;  /* 0x0000e200ff037b82 */ /* 0x000e240000000800 */
[----:B0-----:R-:W-:-:S06]  /*2150*/  IMAD.WIDE.U32 R16, R3, 0x8, R16 ;  /* 0x0000000803107825 */ /* 0x001fcc00078e0010 */
[----:B------:R-:W2:Y:S01]  /*2160*/  LDG.E R16, desc[UR6][R16.64] ;  /* 0x0000000610107981 */ /* 0x000ea2000c1e1900 */
[----:B------:R-:W-:Y:S01]  /*2170*/  IADD3 R8, PT, PT, R8, 0x4, RZ ;  /* 0x0000000408087810 */ /* 0x000fe20007ffe0ff */
[----:B--2---:R-:W-:-:S07]  /*2180*/  IMAD R5, R16, R6, R5 ;  /* 0x0000000610057224 */ /* 0x004fce00078e0205 */
.L_x_1380:
        /* <DEDUP_REMOVED lines=34> */
.L_x_1390:
        /* <DEDUP_REMOVED lines=10> */
.L_x_1391:
        /* <DEDUP_REMOVED lines=31> */
.L_x_1392:
[----:B------:R-:W-:Y:S01]  /*2640*/  IMAD.MOV.U32 R25, RZ, RZ, R16 ;  /* 0x000000ffff197224 */ /* 0x000fe200078e0010 */
[----:B------:R-:W-:Y:S01]  /*2650*/  MOV R22, R17 ;  /* 0x0000001100167202 */ /* 0x000fe20000000f00 */
[----:B------:R-:W-:Y:S01]  /*2660*/  IMAD.MOV.U32 R20, RZ, RZ, R10 ;  /* 0x000000ffff147224 */ /* 0x000fe200078e000a */
[----:B------:R-:W-:Y:S02]  /*2670*/  MOV R9, R11 ;  /* 0x0000000b00097202 */ /* 0x000fe40000000f00 */
[----:B------:R-:W-:-:S07]  /*2680*/  MOV R3, 0x26a0 ;  /* 0x000026a000037802 */ /* 0x000fce0000000f00 */
[----:B------:R-:W-:Y:S05]  /*2690*/  CALL.REL.NOINC `($__internal_105_$__cuda_sm20_div_u64) ;  /* 0x0000002c00347944 */ /* 0x000fea0003c00000 */
[----:B------:R-:W-:Y:S01]  /*26a0*/  IMAD.MOV R3, RZ, RZ, -R21 ;  /* 0x000000ffff037224 */ /* 0x000fe200078e0a15 */
[----:B------:R-:W-:-:S03]  /*26b0*/  MOV R7, R21 ;  /* 0x0000001500077202 */ /* 0x000fc60000000f00 */
[----:B------:R-:W-:-:S07]  /*26c0*/  IMAD R10, R10, R3, R16 ;  /* 0x000000030a0a7224 */ /* 0x000fce00078e0210 */
.L_x_1393:
[----:B------:R-:W0:Y:S02]  /*26d0*/  LDC R3, c[0x0][0x388] ;  /* 0x0000e200ff037b82 */ /* 0x000e240000000800 */
[----:B0-----:R-:W-:-:S06]  /*26e0*/  IMAD.WIDE.U32 R12, R3, 0x8, R12 ;  /* 0x00000008030c7825 */ /* 0x001fcc00078e000c */
[----:B------:R-:W2:Y:S01]  /*26f0*/  LDG.E R12, desc[UR6][R12.64] ;  /* 0x000000060c0c7981 */ /* 0x000ea2000c1e1900 */
[----:B------:R-:W-:Y:S01]  /*2700*/  VIADD R8, R8, 0x2 ;  /* 0x0000000208087836 */ /* 0x000fe20000000000 */
[----:B------:R-:W-:Y:S01]  /*2710*/  MOV R11, R7 ;  /* 0x00000007000b7202 */ /* 0x000fe20000000f00 */
[----:B--2---:R-:W-:-:S07]  /*2720*/  IMAD R5, R12, R10, R5 ;  /* 0x0000000a0c057224 */ /* 0x004fce00078e0205 */
.L_x_1389:
        /* <DEDUP_REMOVED lines=28> */
.L_x_1394:
[----:B------:R-:W-:Y:S01]  /*28f0*/  MOV R3, R16 ;  /* 0x0000001000037202 */ /* 0x000fe20000000f00 */
[----:B------:R-:W-:Y:S01]  /*2900*/  IMAD.MOV.U32 R15, RZ, RZ, R11 ;  /* 0x000000ffff0f7224 */ /* 0x000fe200078e000b */
[----:B------:R-:W-:-:S07]  /*2910*/  MOV R16, 0x2930 ;  /* 0x0000293000107802 */ /* 0x000fce0000000f00 */
[----:B------:R-:W-:Y:S05]  /*2920*/  CALL.REL.NOINC `($__internal_106_$__cuda_sm20_rem_u64) ;  /* 0x0000002c00a47944 */ /* 0x000fea0003c00000 */
.L_x_1395:
[----:B------:R-:W0:Y:S02]  /*2930*/  LDC R3, c[0x0][0x388] ;  /* 0x0000e200ff037b82 */ /* 0x000e240000000800 */
[----:B0-----:R-:W-:-:S06]  /*2940*/  IMAD.WIDE.U32 R6, R3, 0x8, R6 ;  /* 0x0000000803067825 */ /* 0x001fcc00078e0006 */
[----:B------:R-:W2:Y:S02]  /*2950*/  LDG.E R6, desc[UR6][R6.64] ;  /* 0x0000000606067981 */ /* 0x000ea4000c1e1900 */
[----:B--2---:R-:W-:-:S07]  /*2960*/  IMAD R5, R6, R9, R5 ;  /* 0x0000000906057224 */ /* 0x004fce00078e0205 */
.L_x_1379:
[----:B------:R-:W-:Y:S01]  /*2970*/  MOV R10, R5 ;  /* 0x00000005000a7202 */ /* 0x000fe20000000f00 */
[----:B------:R-:W-:-:S07]  /*2980*/  IMAD.MOV.U32 R11, RZ, RZ, RZ ;  /* 0x000000ffff0b7224 */ /* 0x000fce00078e00ff */
.L_x_1360:
        /* <DEDUP_REMOVED lines=15> */
.L_x_1414:
        /* <DEDUP_REMOVED lines=27> */
.L_x_1398:
[----:B------:R-:W-:Y:S01]  /*2c30*/  IMAD.MOV.U32 R25, RZ, RZ, R14 ;  /* 0x000000ffff197224 */ /* 0x000fe200078e000e */
[----:B------:R-:W-:Y:S01]  /*2c40*/  MOV R22, RZ ;  /* 0x000000ff00167202 */ /* 0x000fe20000000f00 */
[----:B------:R-:W-:Y:S01]  /*2c50*/  IMAD.MOV.U32 R20, RZ, RZ, R18 ;  /* 0x000000ffff147224 */ /* 0x000fe200078e0012 */
[----:B------:R-:W-:Y:S02]  /*2c60*/  MOV R9, R19 ;  /* 0x0000001300097202 */ /* 0x000fe40000000f00 */
[----:B------:R-:W-:-:S07]  /*2c70*/  MOV R3, 0x2c90 ;  /* 0x00002c9000037802 */ /* 0x000fce0000000f00 */
[----:B------:R-:W-:Y:S05]  /*2c80*/  CALL.REL.NOINC `($__internal_105_$__cuda_sm20_div_u64) ;  /* 0x0000002400b87944 */ /* 0x000fea0003c00000 */
[----:B------:R-:W-:Y:S01]  /*2c90*/  IMAD.MOV R3, RZ, RZ, -R21 ;  /* 0x000000ffff037224 */ /* 0x000fe200078e0a15 */
[----:B------:R-:W-:Y:S01]  /*2ca0*/  MOV R28, R21 ;  /* 0x00000015001c7202 */ /* 0x000fe20000000f00 */
[----:B------:R-:W-:Y:S02]  /*2cb0*/  IMAD.MOV.U32 R29, RZ, RZ, R20 ;  /* 0x000000ffff1d7224 */ /* 0x000fe400078e0014 */
[----:B------:R-:W-:-:S07]  /*2cc0*/  IMAD R3, R18, R3, R14 ;  /* 0x0000000312037224 */ /* 0x000fce00078e020e */
.L_x_1399:
        /* <DEDUP_REMOVED lines=30> */
.L_x_1400:
[----:B------:R-:W-:Y:S01]  /*2eb0*/  MOV R25, R28 ;  /* 0x0000001c00197202 */ /* 0x000fe20000000f00 */
[----:B------:R-:W-:Y:S01]  /*2ec0*/  IMAD.MOV.U32 R22, RZ, RZ, R29 ;  /* 0x000000ffff167224 */ /* 0x000fe200078e001d */
        /* <DEDUP_REMOVED lines=8> */
.L_x_1401:
        /* <DEDUP_REMOVED lines=31> */
.L_x_1402:
        /* <DEDUP_REMOVED lines=10> */
.L_x_1403:
        /* <DEDUP_REMOVED lines=30> */
.L_x_1404:
        /* <DEDUP_REMOVED lines=10> */
.L_x_1405:
        /* <DEDUP_REMOVED lines=31> */
.L_x_1406:
        /* <DEDUP_REMOVED lines=10> */
.L_x_1407:
        /* <DEDUP_REMOVED lines=31> */
.L_x_1408:
        /* <DEDUP_REMOVED lines=10> */
.L_x_1409:
        /* <DEDUP_REMOVED lines=31> */
.L_x_1410:
        /* <DEDUP_REMOVED lines=10> */
.L_x_1411:
        /* <DEDUP_REMOVED lines=29> */
.L_x_1412:
        /* <DEDUP_REMOVED lines=8> */
.L_x_1413:
        /* <DEDUP_REMOVED lines=8> */
.L_x_1397:
        /* <DEDUP_REMOVED lines=36> */
.L_x_1417:
[----:B------:R-:W-:Y:S01]  /*4120*/  MOV R25, R14 ;  /* 0x0000000e00197202 */ /* 0x000fe20000000f00 */
[----:B------:R-:W-:Y:S01]  /*4130*/  IMAD.MOV.U32 R22, RZ, RZ, RZ ;  /* 0x000000ffff167224 */ /* 0x000fe200078e00ff */
        /* <DEDUP_REMOVED lines=8> */
.L_x_1418:
        /* <DEDUP_REMOVED lines=33> */
.L_x_1419:
        /* <DEDUP_REMOVED lines=10> */
.L_x_1420:
        /* <DEDUP_REMOVED lines=32> */
.L_x_1421:
        /* <DEDUP_REMOVED lines=10> */
.L_x_1422:
        /* <DEDUP_REMOVED lines=30> */
.L_x_1423:
        /* <DEDUP_REMOVED lines=9> */
.L_x_1424:
[----:B------:R-:W-:-:S06]  /*4980*/  IMAD.WIDE.U32 R18, R6, 0x8, R18 ;  /* 0x0000000806127825 */ /* 0x000fcc00078e0012 */
[----:B------:R-:W2:Y:S01]  /*4990*/  LDG.E R18, desc[UR6][R18.64] ;  /* 0x0000000612127981 */ /* 0x000ea2000c1e1900 */
[----:B------:R-:W-:Y:S01]  /*49a0*/  IADD3 R5, PT, PT, R5, 0x4, RZ ;  /* 0x0000000405057810 */ /* 0x000fe20007ffe0ff */
[----:B------:R-:W-:Y:S02]  /*49b0*/  IMAD.MOV.U32 R14, RZ, RZ, R9 ;  /* 0x000000ffff0e7224 */ /* 0x000fe400078e0009 */
[----:B--2---:R-:W-:-:S07]  /*49c0*/  IMAD R23, R18, R12, R23 ;  /* 0x0000000c12177224 */ /* 0x004fce00078e0217 */
.L_x_1416:
        /* <DEDUP_REMOVED lines=34> */
.L_x_1426:
        /* <DEDUP_REMOVED lines=10> */
.L_x_1427:
        /* <DEDUP_REMOVED lines=31> */
.L_x_1428:
        /* <DEDUP_REMOVED lines=9> */
.L_x_1429:
[----:B------:R-:W-:-:S06]  /*4f10*/  IMAD.WIDE.U32 R16, R6, 0x8, R16 ;  /* 0x0000000806107825 */ /* 0x000fcc00078e0010 */
[----:B------:R-:W2:Y:S01]  /*4f20*/  LDG.E R16, desc[UR6][R16.64] ;  /* 0x0000000610107981 */ /* 0x000ea2000c1e1900 */
[----:B------:R-:W-:Y:S01]  /*4f30*/  VIADD R5, R5, 0x2 ;  /* 0x0000000205057836 */ /* 0x000fe20000000000 */
[----:B------:R-:W-:Y:S01]  /*4f40*/  MOV R14, R9 ;  /* 0x00000009000e7202 */ /* 0x000fe20000000f00 */
[----:B--2---:R-:W-:-:S07]  /*4f50*/  IMAD R23, R16, R15, R23 ;  /* 0x0000000f10177224 */ /* 0x004fce00078e0217 */
.L_x_1425:
        /* <DEDUP_REMOVED lines=29> */
.L_x_1430:
[----:B------:R-:W-:Y:S01]  /*5130*/  MOV R3, R16 ;  /* 0x0000001000037202 */ /* 0x000fe20000000f00 */
[----:B------:R-:W-:Y:S01]  /*5140*/  IMAD.MOV.U32 R15, RZ, RZ, R14 ;  /* 0x000000ffff0f7224 */ /* 0x000fe200078e000e */
[----:B------:R-:W-:-:S07]  /*5150*/  MOV R16, 0x5170 ;  /* 0x0000517000107802 */ /* 0x000fce0000000f00 */
[----:B------:R-:W-:Y:S05]  /*5160*/  CALL.REL.NOINC `($__internal_106_$__cuda_sm20_rem_u64) ;  /* 0x0000000400947944 */ /* 0x000fea0003c00000 */
[----:B------:R-:W-:-:S07]  /*5170*/  MOV R7, R9 ;  /* 0x0000000900077202 */ /* 0x000fce0000000f00 */
.L_x_1431:
[----:B------:R-:W-:-:S06]  /*5180*/  IMAD.WIDE.U32 R4, R6, 0x8, R4 ;  /* 0x0000000806047825 */ /* 0x000fcc00078e0004 */
[----:B------:R-:W2:Y:S02]  /*5190*/  LDG.E R4, desc[UR6][R4.64] ;  /* 0x0000000604047981 */ /* 0x000ea4000c1e1900 */
[----:B--2---:R-:W-:-:S07]  /*51a0*/  IMAD R23, R4, R7, R23 ;  /* 0x0000000704177224 */ /* 0x004fce00078e0217 */
.L_x_1415:
[----:B------:R-:W-:Y:S01]  /*51b0*/  MOV R4, R23 ;  /* 0x0000001700047202 */ /* 0x000fe20000000f00 */
[----:B------:R-:W-:-:S07]  /*51c0*/  IMAD.MOV.U32 R5, RZ, RZ, RZ ;  /* 0x000000ffff057224 */ /* 0x000fce00078e00ff */
.L_x_1396:
[----:B------:R-:W0:Y:S02]  /*51d0*/  LDCU.64 UR4, c[0x0][0x3a0] ;  /* 0x00007400ff0477ac */ /* 0x000e240008000a00 */
[----:B0-----:R-:W-:-:S04]  /*51e0*/  LEA R6, P0, R4, UR4, 0x2 ;  /* 0x0000000404067c11 */ /* 0x001fc8000f8010ff */
[----:B------:R-:W-:Y:S01]  /*51f0*/  LEA.HI.X R7, R4, UR5, R5, 0x2, P0 ;  /* 0x0000000504077c11 */ /* 0x000fe200080f1405 */
[----:B------:R-:W0:Y:S04]  /*5200*/  LDCU.64 UR4, c[0x0][0x398] ;  /* 0x00007300ff0477ac */ /* 0x000e280008000a00 */
[----:B------:R-:W2:Y:S01]  /*5210*/  LDG.E R12, desc[UR6][R6.64] ;  /* 0x00000006060c7981 */ /* 0x000ea2000c1e1900 */
[----:B0-----:R-:W-:-:S04]  /*5220*/  LEA R4, P0, R10, UR4, 0x2 ;  /* 0x000000040a047c11 */ /* 0x001fc8000f8010ff */
[----:B------:R-:W-:-:S05]  /*5230*/  LEA.HI.X R5, R10, UR5, R11, 0x2, P0 ;  /* 0x000000050a057c11 */ /* 0x000fca00080f140b */
        /* <DEDUP_REMOVED lines=11> */
[----:B------:R-:W-:Y:S05]  /*52f0*/  CALL.REL.NOINC `($__internal_107_$__cuda_sm3x_div_rn_noftz_f32_slowpath) ;  /* 0x0000000800287944 */ /* 0x000fea0003c00000 */
[----:B------:R-:W-:-:S07]  /*5300*/  MOV R9, R3 ;  /* 0x0000000300097202 */ /* 0x000fce0000000f00 */
.L_x_1433:
[----:B------:R-:W-:Y:S05]  /*5310*/  BSYNC.RECONVERGENT B0 ;  /* 0x0000000000007941 */ /* 0x000fea0003800200 */
.L_x_1432:
[----:B------:R-:W0:Y:S02]  /*5320*/  LDCU.64 UR4, c[0x0][0x3a8] ;  /* 0x00007500ff0477ac */ /* 0x000e240008000a00 */
[----:B0-----:R-:W-:-:S04]  /*5330*/  LEA R4, P0, R0, UR4, 0x2 ;  /* 0x0000000400047c11 */ /* 0x001fc8000f8010ff */
[----:B------:R-:W-:-:S05]  /*5340*/  LEA.HI.X R5, R0, UR5, R2, 0x2, P0 ;  /* 0x0000000500057c11 */ /* 0x000fca00080f1402 */
[----:B------:R-:W-:Y:S01]  /*5350*/  STG.E desc[UR6][R4.64], R9 ;  /* 0x0000000904007986 */ /* 0x000fe2000c101906 */
[----:B------:R-:W-:Y:S05]  /*5360*/  EXIT ;  /* 0x000000000000794d */ /* 0x000fea0003800000 */
        .weak           $__internal_105_$__cuda_sm20_div_u64
        .type           $__internal_105_$__cuda_sm20_div_u64,@function
        .size           $__internal_105_$__cuda_sm20_div_u64,($__internal_106_$__cuda_sm20_rem_u64 - $__internal_105_$__cuda_sm20_div_u64)
$__internal_105_$__cuda_sm20_div_u64:
[----:B------:R-:W-:-:S06]  /*5370*/  MOV R21, R9 ;  /* 0x0000000900157202 */ /* 0x000fcc0000000f00 */
        /* <DEDUP_REMOVED lines=9> */
[----:B------:R-:W-:-:S03]  /*5410*/  IMAD.HI.U32 R26, R30, R24, RZ ;  /* 0x000000181e1a7227 */ /* 0x000fc600078e00ff */
[----:B------:R-:W-:-:S05]  /*5420*/  IADD3.X R21, PT, PT, RZ, ~R21, RZ, P0, !PT ;  /* 0x80000015ff157210 */ /* 0x000fca00007fe4ff */
[----:B------:R-:W-:-:S04]  /*5430*/  IMAD.WIDE.U32 R26, P0, R30, R21, R26 ;  /* 0x000000151e1a7225 */ /* 0x000fc8000780001a */
[----:B------:R-:W-:-:S04]  /*5440*/  IMAD.HI.U32 R24, P1, R31, R24, R26 ;  /* 0x000000181f187227 */ /* 0x000fc8000782001a */
[----:B------:R-:W-:-:S04]  /*5450*/  IMAD.HI.U32 R27, R31, R21, RZ ;  /* 0x000000151f1b7227 */ /* 0x000fc800078e00ff */
[----:B------:R-:W-:Y:S02]  /*5460*/  IMAD R21, R31, R21, RZ ;  /* 0x000000151f157224 */ /* 0x000fe400078e02ff */
[----:B------:R-:W-:-:S03]  /*5470*/  IMAD.X R27, R27, 0x1, R31, P0 ;  /* 0x000000011b1b7824 */ /* 0x000fc600000e061f */
        /* <DEDUP_REMOVED lines=14> */
[----:B------:R-:W-:-:S04]  /*5560*/  IMAD.HI.U32 R26, R21, R25, RZ ;  /* 0x00000019151a7227 */ /* 0x000fc800078e00ff */
[----:B------:R-:W-:Y:S02]  /*5570*/  IMAD.MOV.U32 R27, RZ, RZ, RZ ;  /* 0x000000ffff1b7224 */ /* 0x000fe400078e00ff */
[----:B------:R-:W-:Y:S01]  /*5580*/  IMAD.WIDE.U32 R26, R21, R22, R26 ;  /* 0x00000016151a7225 */ /* 0x000fe200078e001a */
[----:B------:R-:W-:-:S05]  /*5590*/  IADD3.X R21, PT, PT, RZ, RZ, R24, P2, P1 ;  /* 0x000000ffff157210 */ /* 0x000fca00017e2418 */
[----:B------:R-:W-:-:S04]  /*55a0*/  IMAD.HI.U32 R26, P0, R21, R25, R26 ;  /* 0x00000019151a7227 */ /* 0x000fc8000780001a */
[CC--:B------:R-:W-:Y:S02]  /*55b0*/  IMAD R24, R21.reuse, R22.reuse, RZ ;  /* 0x0000001615187224 */ /* 0x0c0fe400078e02ff */
[----:B------:R-:W-:-:S03]  /*55c0*/  IMAD.HI.U32 R21, R21, R22, RZ ;  /* 0x0000001615157227 */ /* 0x000fc600078e00ff */
[----:B------:R-:W-:Y:S02]  /*55d0*/  IADD3 R24, P1, PT, R24, R26, RZ ;  /* 0x0000001a18187210 */ /* 0x000fe40007f3e0ff */
[----:B------:R-:W-:-:S03]  /*55e0*/  IADD3.X R21, PT, PT, R21, RZ, RZ, P0, !PT ;  /* 0x000000ff15157210 */ /* 0x000fc600007fe4ff */
[----:B------:R-:W-:Y:S01]  /*55f0*/  IMAD.WIDE.U32 R26, R24, R20, RZ ;  /* 0x00000014181a7225 */ /* 0x000fe200078e00ff */
[----:B------:R-:W-:Y:S02]  /*5600*/  IADD3.X R21, PT, PT, RZ, R21, RZ, P1, !PT ;  /* 0x00000015ff157210 */ /* 0x000fe40000ffe4ff */
[----:B------:R-:W-:Y:S01]  /*5610*/  IADD3 R25, P0, PT, -R26, R25, RZ ;  /* 0x000000191a197210 */ /* 0x000fe20007f1e1ff */
[C---:B------:R-:W-:Y:S01]  /*5620*/  IMAD R26, R24.reuse, R9, R27 ;  /* 0x00000009181a7224 */ /* 0x040fe200078e021b */
[----:B------:R-:W-:-:S03]  /*5630*/  IADD3 R27, P2, PT, R24, 0x1, RZ ;  /* 0x00000001181b7810 */ /* 0x000fc60007f5e0ff */
[----:B------:R-:W-:-:S04]  /*5640*/  IMAD R26, R21, R20, R26 ;  /* 0x00000014151a7224 */ /* 0x000fc800078e021a */
[----:B------:R-:W-:Y:S01]  /*5650*/  IMAD.X R22, R22, 0x1, ~R26, P0 ;  /* 0x0000000116167824 */ /* 0x000fe200000e0e1a */
[----:B------:R-:W-:Y:S02]  /*5660*/  ISETP.GE.U32.AND P0, PT, R25, R20, PT ;  /* 0x000000141900720c */ /* 0x000fe40003f06070 */
[----:B------:R-:W-:Y:S02]  /*5670*/  IADD3 R26, P1, PT, -R20, R25, RZ ;  /* 0x00000019141a7210 */ /* 0x000fe40007f3e1ff */
[----:B------:R-:W-:-:S04]  /*5680*/  ISETP.GE.U32.AND.EX P0, PT, R22, R9, PT, P0 ;  /* 0x000000091600720c */ /* 0x000fc80003f06100 */
[----:B------:R-:W-:Y:S02]  /*5690*/  SEL R26, R26, R25, P0 ;  /* 0x000000191a1a7207 */ /* 0x000fe40000000000 */
[-C--:B------:R-:W-:Y:S02]  /*56a0*/  IADD3.X R25, PT, PT, RZ, R21.reuse, RZ, P2, !PT ;  /* 0x00000015ff197210 */ /* 0x080fe400017fe4ff */
[----:B------:R-:W-:Y:S02]  /*56b0*/  SEL R27, R27, R24, P0 ;  /* 0x000000181b1b7207 */ /* 0x000fe40000000000 */
[----:B------:R-:W-:Y:S02]  /*56c0*/  IADD3.X R24, PT, PT, ~R9, R22, RZ, P1, !PT ;  /* 0x0000001609187210 */ /* 0x000fe40000ffe5ff */
[----:B------:R-:W-:Y:S02]  /*56d0*/  SEL R25, R25, R21, P0 ;  /* 0x0000001519197207 */ /* 0x000fe40000000000 */
[----:B------:R-:W-:-:S02]  /*56e0*/  IADD3 R21, P2, PT, R27, 0x1, RZ ;  /* 0x000000011b157810 */ /* 0x000fc40007f5e0ff */
[----:B------:R-:W-:Y:S02]  /*56f0*/  SEL R24, R24, R22, P0 ;  /* 0x0000001618187207 */ /* 0x000fe40000000000 */
[----:B------:R-:W-:Y:S02]  /*5700*/  ISETP.GE.U32.AND P0, PT, R26, R20, PT ;  /* 0x000000141a00720c */ /* 0x000fe40003f06070 */
[----:B------:R-:W-:Y:S01]  /*5710*/  ISETP.NE.U32.AND P1, PT, R20, RZ, PT ;  /* 0x000000ff1400720c */ /* 0x000fe20003f25070 */
[----:B------:R-:W-:Y:S01]  /*5720*/  IMAD.X R20, RZ, RZ, R25, P2 ;  /* 0x000000ffff147224 */ /* 0x000fe200010e0619 */
[----:B------:R-:W-:Y:S02]  /*5730*/  ISETP.GE.U32.AND.EX P0, PT, R24, R9, PT, P0 ;  /* 0x000000091800720c */ /* 0x000fe40003f06100 */
[----:B------:R-:W-:Y:S02]  /*5740*/  MOV R24, R3 ;  /* 0x0000000300187202 */ /* 0x000fe40000000f00 */
[----:B------:R-:W-:Y:S01]  /*5750*/  SEL R20, R20, R25, P0 ;  /* 0x0000001914147207 */ /* 0x000fe20000000000 */
[----:B------:R-:W-:Y:S01]  /*5760*/  HFMA2 R25, -RZ, RZ, 0, 0 ;  /* 0x00000000ff197431 */ /* 0x000fe200000001ff */
[----:B------:R-:W-:-:S02]  /*5770*/  ISETP.NE.AND.EX P1, PT, R9, RZ, PT, P1 ;  /* 0x000000ff0900720c */ /* 0x000fc40003f25310 */
[----:B------:R-:W-:Y:S02]  /*5780*/  SEL R21, R21, R27, P0 ;  /* 0x0000001b15157207 */ /* 0x000fe40000000000 */
[----:B------:R-:W-:Y:S02]  /*5790*/  SEL R20, R20, 0xffffffff, P1 ;  /* 0xffffffff14147807 */ /* 0x000fe40000800000 */
[----:B------:R-:W-:Y:S01]  /*57a0*/  SEL R21, R21, 0xffffffff, P1 ;  /* 0xffffffff15157807 */ /* 0x000fe20000800000 */
[----:B------:R-:W-:Y:S06]  /*57b0*/  RET.REL.NODEC R24 `(broadcast_div_strided_f32) ;  /* 0xffffffa818107950 */ /* 0x000fec0003c3ffff */
        .weak           $__internal_106_$__cuda_sm20_rem_u64
        .type           $__internal_106_$__cuda_sm20_rem_u64,@function
        .size           $__internal_106_$__cuda_sm20_rem_u64,($__internal_107_$__cuda_sm3x_div_rn_noftz_f32_slowpath - $__internal_106_$__cuda_sm20_rem_u64)
$__internal_106_$__cuda_sm20_rem_u64:
[----:B------:R-:W-:Y:S01]  /*57c0*/  IMAD.MOV.U32 R18, RZ, RZ, R3 ;  /* 0x000000ffff127224 */ /* 0x000fe200078e0003 */
[----:B------:R-:W-:-:S05]  /*57d0*/  MOV R19, R17 ;  /* 0x0000001100137202 */ /* 0x000fca0000000f00 */
[----:B------:R-:W0:Y:S08]  /*57e0*/  I2F.U64.RP R18, R18 ;  /* 0x0000001200127312 */ /* 0x000e300000309000 */
[----:B0-----:R-:W0:Y:S02]  /*57f0*/  MUFU.RCP R8, R18 ;  /* 0x0000001200087308 */ /* 0x001e240000001000 */
[----:B0-----:R-:W-:-:S06]  /*5800*/  IADD3 R8, PT, PT, R8, 0x1ffffffe, RZ ;  /* 0x1ffffffe08087810 */ /* 0x001fcc0007ffe0ff */
[----:B------:R-:W0:Y:S02]  /*5810*/  F2I.U64.TRUNC R8, R8 ;  /* 0x0000000800087311 */ /* 0x000e24000020d800 */
[----:B0-----:R-:W-:-:S04]  /*5820*/  IMAD.WIDE.U32 R12, R8, R3, RZ ;  /* 0x00000003080c7225 */ /* 0x001fc800078e00ff */
        /* <DEDUP_REMOVED lines=9> */
[----:B------:R-:W-:Y:S01]  /*58c0*/  IMAD.HI.U32 R12, P1, R9, R21, R12 ;  /* 0x00000015090c7227 */ /* 0x000fe2000782000c */
[----:B------:R-:W-:-:S04]  /*58d0*/  IADD3.X R18, PT, PT, R25, R9, RZ, P0, !PT ;  /* 0x0000000919127210 */ /* 0x000fc800007fe4ff */
[----:B------:R-:W-:-:S04]  /*58e0*/  IADD3 R13, P2, PT, R19, R12, RZ ;  /* 0x0000000c130d7210 */ /* 0x000fc80007f5e0ff */
[----:B------:R-:W-:Y:S01]  /*58f0*/  IADD3.X R18, PT, PT, RZ, RZ, R18, P2, P1 ;  /* 0x000000ffff127210 */ /* 0x000fe200017e2412 */
[----:B------:R-:W-:-:S04]  /*5900*/  IMAD.WIDE.U32 R8, R13, R3, RZ ;  /* 0x000000030d087225 */ /* 0x000fc800078e00ff */
        /* <DEDUP_REMOVED lines=11> */
[----:B------:R-:W-:Y:S02]  /*59c0*/  HFMA2 R9, -RZ, RZ, 0, 0 ;  /* 0x00000000ff097431 */ /* 0x000fe400000001ff */
[----:B------:R-:W-:Y:S01]  /*59d0*/  IMAD.HI.U32 R8, R12, R15, RZ ;  /* 0x0000000f0c087227 */ /* 0x000fe200078e00ff */
[----:B------:R-:W-:-:S05]  /*59e0*/  IADD3.X R18, PT, PT, RZ, RZ, R18, P2, P1 ;  /* 0x000000ffff127210 */ /* 0x000fca00017e2412 */
[----:B------:R-:W-:Y:S02]  /*59f0*/  IMAD R13, R18, UR4, RZ ;  /* 0x00000004120d7c24 */ /* 0x000fe4000f8e02ff */
[----:B------:R-:W-:-:S04]  /*5a00*/  IMAD.WIDE.U32 R8, R12, UR4, R8 ;  /* 0x000000040c087c25 */ /* 0x000fc8000f8e0008 */
[----:B------:R-:W-:-:S04]  /*5a10*/  IMAD.HI.U32 R12, R18, UR4, RZ ;  /* 0x00000004120c7c27 */ /* 0x000fc8000f8e00ff */
[----:B------:R-:W-:-:S04]  /*5a20*/  IMAD.HI.U32 R8, P0, R18, R15, R8 ;  /* 0x0000000f12087227 */ /* 0x000fc80007800008 */
[----:B------:R-:W-:Y:S01]  /*5a30*/  IMAD.X R12, RZ, RZ, R12, P0 ;  /* 0x000000ffff0c7224 */ /* 0x000fe200000e060c */
[----:B------:R-:W-:-:S04]  /*5a40*/  IADD3 R18, P1, PT, R13, R8, RZ ;  /* 0x000000080d127210 */ /* 0x000fc80007f3e0ff */
[----:B------:R-:W-:Y:S01]  /*5a50*/  IADD3.X R12, PT, PT, RZ, R12, RZ, P1, !PT ;  /* 0x0000000cff0c7210 */ /* 0x000fe20000ffe4ff */
[----:B------:R-:W-:-:S04]  /*5a60*/  IMAD.WIDE.U32 R8, R18, R3, RZ ;  /* 0x0000000312087225 */ /* 0x000fc800078e00ff */
[----:B------:R-:W-:Y:S01]  /*5a70*/  IMAD R18, R18, R17, R9 ;  /* 0x0000001112127224 */ /* 0x000fe200078e0209 */
[----:B------:R-:W-:-:S03]  /*5a80*/  IADD3 R20, P1, PT, -R8, R15, RZ ;  /* 0x0000000f08147210 */ /* 0x000fc60007f3e1ff */
[-C--:B------:R-:W-:Y:S01]  /*5a90*/  IMAD R12, R12, R3.reuse, R18 ;  /* 0x000000030c0c7224 */ /* 0x080fe200078e0212 */
[----:B------:R-:W-:-:S04]  /*5aa0*/  ISETP.GE.U32.AND P0, PT, R20, R3, PT ;  /* 0x000000031400720c */ /* 0x000fc80003f06070 */
[----:B------:R-:W-:Y:S02]  /*5ab0*/  IADD3.X R18, PT, PT, ~R12, UR4, RZ, P1, !PT ;  /* 0x000000040c127c10 */ /* 0x000fe40008ffe5ff */
[----:B------:R-:W-:Y:S02]  /*5ac0*/  IADD3 R8, P1, PT, -R3, R20, RZ ;  /* 0x0000001403087210 */ /* 0x000fe40007f3e1ff */
[----:B------:R-:W-:Y:S02]  /*5ad0*/  ISETP.GE.U32.AND.EX P0, PT, R18, R17, PT, P0 ;  /* 0x000000111200720c */ /* 0x000fe40003f06100 */
[----:B------:R-:W-:Y:S02]  /*5ae0*/  IADD3.X R12, PT, PT, ~R17, R18, RZ, P1, !PT ;  /* 0x00000012110c7210 */ /* 0x000fe40000ffe5ff */
[----:B------:R-:W-:Y:S02]  /*5af0*/  SEL R8, R8, R20, P0 ;  /* 0x0000001408087207 */ /* 0x000fe40000000000 */
[----:B------:R-:W-:-:S02]  /*5b00*/  SEL R12, R12, R18, P0 ;  /* 0x000000120c0c7207 */ /* 0x000fc40000000000 */
[C---:B------:R-:W-:Y:S01]  /*5b10*/  ISETP.GE.U32.AND P0, PT, R8.reuse, R3, PT ;  /* 0x000000030800720c */ /* 0x040fe20003f06070 */
[----:B------:R-:W-:Y:S01]  /*5b20*/  IMAD.IADD R9, R8, 0x1, -R3 ;  /* 0x0000000108097824 */ /* 0x000fe200078e0a03 */
[----:B------:R-:W-:Y:S02]  /*5b30*/  ISETP.NE.U32.AND P1, PT, R3, RZ, PT ;  /* 0x000000ff0300720c */ /* 0x000fe40003f25070 */
[----:B------:R-:W-:Y:S02]  /*5b40*/  ISETP.GE.U32.AND.EX P0, PT, R12, R17, PT, P0 ;  /* 0x000000110c00720c */ /* 0x000fe40003f06100 */
[----:B------:R-:W-:Y:S02]  /*5b50*/  ISETP.NE.AND.EX P1, PT, R17, RZ, PT, P1 ;  /* 0x000000ff1100720c */ /* 0x000fe40003f25310 */
[----:B------:R-:W-:Y:S02]  /*5b60*/  MOV R17, 0x0 ;  /* 0x0000000000117802 */ /* 0x000fe40000000f00 */
[----:B------:R-:W-:-:S04]  /*5b70*/  SEL R9, R9, R8, P0 ;  /* 0x0000000809097207 */ /* 0x000fc80000000000 */
[----:B------:R-:W-:Y:S01]  /*5b80*/  SEL R9, R9, 0xffffffff, P1 ;  /* 0xffffffff09097807 */ /* 0x000fe20000800000 */
[----:B------:R-:W-:Y:S06]  /*5b90*/  RET.REL.NODEC R16 `(broadcast_div_strided_f32) ;  /* 0xffffffa410187950 */ /* 0x000fec0003c3ffff */
        .weak           $__internal_107_$__cuda_sm3x_div_rn_noftz_f32_slowpath
        .type           $__internal_107_$__cuda_sm3x_div_rn_noftz_f32_slowpath,@function
        .size           $__internal_107_$__cuda_sm3x_div_rn_noftz_f32_slowpath,(.L_x_2903 - $__internal_107_$__cuda_sm3x_div_rn_noftz_f32_slowpath)
$__internal_107_$__cuda_sm3x_div_rn_noftz_f32_slowpath:
[----:B------:R-:W-:Y:S01]  /*5ba0*/  SHF.R.U32.HI R5, RZ, 0x17, R12 ;  /* 0x00000017ff057819 */ /* 0x000fe2000001160c */
[----:B------:R-:W-:Y:S01]  /*5bb0*/  BSSY.RECONVERGENT B1, `(.L_x_1434) ;  /* 0x0000065000017945 */ /* 0x000fe20003800200 */
[----:B------:R-:W-:Y:S02]  /*5bc0*/  SHF.R.U32.HI R4, RZ, 0x17, R3 ;  /* 0x00000017ff047819 */ /* 0x000fe40000011603 */
[----:B------:R-:W-:Y:S02]  /*5bd0*/  LOP3.LUT R13, R5, 0xff, RZ, 0xc0, !PT ;  /* 0x000000ff050d7812 */ /* 0x000fe400078ec0ff */
[----:B------:R-:W-:Y:S02]  /*5be0*/  LOP3.LUT R11, R4, 0xff, RZ, 0xc0, !PT ;  /* 0x000000ff040b7812 */ /* 0x000fe400078ec0ff */
[----:B------:R-:W-:Y:S02]  /*5bf0*/  IADD3 R10, PT, PT, R13, -0x1, RZ ;  /* 0xffffffff0d0a7810 */ /* 0x000fe40007ffe0ff */
[----:B------:R-:W-:Y:S01]  /*5c00*/  MOV R5, R3 ;  /* 0x0000000300057202 */ /* 0x000fe20000000f00 */
[----:B------:R-:W-:Y:S01]  /*5c10*/  VIADD R9, R11, 0xffffffff ;  /* 0xffffffff0b097836 */ /* 0x000fe20000000000 */
[----:B------:R-:W-:-:S02]  /*5c20*/  ISETP.GT.U32.AND P0, PT, R10, 0xfd, PT ;  /* 0x000000fd0a00780c */ /* 0x000fc40003f04070 */
[----:B------:R-:W-:Y:S02]  /*5c30*/  MOV R8, R12 ;  /* 0x0000000c00087202 */ /* 0x000fe40000000f00 */
[----:B------:R-:W-:-:S13]  /*5c40*/  ISETP.GT.U32.OR P0, PT, R9, 0xfd, P0 ;  /* 0x000000fd0900780c */ /* 0x000fda0000704470 */
[----:B------:R-:W-:Y:S01]  /*5c50*/  @!P0 IMAD.MOV.U32 R7, RZ, RZ, RZ ;  /* 0x000000ffff078224 */ /* 0x000fe200078e00ff */
[----:B------:R-:W-:Y:S06]  /*5c60*/  @!P0 BRA `(.L_x_1435) ;  /* 0x0000000000608947 */ /* 0x000fec0003800000 */
[----:B------:R-:W-:Y:S02]  /*5c70*/  FSETP.GTU.FTZ.AND P0, PT, |R3|, +INF , PT ;  /* 0x7f8000000300780b */ /* 0x000fe40003f1c200 */
[----:B------:R-:W-:Y:S02]  /*5c80*/  FSETP.GTU.FTZ.AND P1, PT, |R12|, +INF , PT ;  /* 0x7f8000000c00780b */ /* 0x000fe40003f3c200 */
[----:B------:R-:W-:Y:S02]  /*5c90*/  MOV R4, R12 ;  /* 0x0000000c00047202 */ /* 0x000fe40000000f00 */
        /* <DEDUP_REMOVED lines=16> */
[----:B------:R-:W-:Y:S01]  /*5da0*/  @P0 MOV R7, RZ ;  /* 0x000000ff00070202 */ /* 0x000fe20000000f00 */
[----:B------:R-:W-:Y:S02]  /*5db0*/  @!P0 IMAD.MOV.U32 R7, RZ, RZ, -0x40 ;  /* 0xffffffc0ff078424 */ /* 0x000fe400078e00ff */
[----:B------:R-:W-:Y:S01]  /*5dc0*/  @!P0 FFMA R5, R3, 1.84467440737095516160e+19, RZ ;  /* 0x5f80000003058823 */ /* 0x000fe200000000ff */
[----:B------:R-:W-:Y:S02]  /*5dd0*/  @!P1 FFMA R8, R4, 1.84467440737095516160e+19, RZ ;  /* 0x5f80000004089823 */ /* 0x000fe400000000ff */
[----:B------:R-:W-:-:S07]  /*5de0*/  @!P1 IADD3 R7, PT, PT, R7, 0x40, RZ ;  /* 0x0000004007079810 */ /* 0x000fce0007ffe0ff */
.L_x_1435:
[----:B------:R-:W-:Y:S01]  /*5df0*/  LEA R3, R13, 0xc0800000, 0x17 ;  /* 0xc08000000d037811 */ /* 0x000fe200078eb8ff */
[----:B------:R-:W-:Y:S01]  /*5e00*/  VIADD R4, R11, 0xffffff81 ;  /* 0xffffff810b047836 */ /* 0x000fe20000000000 */
[----:B------:R-:W-:Y:S02]  /*5e10*/  BSSY.RECONVERGENT B2, `(.L_x_1440) ;  /* 0x0000035000027945 */ /* 0x000fe40003800200 */
[----:B------:R-:W-:Y:S01]  /*5e20*/  IADD3 R8, PT, PT, -R3, R8, RZ ;  /* 0x0000000803087210 */ /* 0x000fe20007ffe1ff */
[----:B------:R-:W-:-:S03]  /*5e30*/  IMAD R3, R4, -0x800000, R5 ;  /* 0xff80000004037824 */ /* 0x000fc600078e0205 */
[----:B------:R0:W1:Y:S01]  /*5e40*/  MUFU.RCP R9, R8 ;  /* 0x0000000800097308 */ /* 0x0000620000001000 */
[----:B------:R-:W-:Y:S01]  /*5e50*/  FADD.FTZ R10, -R8, -RZ ;  /* 0x800000ff080a7221 */ /* 0x000fe20000010100 */
[----:B0-----:R-:W-:-:S04]  /*5e60*/  IADD3 R8, PT, PT, R4, 0x7f, -R13 ;  /* 0x0000007f04087810 */ /* 0x001fc80007ffe80d */
[----:B------:R-:W-:Y:S01]  /*5e70*/  IADD3 R8, PT, PT, R8, R7, RZ ;  /* 0x0000000708087210 */ /* 0x000fe20007ffe0ff */
[----:B-1----:R-:W-:-:S04]  /*5e80*/  FFMA R12, R9, R10, 1 ;  /* 0x3f800000090c7423 */ /* 0x002fc8000000000a */
[----:B------:R-:W-:-:S04]  /*5e90*/  FFMA R14, R9, R12, R9 ;  /* 0x0000000c090e7223 */ /* 0x000fc80000000009 */
[----:B------:R-:W-:-:S04]  /*5ea0*/  FFMA R5, R3, R14, RZ ;  /* 0x0000000e03057223 */ /* 0x000fc800000000ff */
[----:B------:R-:W-:-:S04]  /*5eb0*/  FFMA R12, R10, R5, R3 ;  /* 0x000000050a0c7223 */ /* 0x000fc80000000003 */
[----:B------:R-:W-:-:S04]  /*5ec0*/  FFMA R5, R14, R12, R5 ;  /* 0x0000000c0e057223 */ /* 0x000fc80000000005 */
[----:B------:R-:W-:-:S04]  /*5ed0*/  FFMA R10, R10, R5, R3 ;  /* 0x000000050a0a7223 */ /* 0x000fc80000000003 */
[----:B------:R-:W-:-:S05]  /*5ee0*/  FFMA R3, R14, R10, R5 ;  /* 0x0000000a0e037223 */ /* 0x000fca0000000005 */
[----:B------:R-:W-:-:S04]  /*5ef0*/  SHF.R.U32.HI R4, RZ, 0x17, R3 ;  /* 0x00000017ff047819 */ /* 0x000fc80000011603 */
[----:B------:R-:W-:-:S04]  /*5f00*/  LOP3.LUT R4, R4, 0xff, RZ, 0xc0, !PT ;  /* 0x000000ff04047812 */ /* 0x000fc800078ec0ff */
[----:B------:R-:W-:-:S05]  /*5f10*/  IADD3 R9, PT, PT, R4, R8, RZ ;  /* 0x0000000804097210 */ /* 0x000fca0007ffe0ff */
        /* <DEDUP_REMOVED lines=10> */
[-CC-:B------:R-:W-:Y:S01]  /*5fc0*/  FFMA.RZ R4, R14, R10.reuse, R5.reuse ;  /* 0x0000000a0e047223 */ /* 0x180fe2000000c005 */
[C---:B------:R-:W-:Y:S02]  /*5fd0*/  IADD3 R8, PT, PT, R9.reuse, 0x20, RZ ;  /* 0x0000002009087810 */ /* 0x040fe40007ffe0ff */
[C---:B------:R-:W-:Y:S02]  /*5fe0*/  ISETP.NE.AND P2, PT, R9.reuse, RZ, PT ;  /* 0x000000ff0900720c */ /* 0x040fe40003f45270 */
[----:B------:R-:W-:Y:S01]  /*5ff0*/  LOP3.LUT R7, R4, 0x7fffff, RZ, 0xc0, !PT ;  /* 0x007fffff04077812 */ /* 0x000fe200078ec0ff */
[CCC-:B------:R-:W-:Y:S01]  /*6000*/  FFMA.RP R4, R14.reuse, R10.reuse, R5.reuse ;  /* 0x0000000a0e047223 */ /* 0x1c0fe20000008005 */
[----:B------:R-:W-:Y:S01]  /*6010*/  FFMA.RM R5, R14, R10, R5 ;  /* 0x0000000a0e057223 */ /* 0x000fe20000004005 */
[----:B------:R-:W-:Y:S02]  /*6020*/  ISETP.NE.AND P1, PT, R9, RZ, PT ;  /* 0x000000ff0900720c */ /* 0x000fe40003f25270 */
[----:B------:R-:W-:-:S02]  /*6030*/  LOP3.LUT R7, R7, 0x800000, RZ, 0xfc, !PT ;  /* 0x0080000007077812 */ /* 0x000fc400078efcff */
[----:B------:R-:W-:Y:S02]  /*6040*/  IADD3 R9, PT, PT, -R9, RZ, RZ ;  /* 0x000000ff09097210 */ /* 0x000fe40007ffe1ff */
[----:B------:R-:W-:Y:S02]  /*6050*/  SHF.L.U32 R8, R7, R8, RZ ;  /* 0x0000000807087219 */ /* 0x000fe400000006ff */
[----:B------:R-:W-:Y:S02]  /*6060*/  FSETP.NEU.FTZ.AND P0, PT, R4, R5, PT ;  /* 0x000000050400720b */ /* 0x000fe40003f1d000 */
[----:B------:R-:W-:Y:S02]  /*6070*/  SEL R4, R9, RZ, P2 ;  /* 0x000000ff09047207 */ /* 0x000fe40001000000 */
[----:B------:R-:W-:Y:S02]  /*6080*/  ISETP.NE.AND P1, PT, R8, RZ, P1 ;  /* 0x000000ff0800720c */ /* 0x000fe40000f25270 */
[----:B------:R-:W-:-:S02]  /*6090*/  SHF.R.U32.HI R4, RZ, R4, R7 ;  /* 0x00000004ff047219 */ /* 0x000fc40000011607 */
[----:B------:R-:W-:Y:S02]  /*60a0*/  PLOP3.LUT P0, PT, P0, P1, PT, 0xf8, 0x8f ;  /* 0x00000000008f781c */ /* 0x000fe40000703f70 */
[----:B------:R-:W-:Y:S02]  /*60b0*/  SHF.R.U32.HI R8, RZ, 0x1, R4 ;  /* 0x00000001ff087819 */ /* 0x000fe40000011604 */
[----:B------:R-:W-:-:S04]  /*60c0*/  SEL R5, RZ, 0x1, !P0 ;  /* 0x00000001ff057807 */ /* 0x000fc80004000000 */
[----:B------:R-:W-:-:S04]  /*60d0*/  LOP3.LUT R5, R5, 0x1, R8, 0xf8, !PT ;  /* 0x0000000105057812 */ /* 0x000fc800078ef808 */
[----:B------:R-:W-:-:S05]  /*60e0*/  LOP3.LUT R5, R5, R4, RZ, 0xc0, !PT ;  /* 0x0000000405057212 */ /* 0x000fca00078ec0ff */
[----:B------:R-:W-:-:S05]  /*60f0*/  IMAD.IADD R8, R8, 0x1, R5 ;  /* 0x0000000108087824 */ /* 0x000fca00078e0205 */
[----:B------:R-:W-:Y:S01]  /*6100*/  LOP3.LUT R3, R8, R3, RZ, 0xfc, !PT ;  /* 0x0000000308037212 */ /* 0x000fe200078efcff */
[----:B------:R-:W-:Y:S06]  /*6110*/  BRA `(.L_x_1443) ;  /* 0x0000000000107947 */ /* 0x000fec0003800000 */
.L_x_1442:
[----:B------:R-:W-:-:S04]  /*6120*/  LOP3.LUT R3, R3, 0x80000000, RZ, 0xc0, !PT ;  /* 0x8000000003037812 */ /* 0x000fc800078ec0ff */
[----:B------:R-:W-:Y:S01]  /*6130*/  LOP3.LUT R3, R3, 0x7f800000, RZ, 0xfc, !PT ;  /* 0x7f80000003037812 */ /* 0x000fe200078efcff */
[----:B------:R-:W-:Y:S06]  /*6140*/  BRA `(.L_x_1443) ;  /* 0x0000000000047947 */ /* 0x000fec0003800000 */
.L_x_1441:
[----:B------:R-:W-:-:S07]  /*6150*/  LEA R3, R8, R3, 0x17 ;  /* 0x0000000308037211 */ /* 0x000fce00078eb8ff */
.L_x_1443:
[----:B------:R-:W-:Y:S05]  /*6160*/  BSYNC.RECONVERGENT B2 ;  /* 0x0000000000027941 */ /* 0x000fea0003800200 */
.L_x_1440:
[----:B------:R-:W-:Y:S05]  /*6170*/  BRA `(.L_x_1444) ;  /* 0x0000000000207947 */ /* 0x000fea0003800000 */
.L_x_1439:
[----:B------:R-:W-:-:S04]  /*6180*/  LOP3.LUT R3, R8, 0x80000000, R5, 0x48, !PT ;  /* 0x8000000008037812 */ /* 0x000fc800078e4805 */
[----:B------:R-:W-:Y:S01]  /*6190*/  LOP3.LUT R3, R3, 0x7f800000, RZ, 0xfc, !PT ;  /* 0x7f80000003037812 */ /* 0x000fe200078efcff */
[----:B------:R-:W-:Y:S06]  /*61a0*/  BRA `(.L_x_1444) ;  /* 0x0000000000147947 */ /* 0x000fec0003800000 */
.L_x_1438:
[----:B------:R-:W-:Y:S01]  /*61b0*/  LOP3.LUT R3, R8, 0x80000000, R5, 0x48, !PT ;  /* 0x8000000008037812 */ /* 0x000fe200078e4805 */
[----:B------:R-:W-:Y:S06]  /*61c0*/  BRA `(.L_x_1444) ;  /* 0x00000000000c7947 */ /* 0x000fec0003800000 */
.L_x_1437:
[----:B------:R-:W0:Y:S01]  /*61d0*/  MUFU.RSQ R3, -QNAN ;  /* 0xffc0000000037908 */ /* 0x000e220000001400 */
[----:B------:R-:W-:Y:S05]  /*61e0*/  BRA `(.L_x_1444) ;  /* 0x0000000000047947 */ /* 0x000fea0003800000 */
.L_x_1436:
[----:B------:R-:W-:-:S07]  /*61f0*/  FADD.FTZ R3, R3, R4 ;  /* 0x0000000403037221 */ /* 0x000fce0000010000 */
.L_x_1444:
[----:B------:R-:W-:Y:S05]  /*6200*/  BSYNC.RECONVERGENT B1 ;  /* 0x0000000000017941 */ /* 0x000fea0003800200 */
.L_x_1434:
[----:B------:R-:W-:-:S04]  /*6210*/  HFMA2 R7, -RZ, RZ, 0, 0 ;  /* 0x00000000ff077431 */ /* 0x000fc800000001ff */
[----:B0-----:R-:W-:Y:S05]  /*6220*/  RET.REL.NODEC R6 `(broadcast_div_strided_f32) ;  /* 0xffffff9c06747950 */ /* 0x001fea0003c3ffff */
.L_x_1445:
        /* <DEDUP_REMOVED lines=13> */
.L_x_2903:


//--------------------- .text.broadcast_mul_lhs_col_f32 --------------------------
	.section	.text.broadcast_mul_lhs_col_f32,"ax",@progbits
	.align	128
        .global         broadcast_mul_lhs_col_f32
        .type           broadcast_mul_lhs_col_f32,@function
        .size           broadcast_mul_lhs_col_f32,(.L_x_2904 - broadcast_mul_lhs_col_f32)
        .other          broadcast_mul_lhs_col_f32,@"STO_CUDA_ENTRY STV_DEFAULT"
broadcast_mul_lhs_col_f32:
.text.broadcast_mul_lhs_col_f32:
        /* <DEDUP_REMOVED lines=33> */
[----:B------:R-:W-:-:S12]  /*0210*/  HFMA2 R5, -RZ, RZ, 0, 0 ;  /* 0x00000000ff057431 */ /* 0x000fd800000001ff */
[----:B------:R-:W-:Y:S01]  /*0220*/  @P1 VIADD R4, R4, 0x1 ;  /* 0x0000000104041836 */ /* 0x000fe20000000000 */
[----:B------:R-:W-:Y:S01]  /*0230*/  @!P2 LOP3.LUT R4, RZ, UR6, RZ, 0x33, !PT ;  /* 0x00000006ff04ac12 */ /* 0x000fe2000f8e33ff */
[----:B------:R-:W-:Y:S06]  /*0240*/  BRA `(.L_x_1448) ;  /* 0x0000000000107947 */ /* 0x000fec0003800000 */
.L_x_1447:
[----:B------:R-:W-:-:S07]  /*0250*/  MOV R2, 0x270 ;  /* 0x0000027000027802 */ /* 0x000fce0000000f00 */
[----:B------:R-:W-:Y:S05]  /*0260*/  CALL.REL.NOINC `($__internal_108_$__cuda_sm20_div_u64) ;  /* 0x0000000000587944 */ /* 0x000fea0003c00000 */
[----:B------:R-:W-:Y:S02]  /*0270*/  IMAD.MOV.U32 R4, RZ, RZ, R6 ;  /* 0x000000ffff047224 */ /* 0x000fe400078e0006 */
[----:B------:R-:W-:-:S07]  /*0280*/  IMAD.MOV.U32 R5, RZ, RZ, R7 ;  /* 0x000000ffff057224 */ /* 0x000fce00078e0007 */
.L_x_1448:
[----:B------:R-:W-:Y:S05]  /*0290*/  BSYNC.RECONVERGENT B0 ;  /* 0x0000000000007941 */ /* 0x000fea0003800200 */
.L_x_1446:
        /* <DEDUP_REMOVED lines=15> */
[----:B------:R-:W-:Y:S01]  /*0390*/  IADD3.X R7, PT, PT, R0, UR7, RZ, P0, !PT ;  /* 0x0000000700077c10 */ /* 0x000fe200087fe4ff */
[----:B--2---:R-:W-:-:S05]  /*03a0*/  FMUL R9, R2, R5 ;  /* 0x0000000502097220 */ /* 0x004fca0000400000 */
[----:B------:R-:W-:Y:S01]  /*03b0*/  STG.E desc[UR4][R6.64], R9 ;  /* 0x0000000906007986 */ /* 0x000fe2000c101904 */
[----:B------:R-:W-:Y:S05]  /*03c0*/  EXIT ;  /* 0x000000000000794d */ /* 0x000fea0003800000 */
        .weak           $__internal_108_$__cuda_sm20_div_u64
        .type           $__internal_108_$__cuda_sm20_div_u64,@function
        .size           $__internal_108_$__cuda_sm20_div_u64,(.L_x_2904 - $__internal_108_$__cuda_sm20_div_u64)
$__internal_108_$__cuda_sm20_div_u64:
        /* <DEDUP_REMOVED lines=69> */
[----:B------:R-:W-:Y:S06]  /*0820*/  RET.REL.NODEC R4 `(broadcast_mul_lhs_col_f32) ;  /* 0xfffffff404f47950 */ /* 0x000fec0003c3ffff */
.L_x_1449:
        /* <DEDUP_REMOVED lines=13> */
.L_x_2904:


//--------------------- .text.broadcast_mul_lhs_row_f32 --------------------------
	.section	.text.broadcast_mul_lhs_row_f32,"ax",@progbits
	.align	128
        .global         broadcast_mul_lhs_row_f32
        .type           broadcast_mul_lhs_row_f32,@function
        .size           broadcast_mul_lhs_row_f32,(.L_x_2905 - broadcast_mul_lhs_row_f32)
        .other          broadcast_mul_lhs_row_f32,@"STO_CUDA_ENTRY STV_DEFAULT"
broadcast_mul_lhs_row_f32:
.text.broadcast_mul_lhs_row_f32:
        /* <DEDUP_REMOVED lines=29> */
[----:B------:R-:W-:-:S03]  /*01d0*/  IMAD.MOV.U32 R5, RZ, RZ, RZ ;  /* 0x000000ffff057224 */ /* 0x000fc600078e00ff */
[----:B------:R-:W-:-:S13]  /*01e0*/  ISETP.GE.U32.AND P0, PT, R6, UR6, PT ;  /* 0x0000000606007c0c */ /* 0x000fda000bf06070 */
[----:B------:R-:W-:-:S05]  /*01f0*/  @P0 VIADD R6, R6, -UR6 ;  /* 0x8000000606060c36 */ /* 0x000fca0008000000 */
[----:B------:R-:W-:-:S13]  /*0200*/  ISETP.GE.U32.AND P0, PT, R6, UR6, PT ;  /* 0x0000000606007c0c */ /* 0x000fda000bf06070 */
[----:B------:R-:W-:Y:S01]  /*0210*/  @P0 VIADD R6, R6, -UR6 ;  /* 0x8000000606060c36 */ /* 0x000fe20008000000 */
[----:B------:R-:W-:-:S04]  /*0220*/  @!P1 LOP3.LUT R6, RZ, UR6, RZ, 0x33, !PT ;  /* 0x00000006ff069c12 */ /* 0x000fc8000f8e33ff */
[----:B------:R-:W-:Y:S01]  /*0230*/  MOV R4, R6 ;  /* 0x0000000600047202 */ /* 0x000fe20000000f00 */
[----:B------:R-:W-:Y:S06]  /*0240*/  BRA `(.L_x_1452) ;  /* 0x0000000000107947 */ /* 0x000fec0003800000 */
.L_x_1451:
[----:B------:R-:W-:-:S07]  /*0250*/  MOV R2, 0x270 ;  /* 0x0000027000027802 */ /* 0x000fce0000000f00 */
[----:B------:R-:W-:Y:S05]  /*0260*/  CALL.REL.NOINC `($__internal_109_$__cuda_sm20_rem_u64) ;  /* 0x0000000000587944 */ /* 0x000fea0003c00000 */
[----:B------:R-:W-:Y:S01]  /*0270*/  IMAD.MOV.U32 R4, RZ, RZ, R6 ;  /* 0x000000ffff047224 */ /* 0x000fe200078e0006 */
[----:B------:R-:W-:-:S07]  /*0280*/  MOV R5, R7 ;  /* 0x0000000700057202 */ /* 0x000fce0000000f00 */
.L_x_1452:
[----:B------:R-:W-:Y:S05]  /*0290*/  BSYNC.RECONVERGENT B0 ;  /* 0x0000000000007941 */ /* 0x000fea0003800200 */
.L_x_1450:
        /* <DEDUP_REMOVED lines=19> */
        .weak           $__internal_109_$__cuda_sm20_rem_u64
        .type           $__internal_109_$__cuda_sm20_rem_u64,@function
        .size           $__internal_109_$__cuda_sm20_rem_u64,(.L_x_2905 - $__internal_109_$__cuda_sm20_rem_u64)
$__internal_109_$__cuda_sm20_rem_u64:
        /* <DEDUP_REMOVED lines=26> */
[----:B------:R-:W-:Y:S02]  /*0570*/  HFMA2 R7, -RZ, RZ, 0, 0 ;  /* 0x00000000ff077431 */ /* 0x000fe400000001ff */
        /* <DEDUP_REMOVED lines=38> */
[----:B------:R-:W-:Y:S06]  /*07e0*/  RET.REL.NODEC R4 `(broadcast_mul_lhs_row_f32) ;  /* 0xfffffff804047950 */ /* 0x000fec0003c3ffff */
.L_x_1453:
        /* <DEDUP_REMOVED lines=9> */
.L_x_2905:


//--------------------- .text.broadcast_mul_rhs_col_f32 --------------------------
	.section	.text.broadcast_mul_rhs_col_f32,"ax",@progbits
	.align	128
        .global         broadcast_mul_rhs_col_f32
        .type           broadcast_mul_rhs_col_f32,@function
        .size           broadcast_mul_rhs_col_f32,(.L_x_2906 - broadcast_mul_rhs_col_f32)
        .other          broadcast_mul_rhs_col_f32,@"STO_CUDA_ENTRY STV_DEFAULT"
broadcast_mul_rhs_col_f32:
.text.broadcast_mul_rhs_col_f32:
        /* <DEDUP_REMOVED lines=37> */
.L_x_1455:
[----:B------:R-:W-:-:S07]  /*0250*/  MOV R2, 0x270 ;  /* 0x0000027000027802 */ /* 0x000fce0000000f00 */
[----:B------:R-:W-:Y:S05]  /*0260*/  CALL.REL.NOINC `($__internal_110_$__cuda_sm20_div_u64) ;  /* 0x0000000000587944 */ /* 0x000fea0003c00000 */
[----:B------:R-:W-:Y:S02]  /*0270*/  IMAD.MOV.U32 R4, RZ, RZ, R6 ;  /* 0x000000ffff047224 */ /* 0x000fe400078e0006 */
[----:B------:R-:W-:-:S07]  /*0280*/  IMAD.MOV.U32 R5, RZ, RZ, R7 ;  /* 0x000000ffff057224 */ /* 0x000fce00078e0007 */
.L_x_1456:
[----:B------:R-:W-:Y:S05]  /*0290*/  BSYNC.RECONVERGENT B0 ;  /* 0x0000000000007941 */ /* 0x000fea0003800200 */
.L_x_1454:
        /* <DEDUP_REMOVED lines=19> */
        .weak           $__internal_110_$__cuda_sm20_div_u64
        .type           $__internal_110_$__cuda_sm20_div_u64,@function
        .size           $__internal_110_$__cuda_sm20_div_u64,(.L_x_2906 - $__internal_110_$__cuda_sm20_div_u64)
$__internal_110_$__cuda_sm20_div_u64:
        /* <DEDUP_REMOVED lines=69> */
[----:B------:R-:W-:Y:S06]  /*0820*/  RET.REL.NODEC R4 `(broadcast_mul_rhs_col_f32) ;  /* 0xfffffff404f47950 */ /* 0x000fec0003c3ffff */
.L_x_1457:
        /* <DEDUP_REMOVED lines=13> */
.L_x_2906:


//--------------------- .text.broadcast_mul_rhs_row_f32 --------------------------
	.section	.text.broadcast_mul_rhs_row_f32,"ax",@progbits
	.align	128
        .global         broadcast_mul_rhs_row_f32
        .type           broadcast_mul_rhs_row_f32,@function
        .size           broadcast_mul_rhs_row_f32,(.L_x_2907 - broadcast_mul_rhs_row_f32)
        .other          broadcast_mul_rhs_row_f32,@"STO_CUDA_ENTRY STV_DEFAULT"
broadcast_mul_rhs_row_f32:
.text.broadcast_mul_rhs_row_f32:
        /* <DEDUP_REMOVED lines=37> */
.L_x_1459:
[----:B------:R-:W-:-:S07]  /*0250*/  MOV R2, 0x270 ;  /* 0x0000027000027802 */ /* 0x000fce0000000f00 */
[----:B------:R-:W-:Y:S05]  /*0260*/  CALL.REL.NOINC `($__internal_111_$__cuda_sm20_rem_u64) ;  /* 0x0000000000587944 */ /* 0x000fea0003c00000 */
[----:B------:R-:W-:Y:S01]  /*0270*/  IMAD.MOV.U32 R4, RZ, RZ, R6 ;  /* 0x000000ffff047224 */ /* 0x000fe200078e0006 */
[----:B------:R-:W-:-:S07]  /*0280*/  MOV R5, R7 ;  /* 0x0000000700057202 */ /* 0x000fce0000000f00 */
.L_x_1460:
[----:B------:R-:W-:Y:S05]  /*0290*/  BSYNC.RECONVERGENT B0 ;  /* 0x0000000000007941 */ /* 0x000fea0003800200 */
.L_x_1458:
        /* <DEDUP_REMOVED lines=19> */
        .weak           $__internal_111_$__cuda_sm20_rem_u64
        .type           $__internal_111_$__cuda_sm20_rem_u64,@function
        .size           $__internal_111_$__cuda_sm20_rem_u64,(.L_x_2907 - $__internal_111_$__cuda_sm20_rem_u64)
$__internal_111_$__cuda_sm20_rem_u64:
        /* <DEDUP_REMOVED lines=65> */
[----:B------:R-:W-:Y:S06]  /*07e0*/  RET.REL.NODEC R4 `(broadcast_mul_rhs_row_f32) ;  /* 0xfffffff804047950 */ /* 0x000fec0003c3ffff */
.L_x_1461:
        /* <DEDUP_REMOVED lines=9> */
.L_x_2907:


//--------------------- .text.broadcast_mul_contiguous_f32 --------------------------
	.section	.text.broadcast_mul_contiguous_f32,"ax",@progbits
	.align	128
        .global         broadcast_mul_contiguous_f32
        .type           broadcast_mul_contiguous_f32,@function
        .size           broadcast_mul_contiguous_f32,(.L_x_3088 - broadcast_mul_contiguous_f32)
        .other          broadcast_mul_contiguous_f32,@"STO_CUDA_ENTRY STV_DEFAULT"
broadcast_mul_contiguous_f32:
.text.broadcast_mul_contiguous_f32:
        /* <DEDUP_REMOVED lines=22> */
[----:B------:R-:W-:Y:S01]  /*0160*/  IADD3.X R7, PT, PT, R0, UR11, RZ, P0, !PT ;  /* 0x0000000b00077c10 */ /* 0x000fe200087fe4ff */
[----:B--2---:R-:W-:-:S05]  /*0170*/  FMUL R9, R2, R5 ;  /* 0x0000000502097220 */ /* 0x004fca0000400000 */
[----:B------:R-:W-:Y:S01]  /*0180*/  STG.E desc[UR4][R6.64], R9 ;  /* 0x0000000906007986 */ /* 0x000fe2000c101904 */
[----:B------:R-:W-:Y:S05]  /*0190*/  EXIT ;  /* 0x000000000000794d */ /* 0x000fea0003800000 */
.L_x_1462:
        /* <DEDUP_REMOVED lines=14> */
.L_x_3088:


//--------------------- .text.broadcast_mul_strided_f32 --------------------------
	.section	.text.broadcast_mul_strided_f32,"ax",@progbits
	.align	128
        .global         broadcast_mul_strided_f32
        .type           broadcast_mul_strided_f32,@function
        .size           broadcast_mul_strided_f32,(.L_x_2909 - broadcast_mul_strided_f32)
        .other          broadcast_mul_strided_f32,@"STO_CUDA_ENTRY STV_DEFAULT"
broadcast_mul_strided_f32:
.text.broadcast_mul_strided_f32:
        /* <DEDUP_REMOVED lines=32> */
.L_x_1481:
        /* <DEDUP_REMOVED lines=27> */
.L_x_1465:
[----:B------:R-:W-:Y:S01]  /*03b0*/  MOV R25, R11 ;  /* 0x0000000b00197202 */ /* 0x000fe20000000f00 */
[----:B------:R-:W-:Y:S01]  /*03c0*/  IMAD.MOV.U32 R22, RZ, RZ, RZ ;  /* 0x000000ffff167224 */ /* 0x000fe200078e00ff */
[----:B------:R-:W-:Y:S01]  /*03d0*/  MOV R20, R16 ;  /* 0x0000001000147202 */ /* 0x000fe20000000f00 */
[----:B------:R-:W-:Y:S01]  /*03e0*/  IMAD.MOV.U32 R9, RZ, RZ, R17 ;  /* 0x000000ffff097224 */ /* 0x000fe200078e0011 */
[----:B------:R-:W-:-:S07]  /*03f0*/  MOV R3, 0x410 ;  /* 0x0000041000037802 */ /* 0x000fce0000000f00 */
[----:B0-----:R-:W-:Y:S05]  /*0400*/  CALL.REL.NOINC `($__internal_112_$__cuda_sm20_div_u64) ;  /* 0x0000004c00a47944 */ /* 0x001fea0003c00000 */
[----:B------:R-:W-:Y:S01]  /*0410*/  IADD3 R3, PT, PT, -R21, RZ, RZ ;  /* 0x000000ff15037210 */ /* 0x000fe20007ffe1ff */
[----:B------:R-:W-:Y:S01]  /*0420*/  IMAD.MOV.U32 R34, RZ, RZ, R21 ;  /* 0x000000ffff227224 */ /* 0x000fe200078e0015 */
[----:B------:R-:W-:-:S03]  /*0430*/  MOV R35, R20 ;  /* 0x0000001400237202 */ /* 0x000fc60000000f00 */
[----:B------:R-:W-:-:S07]  /*0440*/  IMAD R3, R16, R3, R11 ;  /* 0x0000000310037224 */ /* 0x000fce00078e020b */
.L_x_1466:
        /* <DEDUP_REMOVED lines=31> */
.L_x_1467:
[----:B------:R-:W-:Y:S01]  /*0640*/  MOV R25, R34 ;  /* 0x0000002200197202 */ /* 0x000fe20000000f00 */
[----:B------:R-:W-:Y:S01]  /*0650*/  IMAD.MOV.U32 R22, RZ, RZ, R35 ;  /* 0x000000ffff167224 */ /* 0x000fe200078e0023 */
[----:B------:R-:W-:Y:S01]  /*0660*/  MOV R20, R16 ;  /* 0x0000001000147202 */ /* 0x000fe20000000f00 */
[----:B------:R-:W-:Y:S01]  /*0670*/  IMAD.MOV.U32 R9, RZ, RZ, R17 ;  /* 0x000000ffff097224 */ /* 0x000fe200078e0011 */
[----:B------:R-:W-:-:S07]  /*0680*/  MOV R3, 0x6a0 ;  /* 0x000006a000037802 */ /* 0x000fce0000000f00 */
[----:B------:R-:W-:Y:S05]  /*0690*/  CALL.REL.NOINC `($__internal_112_$__cuda_sm20_div_u64) ;  /* 0x0000004c00007944 */ /* 0x000fea0003c00000 */
[----:B------:R-:W-:Y:S02]  /*06a0*/  IADD3 R3, PT, PT, -R21, RZ, RZ ;  /* 0x000000ff15037210 */ /* 0x000fe40007ffe1ff */
[----:B------:R-:W-:-:S03]  /*06b0*/  MOV R35, R20 ;  /* 0x0000001400237202 */ /* 0x000fc60000000f00 */
[----:B------:R-:W-:Y:S02]  /*06c0*/  IMAD R3, R16, R3, R34 ;  /* 0x0000000310037224 */ /* 0x000fe400078e0222 */
[----:B------:R-:W-:-:S07]  /*06d0*/  IMAD.MOV.U32 R34, RZ, RZ, R21 ;  /* 0x000000ffff227224 */ /* 0x000fce00078e0015 */
.L_x_1468:
        /* <DEDUP_REMOVED lines=31> */
.L_x_1469:
        /* <DEDUP_REMOVED lines=10> */
.L_x_1470:
        /* <DEDUP_REMOVED lines=30> */
.L_x_1471:
[----:B------:R-:W-:Y:S01]  /*0b50*/  IMAD.MOV.U32 R25, RZ, RZ, R34 ;  /* 0x000000ffff197224 */ /* 0x000fe200078e0022 */
[----:B------:R-:W-:Y:S01]  /*0b60*/  MOV R22, R35 ;  /* 0x0000002300167202 */ /* 0x000fe20000000f00 */
[----:B------:R-:W-:Y:S01]  /*0b70*/  IMAD.MOV.U32 R20, RZ, RZ, R16 ;  /* 0x000000ffff147224 */ /* 0x000fe200078e0010 */
[----:B------:R-:W-:Y:S02]  /*0b80*/  MOV R9, R17 ;  /* 0x0000001100097202 */ /* 0x000fe40000000f00 */
[----:B------:R-:W-:-:S07]  /*0b90*/  MOV R3, 0xbb0 ;  /* 0x00000bb000037802 */ /* 0x000fce0000000f00 */
[----:B------:R-:W-:Y:S05]  /*0ba0*/  CALL.REL.NOINC `($__internal_112_$__cuda_sm20_div_u64) ;  /* 0x0000004400bc7944 */ /* 0x000fea0003c00000 */
[----:B------:R-:W-:Y:S02]  /*0bb0*/  IMAD.MOV R3, RZ, RZ, -R21 ;  /* 0x000000ffff037224 */ /* 0x000fe400078e0a15 */
[----:B------:R-:W-:Y:S02]  /*0bc0*/  IMAD.MOV.U32 R35, RZ, RZ, R20 ;  /* 0x000000ffff237224 */ /* 0x000fe400078e0014 */
[----:B------:R-:W-:Y:S01]  /*0bd0*/  IMAD R3, R16, R3, R34 ;  /* 0x0000000310037224 */ /* 0x000fe200078e0222 */
[----:B------:R-:W-:-:S07]  /*0be0*/  MOV R34, R21 ;  /* 0x0000001500227202 */ /* 0x000fce0000000f00 */
.L_x_1472:
        /* <DEDUP_REMOVED lines=31> */
.L_x_1473:
        /* <DEDUP_REMOVED lines=10> */
.L_x_1474:
        /* <DEDUP_REMOVED lines=31> */
.L_x_1475:
        /* <DEDUP_REMOVED lines=10> */
.L_x_1476:
        /* <DEDUP_REMOVED lines=31> */
.L_x_1477:
        /* <DEDUP_REMOVED lines=10> */
.L_x_1478:
        /* <DEDUP_REMOVED lines=29> */
.L_x_1479:
[----:B------:R-:W-:Y:S01]  /*1570*/  IMAD.MOV.U32 R25, RZ, RZ, R34 ;  /* 0x000000ffff197224 */ /* 0x000fe200078e0022 */
[----:B------:R-:W-:Y:S01]  /*1580*/  MOV R22, R35 ;  /* 0x0000002300167202 */ /* 0x000fe20000000f00 */
[----:B------:R-:W-:Y:S01]  /*1590*/  IMAD.MOV.U32 R20, RZ, RZ, R16 ;  /* 0x000000ffff147224 */ /* 0x000fe200078e0010 */
[----:B------:R-:W-:Y:S02]  /*15a0*/  MOV R9, R17 ;  /* 0x0000001100097202 */ /* 0x000fe40000000f00 */
[----:B------:R-:W-:-:S07]  /*15b0*/  MOV R3, 0x15d0 ;  /* 0x000015d000037802 */ /* 0x000fce0000000f00 */
[----:B------:R-:W-:Y:S05]  /*15c0*/  CALL.REL.NOINC `($__internal_112_$__cuda_sm20_div_u64) ;  /* 0x0000003c00347944 */ /* 0x000fea0003c00000 */
[----:B------:R-:W-:-:S04]  /*15d0*/  IMAD.MOV R3, RZ, RZ, -R21 ;  /* 0x000000ffff037224 */ /* 0x000fc800078e0a15 */
[----:B------:R-:W-:-:S07]  /*15e0*/  IMAD R16, R16, R3, R34 ;  /* 0x0000000310107224 */ /* 0x000fce00078e0222 */
.L_x_1480:
        /* <DEDUP_REMOVED lines=9> */
.L_x_1464:
        /* <DEDUP_REMOVED lines=34> */
.L_x_1484:
[----:B------:R-:W-:Y:S01]  /*18a0*/  MOV R25, R11 ;  /* 0x0000000b00197202 */ /* 0x000fe20000000f00 */
[----:B------:R-:W-:Y:S01]  /*18b0*/  IMAD.MOV.U32 R22, RZ, RZ, RZ ;  /* 0x000000ffff167224 */ /* 0x000fe200078e00ff */
[----:B------:R-:W-:Y:S01]  /*18c0*/  MOV R20, R6 ;  /* 0x0000000600147202 */ /* 0x000fe20000000f00 */
[----:B------:R-:W-:Y:S01]  /*18d0*/  IMAD.MOV.U32 R9, RZ, RZ, R7 ;  /* 0x000000ffff097224 */ /* 0x000fe200078e0007 */
[----:B------:R-:W-:-:S07]  /*18e0*/  MOV R3, 0x1900 ;  /* 0x0000190000037802 */ /* 0x000fce0000000f00 */
[----:B------:R-:W-:Y:S05]  /*18f0*/  CALL.REL.NOINC `($__internal_112_$__cuda_sm20_div_u64) ;  /* 0x0000003800687944 */ /* 0x000fea0003c00000 */
[----:B------:R-:W-:Y:S01]  /*1900*/  IADD3 R7, PT, PT, -R21, RZ, RZ ;  /* 0x000000ff15077210 */ /* 0x000fe20007ffe1ff */
[----:B------:R-:W-:Y:S01]  /*1910*/  IMAD.MOV.U32 R18, RZ, RZ, R21 ;  /* 0x000000ffff127224 */ /* 0x000fe200078e0015 */
[----:B------:R-:W-:-:S03]  /*1920*/  MOV R19, R20 ;  /* 0x0000001400137202 */ /* 0x000fc60000000f00 */
[----:B------:R-:W-:-:S07]  /*1930*/  IMAD R7, R6, R7, R11 ;  /* 0x0000000706077224 */ /* 0x000fce00078e020b */
.L_x_1485:
        /* <DEDUP_REMOVED lines=34> */
.L_x_1486:
        /* <DEDUP_REMOVED lines=10> */
.L_x_1487:
        /* <DEDUP_REMOVED lines=33> */
.L_x_1488:
        /* <DEDUP_REMOVED lines=10> */
.L_x_1489:
        /* <DEDUP_REMOVED lines=32> */
.L_x_1490:
[----:B------:R-:W-:Y:S01]  /*20b0*/  MOV R25, R10 ;  /* 0x0000000a00197202 */ /* 0x000fe20000000f00 */
[----:B------:R-:W-:Y:S01]  /*20c0*/  IMAD.MOV.U32 R22, RZ, RZ, R11 ;  /* 0x000000ffff167224 */ /* 0x000fe200078e000b */
[----:B------:R-:W-:Y:S01]  /*20d0*/  MOV R20, R6 ;  /* 0x0000000600147202 */ /* 0x000fe20000000f00 */
[----:B------:R-:W-:Y:S01]  /*20e0*/  IMAD.MOV.U32 R9, RZ, RZ, R7 ;  /* 0x000000ffff097224 */ /* 0x000fe200078e0007 */
[----:B------:R-:W-:-:S07]  /*20f0*/  MOV R3, 0x2110 ;  /* 0x0000211000037802 */ /* 0x000fce0000000f00 */
[----:B------:R-:W-:Y:S05]  /*2100*/  CALL.REL.NOINC `($__internal_112_$__cuda_sm20_div_u64) ;  /* 0x0000003000647944 */ /* 0x000fea0003c00000 */
[----:B------:R-:W-:Y:S01]  /*2110*/  IADD3 R3, PT, PT, -R21, RZ, RZ ;  /* 0x000000ff15037210 */ /* 0x000fe20007ffe1ff */
[----:B------:R-:W-:-:S04]  /*2120*/  IMAD.MOV.U32 R11, RZ, RZ, R21 ;  /* 0x000000ffff0b7224 */ /* 0x000fc800078e0015 */
[----:B------:R-:W-:-:S07]  /*2130*/  IMAD R6, R6, R3, R10 ;  /* 0x0000000306067224 */ /* 0x000fce00078e020a */
.L_x_1491:
[----:B------:R-:W0:Y:S02]  /*2140*/  LDC R3, c[0x0][0x388] ;  /* 0x0000e200ff037b82 */ /* 0x000e240000000800 */
[----:B0-----:R-:W-:-:S06]  /*2150*/  IMAD.WIDE.U32 R16, R3, 0x8, R16 ;  /* 0x0000000803107825 */ /* 0x001fcc00078e0010 */
[----:B------:R-:W2:Y:S01]  /*2160*/  LDG.E R16, desc[UR6][R16.64] ;  /* 0x0000000610107981 */ /* 0x000ea2000c1e1900 */
[----:B------:R-:W-:Y:S01]  /*2170*/  IADD3 R8, PT, PT, R8, 0x4, RZ ;  /* 0x0000000408087810 */ /* 0x000fe20007ffe0ff */
[----:B--2---:R-:W-:-:S07]  /*2180*/  IMAD R5, R16, R6, R5 ;  /* 0x0000000610057224 */ /* 0x004fce00078e0205 */
.L_x_1483:
        /* <DEDUP_REMOVED lines=34> */
.L_x_1493:
        /* <DEDUP_REMOVED lines=10> */
.L_x_1494:
        /* <DEDUP_REMOVED lines=31> */
.L_x_1495:
[----:B------:R-:W-:Y:S01]  /*2640*/  IMAD.MOV.U32 R25, RZ, RZ, R16 ;  /* 0x000000ffff197224 */ /* 0x000fe200078e0010 */
[----:B------:R-:W-:Y:S01]  /*2650*/  MOV R22, R17 ;  /* 0x0000001100167202 */ /* 0x000fe20000000f00 */
[----:B------:R-:W-:Y:S01]  /*2660*/  IMAD.MOV.U32 R20, RZ, RZ, R10 ;  /* 0x000000ffff147224 */ /* 0x000fe200078e000a */
[----:B------:R-:W-:Y:S02]  /*2670*/  MOV R9, R11 ;  /* 0x0000000b00097202 */ /* 0x000fe40000000f00 */
[----:B------:R-:W-:-:S07]  /*2680*/  MOV R3, 0x26a0 ;  /* 0x000026a000037802 */ /* 0x000fce0000000f00 */
[----:B------:R-:W-:Y:S05]  /*2690*/  CALL.REL.NOINC `($__internal_112_$__cuda_sm20_div_u64) ;  /* 0x0000002c00007944 */ /* 0x000fea0003c00000 */
[----:B------:R-:W-:Y:S01]  /*26a0*/  IMAD.MOV R3, RZ, RZ, -R21 ;  /* 0x000000ffff037224 */ /* 0x000fe200078e0a15 */
[----:B------:R-:W-:-:S03]  /*26b0*/  MOV R7, R21 ;  /* 0x0000001500077202 */ /* 0x000fc60000000f00 */
[----:B------:R-:W-:-:S07]  /*26c0*/  IMAD R10, R10, R3, R16 ;  /* 0x000000030a0a7224 */ /* 0x000fce00078e0210 */
.L_x_1496:
[----:B------:R-:W0:Y:S02]  /*26d0*/  LDC R3, c[0x0][0x388] ;  /* 0x0000e200ff037b82 */ /* 0x000e240000000800 */
[----:B0-----:R-:W-:-:S06]  /*26e0*/  IMAD.WIDE.U32 R12, R3, 0x8, R12 ;  /* 0x00000008030c7825 */ /* 0x001fcc00078e000c */
[----:B------:R-:W2:Y:S01]  /*26f0*/  LDG.E R12, desc[UR6][R12.64] ;  /* 0x000000060c0c7981 */ /* 0x000ea2000c1e1900 */
[----:B------:R-:W-:Y:S01]  /*2700*/  VIADD R8, R8, 0x2 ;  /* 0x0000000208087836 */ /* 0x000fe20000000000 */
[----:B------:R-:W-:Y:S01]  /*2710*/  MOV R11, R7 ;  /* 0x00000007000b7202 */ /* 0x000fe20000000f00 */
[----:B--2---:R-:W-:-:S07]  /*2720*/  IMAD R5, R12, R10, R5 ;  /* 0x0000000a0c057224 */ /* 0x004fce00078e0205 */
.L_x_1492:
        /* <DEDUP_REMOVED lines=28> */
.L_x_1497:
[----:B------:R-:W-:Y:S01]  /*28f0*/  MOV R3, R16 ;  /* 0x0000001000037202 */ /* 0x000fe20000000f00 */
[----:B------:R-:W-:Y:S01]  /*2900*/  IMAD.MOV.U32 R15, RZ, RZ, R11 ;  /* 0x000000ffff0f7224 */ /* 0x000fe200078e000b */
[----:B------:R-:W-:-:S07]  /*2910*/  MOV R16, 0x2930 ;  /* 0x0000293000107802 */ /* 0x000fce0000000f00 */
[----:B------:R-:W-:Y:S05]  /*2920*/  CALL.REL.NOINC `($__internal_113_$__cuda_sm20_rem_u64) ;  /* 0x0000002c00707944 */ /* 0x000fea0003c00000 */
.L_x_1498:
[----:B------:R-:W0:Y:S02]  /*2930*/  LDC R3, c[0x0][0x388] ;  /* 0x0000e200ff037b82 */ /* 0x000e240000000800 */
[----:B0-----:R-:W-:-:S06]  /*2940*/  IMAD.WIDE.U32 R6, R3, 0x8, R6 ;  /* 0x0000000803067825 */ /* 0x001fcc00078e0006 */
[----:B------:R-:W2:Y:S02]  /*2950*/  LDG.E R6, desc[UR6][R6.64] ;  /* 0x0000000606067981 */ /* 0x000ea4000c1e1900 */
[----:B--2---:R-:W-:-:S07]  /*2960*/  IMAD R5, R6, R9, R5 ;  /* 0x0000000906057224 */ /* 0x004fce00078e0205 */
.L_x_1482:
[----:B------:R-:W-:Y:S01]  /*2970*/  MOV R10, R5 ;  /* 0x00000005000a7202 */ /* 0x000fe20000000f00 */
[----:B------:R-:W-:-:S07]  /*2980*/  IMAD.MOV.U32 R11, RZ, RZ, RZ ;  /* 0x000000ffff0b7224 */ /* 0x000fce00078e00ff */
.L_x_1463:
        /* <DEDUP_REMOVED lines=15> */
.L_x_1517:
        /* <DEDUP_REMOVED lines=27> */
.L_x_1501:
[----:B------:R-:W-:Y:S01]  /*2c30*/  IMAD.MOV.U32 R25, RZ, RZ, R14 ;  /* 0x000000ffff197224 */ /* 0x000fe200078e000e */
[----:B------:R-:W-:Y:S01]  /*2c40*/  MOV R22, RZ ;  /* 0x000000ff00167202 */ /* 0x000fe20000000f00 */
[----:B------:R-:W-:Y:S01]  /*2c50*/  IMAD.MOV.U32 R20, RZ, RZ, R18 ;  /* 0x000000ffff147224 */ /* 0x000fe200078e0012 */
[----:B------:R-:W-:Y:S02]  /*2c60*/  MOV R9, R19 ;  /* 0x0000001300097202 */ /* 0x000fe40000000f00 */
[----:B------:R-:W-:-:S07]  /*2c70*/  MOV R3, 0x2c90 ;  /* 0x00002c9000037802 */ /* 0x000fce0000000f00 */
[----:B------:R-:W-:Y:S05]  /*2c80*/  CALL.REL.NOINC `($__internal_112_$__cuda_sm20_div_u64) ;  /* 0x0000002400847944 */ /* 0x000fea0003c00000 */
[----:B------:R-:W-:Y:S01]  /*2c90*/  IMAD.MOV R3, RZ, RZ, -R21 ;  /* 0x000000ffff037224 */ /* 0x000fe200078e0a15 */
[----:B------:R-:W-:Y:S01]  /*2ca0*/  MOV R28, R21 ;  /* 0x00000015001c7202 */ /* 0x000fe20000000f00 */
[----:B------:R-:W-:Y:S02]  /*2cb0*/  IMAD.MOV.U32 R29, RZ, RZ, R20 ;  /* 0x000000ffff1d7224 */ /* 0x000fe400078e0014 */
[----:B------:R-:W-:-:S07]  /*2cc0*/  IMAD R3, R18, R3, R14 ;  /* 0x0000000312037224 */ /* 0x000fce00078e020e */
.L_x_1502:
        /* <DEDUP_REMOVED lines=30> */
.L_x_1503:
[----:B------:R-:W-:Y:S01]  /*2eb0*/  MOV R25, R28 ;  /* 0x0000001c00197202 */ /* 0x000fe20000000f00 */
[----:B------:R-:W-:Y:S01]  /*2ec0*/  IMAD.MOV.U32 R22, RZ, RZ, R29 ;  /* 0x000000ffff167224 */ /* 0x000fe200078e001d */
        /* <DEDUP_REMOVED lines=8> */
.L_x_1504:
        /* <DEDUP_REMOVED lines=31> */
.L_x_1505:
        /* <DEDUP_REMOVED lines=10> */
.L_x_1506:
        /* <DEDUP_REMOVED lines=30> */
.L_x_1507:
        /* <DEDUP_REMOVED lines=10> */
.L_x_1508:
        /* <DEDUP_REMOVED lines=31> */
.L_x_1509:
        /* <DEDUP_REMOVED lines=10> */
.L_x_1510:
        /* <DEDUP_REMOVED lines=31> */
.L_x_1511:
        /* <DEDUP_REMOVED lines=10> */
.L_x_1512:
        /* <DEDUP_REMOVED lines=31> */
.L_x_1513:
        /* <DEDUP_REMOVED lines=10> */
.L_x_1514:
        /* <DEDUP_REMOVED lines=29> */
.L_x_1515:
        /* <DEDUP_REMOVED lines=8> */
.L_x_1516:
        /* <DEDUP_REMOVED lines=8> */
.L_x_1500:
        /* <DEDUP_REMOVED lines=36> */
.L_x_1520:
[----:B------:R-:W-:Y:S01]  /*4120*/  IMAD.MOV.U32 R25, RZ, RZ, R14 ;  /* 0x000000ffff197224 */ /* 0x000fe200078e000e */
[----:B------:R-:W-:Y:S01]  /*4130*/  MOV R22, RZ ;  /* 0x000000ff00167202 */ /* 0x000fe20000000f00 */
[----:B------:R-:W-:Y:S01]  /*4140*/  IMAD.MOV.U32 R9, RZ, RZ, R13 ;  /* 0x000000ffff097224 */ /* 0x000fe200078e000d */
[----:B------:R-:W-:Y:S02]  /*4150*/  MOV R20, R12 ;  /* 0x0000000c00147202 */ /* 0x000fe40000000f00 */
[----:B------:R-:W-:-:S07]  /*4160*/  MOV R3, 0x4180 ;  /* 0x0000418000037802 */ /* 0x000fce0000000f00 */
[----:B------:R-:W-:Y:S05]  /*4170*/  CALL.REL.NOINC `($__internal_112_$__cuda_sm20_div_u64) ;  /* 0x0000001000487944 */ /* 0x000fea0003c00000 */
[----:B------:R-:W-:Y:S01]  /*4180*/  IADD3 R3, PT, PT, -R21, RZ, RZ ;  /* 0x000000ff15037210 */ /* 0x000fe20007ffe1ff */
[----:B------:R-:W-:-:S04]  /*4190*/  IMAD.MOV.U32 R15, RZ, RZ, R20 ;  /* 0x000000ffff0f7224 */ /* 0x000fc800078e0014 */
[----:B------:R-:W-:Y:S01]  /*41a0*/  IMAD R8, R12, R3, R14 ;  /* 0x000000030c087224 */ /* 0x000fe200078e020e */
[----:B------:R-:W-:-:S07]  /*41b0*/  MOV R14, R21 ;  /* 0x00000015000e7202 */ /* 0x000fce0000000f00 */
.L_x_1521:
        /* <DEDUP_REMOVED lines=33> */
.L_x_1522:
[----:B------:R-:W-:Y:S01]  /*43d0*/  IMAD.MOV.U32 R25, RZ, RZ, R14 ;  /* 0x000000ffff197224 */ /* 0x000fe200078e000e */
[----:B------:R-:W-:Y:S01]  /*43e0*/  MOV R22, R15 ;  /* 0x0000000f00167202 */ /* 0x000fe20000000f00 */
[----:B------:R-:W-:Y:S01]  /*43f0*/  IMAD.MOV.U32 R9, RZ, RZ, R13 ;  /* 0x000000ffff097224 */ /* 0x000fe200078e000d */
[----:B------:R-:W-:Y:S02]  /*4400*/  MOV R20, R12 ;  /* 0x0000000c00147202 */ /* 0x000fe40000000f00 */
[----:B------:R-:W-:-:S07]  /*4410*/  MOV R3, 0x4430 ;  /* 0x0000443000037802 */ /* 0x000fce0000000f00 */
[----:B------:R-:W-:Y:S05]  /*4420*/  CALL.REL.NOINC `($__internal_112_$__cuda_sm20_div_u64) ;  /* 0x0000000c009c7944 */ /* 0x000fea0003c00000 */
[----:B------:R-:W-:Y:S01]  /*4430*/  IADD3 R3, PT, PT, -R21, RZ, RZ ;  /* 0x000000ff15037210 */ /* 0x000fe20007ffe1ff */
[----:B------:R-:W-:Y:S01]  /*4440*/  IMAD.MOV.U32 R19, RZ, RZ, R20 ;  /* 0x000000ffff137224 */ /* 0x000fe200078e0014 */
[----:B------:R-:W-:-:S03]  /*4450*/  MOV R18, R21 ;  /* 0x0000001500127202 */ /* 0x000fc60000000f00 */
[----:B------:R-:W-:-:S07]  /*4460*/  IMAD R8, R12, R3, R14 ;  /* 0x000000030c087224 */ /* 0x000fce00078e020e */
.L_x_1523:
        /* <DEDUP_REMOVED lines=32> */
.L_x_1524:
[----:B------:R-:W-:Y:S01]  /*4670*/  IMAD.MOV.U32 R25, RZ, RZ, R18 ;  /* 0x000000ffff197224 */ /* 0x000fe200078e0012 */
[----:B------:R-:W-:Y:S01]  /*4680*/  MOV R22, R19 ;  /* 0x0000001300167202 */ /* 0x000fe20000000f00 */
        /* <DEDUP_REMOVED lines=8> */
.L_x_1525:
        /* <DEDUP_REMOVED lines=30> */
.L_x_1526:
[----:B------:R-:W-:Y:S01]  /*48f0*/  MOV R25, R12 ;  /* 0x0000000c00197202 */ /* 0x000fe20000000f00 */
[----:B------:R-:W-:Y:S01]  /*4900*/  IMAD.MOV.U32 R20, RZ, RZ, R16 ;  /* 0x000000ffff147224 */ /* 0x000fe200078e0010 */
[----:B------:R-:W-:Y:S02]  /*4910*/  MOV R22, R13 ;  /* 0x0000000d00167202 */ /* 0x000fe40000000f00 */
[----:B------:R-:W-:Y:S02]  /*4920*/  MOV R9, R17 ;  /* 0x0000001100097202 */ /* 0x000fe40000000f00 */
[----:B------:R-:W-:-:S07]  /*4930*/  MOV R3, 0x4950 ;  /* 0x0000495000037802 */ /* 0x000fce0000000f00 */
[----:B------:R-:W-:Y:S05]  /*4940*/  CALL.REL.NOINC `($__internal_112_$__cuda_sm20_div_u64) ;  /* 0x0000000800547944 */ /* 0x000fea0003c00000 */
[----:B------:R-:W-:Y:S01]  /*4950*/  IADD3 R3, PT, PT, -R21, RZ, RZ ;  /* 0x000000ff15037210 */ /* 0x000fe20007ffe1ff */
[----:B------:R-:W-:-:S04]  /*4960*/  IMAD.MOV.U32 R9, RZ, RZ, R21 ;  /* 0x000000ffff097224 */ /* 0x000fc800078e0015 */
[----:B------:R-:W-:-:S07]  /*4970*/  IMAD R12, R16, R3, R12 ;  /* 0x00000003100c7224 */ /* 0x000fce00078e020c */
.L_x_1527:
[----:B------:R-:W-:-:S06]  /*4980*/  IMAD.WIDE.U32 R18, R6, 0x8, R18 ;  /* 0x0000000806127825 */ /* 0x000fcc00078e0012 */
[----:B------:R-:W2:Y:S01]  /*4990*/  LDG.E R18, desc[UR6][R18.64] ;  /* 0x0000000612127981 */ /* 0x000ea2000c1e1900 */
[----:B------:R-:W-:Y:S02]  /*49a0*/  IADD3 R5, PT, PT, R5, 0x4, RZ ;  /* 0x0000000405057810 */ /* 0x000fe40007ffe0ff */
[----:B------:R-:W-:Y:S01]  /*49b0*/  MOV R14, R9 ;  /* 0x00000009000e7202 */ /* 0x000fe20000000f00 */
[----:B--2---:R-:W-:-:S07]  /*49c0*/  IMAD R23, R18, R12, R23 ;  /* 0x0000000c12177224 */ /* 0x004fce00078e0217 */
.L_x_1519:
        /* <DEDUP_REMOVED lines=34> */
.L_x_1529:
[----:B------:R-:W-:Y:S01]  /*4bf0*/  HFMA2 R22, -RZ, RZ, 0, 0 ;  /* 0x00000000ff167431 */ /* 0x000fe200000001ff */
        /* <DEDUP_REMOVED lines=9> */
.L_x_1530:
        /* <DEDUP_REMOVED lines=31> */
.L_x_1531:
        /* <DEDUP_REMOVED lines=9> */
.L_x_1532:
[----:B------:R-:W-:-:S06]  /*4f10*/  IMAD.WIDE.U32 R16, R6, 0x8, R16 ;  /* 0x0000000806107825 */ /* 0x000fcc00078e0010 */
[----:B------:R-:W2:Y:S01]  /*4f20*/  LDG.E R16, desc[UR6][R16.64] ;  /* 0x0000000610107981 */ /* 0x000ea2000c1e1900 */
[----:B------:R-:W-:Y:S02]  /*4f30*/  IADD3 R5, PT, PT, R5, 0x2, RZ ;  /* 0x0000000205057810 */ /* 0x000fe40007ffe0ff */
[----:B------:R-:W-:Y:S01]  /*4f40*/  MOV R14, R9 ;  /* 0x00000009000e7202 */ /* 0x000fe20000000f00 */
[----:B--2---:R-:W-:-:S07]  /*4f50*/  IMAD R23, R16, R15, R23 ;  /* 0x0000000f10177224 */ /* 0x004fce00078e0217 */
.L_x_1528:
        /* <DEDUP_REMOVED lines=29> */
.L_x_1533:
[----:B------:R-:W-:Y:S02]  /*5130*/  MOV R3, R16 ;  /* 0x0000001000037202 */ /* 0x000fe40000000f00 */
[----:B------:R-:W-:Y:S02]  /*5140*/  MOV R15, R14 ;  /* 0x0000000e000f7202 */ /* 0x000fe40000000f00 */
[----:B------:R-:W-:-:S07]  /*5150*/  MOV R16, 0x5170 ;  /* 0x0000517000107802 */ /* 0x000fce0000000f00 */
[----:B------:R-:W-:Y:S05]  /*5160*/  CALL.REL.NOINC `($__internal_113_$__cuda_sm20_rem_u64) ;  /* 0x0000000400607944 */ /* 0x000fea0003c00000 */
[----:B------:R-:W-:-:S07]  /*5170*/  IMAD.MOV.U32 R7, RZ, RZ, R9 ;  /* 0x000000ffff077224 */ /* 0x000fce00078e0009 */
.L_x_1534:
[----:B------:R-:W-:-:S06]  /*5180*/  IMAD.WIDE.U32 R4, R6, 0x8, R4 ;  /* 0x0000000806047825 */ /* 0x000fcc00078e0004 */
[----:B------:R-:W2:Y:S02]  /*5190*/  LDG.E R4, desc[UR6][R4.64] ;  /* 0x0000000604047981 */ /* 0x000ea4000c1e1900 */
[----:B--2---:R-:W-:-:S07]  /*51a0*/  IMAD R23, R4, R7, R23 ;  /* 0x0000000704177224 */ /* 0x004fce00078e0217 */
.L_x_1518:
[----:B------:R-:W-:Y:S01]  /*51b0*/  HFMA2 R5, -RZ, RZ, 0, 0 ;  /* 0x00000000ff057431 */ /* 0x000fe200000001ff */
[----:B------:R-:W-:-:S07]  /*51c0*/  MOV R4, R23 ;  /* 0x0000001700047202 */ /* 0x000fce0000000f00 */
.L_x_1499:
        /* <DEDUP_REMOVED lines=9> */
[----:B------:R-:W-:Y:S01]  /*5260*/  LEA.HI.X R5, R0, UR15, R2, 0x2, P0 ;  /* 0x0000000f00057c11 */ /* 0x000fe200080f1402 */
[----:B--2---:R-:W-:-:S05]  /*5270*/  FMUL R3, R6, R9 ;  /* 0x0000000906037220 */ /* 0x004fca0000400000 */
[----:B------:R-:W-:Y:S01]  /*5280*/  STG.E desc[UR6][R4.64], R3 ;  /* 0x0000000304007986 */ /* 0x000fe2000c101906 */
[----:B------:R-:W-:Y:S05]  /*5290*/  EXIT ;  /* 0x000000000000794d */ /* 0x000fea0003800000 */
        .weak           $__internal_112_$__cuda_sm20_div_u64
        .type           $__internal_112_$__cuda_sm20_div_u64,@function
        .size           $__internal_112_$__cuda_sm20_div_u64,($__internal_113_$__cuda_sm20_rem_u64 - $__internal_112_$__cuda_sm20_div_u64)
$__internal_112_$__cuda_sm20_div_u64:
        /* <DEDUP_REMOVED lines=68> */
[----:B------:R-:W-:Y:S06]  /*56e0*/  RET.REL.NODEC R24 `(broadcast_mul_strided_f32) ;  /* 0xffffffa818447950 */ /* 0x000fec0003c3ffff */
        .weak           $__internal_113_$__cuda_sm20_rem_u64
        .type           $__internal_113_$__cuda_sm20_rem_u64,@function
        .size           $__internal_113_$__cuda_sm20_rem_u64,(.L_x_2909 - $__internal_113_$__cuda_sm20_rem_u64)
$__internal_113_$__cuda_sm20_rem_u64:
        /* <DEDUP_REMOVED lines=61> */
[----:B------:R-:W-:Y:S06]  /*5ac0*/  RET.REL.NODEC R16 `(broadcast_mul_strided_f32) ;  /* 0xffffffa4104c7950 */ /* 0x000fec0003c3ffff */
.L_x_1535:
        /* <DEDUP_REMOVED lines=11> */
.L_x_2909:


//--------------------- .text.broadcast_sub_lhs_col_f32 --------------------------
	.section	.text.broadcast_sub_lhs_col_f32,"ax",@progbits
	.align	128
        .global         broadcast_sub_lhs_col_f32
        .type           broadcast_sub_lhs_col_f32,@function
        .size           broadcast_sub_lhs_col_f32,(.L_x_2910 - broadcast_sub_lhs_col_f32)
        .other          broadcast_sub_lhs_col_f32,@"STO_CUDA_ENTRY STV_DEFAULT"
broadcast_sub_lhs_col_f32:
.text.broadcast_sub_lhs_col_f32:
        /* <DEDUP_REMOVED lines=37> */
.L_x_1537:
[----:B------:R-:W-:-:S07]  /*0250*/  MOV R2, 0x270 ;  /* 0x0000027000027802 */ /* 0x000fce0000000f00 */
[----:B------:R-:W-:Y:S05]  /*0260*/  CALL.REL.NOINC `($__internal_114_$__cuda_sm20_div_u64) ;  /* 0x0000000000587944 */ /* 0x000fea0003c00000 */
[----:B------:R-:W-:Y:S02]  /*0270*/  IMAD.MOV.U32 R4, RZ, RZ, R6 ;  /* 0x000000ffff047224 */ /* 0x000fe400078e0006 */
[----:B------:R-:W-:-:S07]  /*0280*/  IMAD.MOV.U32 R5, RZ, RZ, R7 ;  /* 0x000000ffff057224 */ /* 0x000fce00078e0007 */
.L_x_1538:
[----:B------:R-:W-:Y:S05]  /*0290*/  BSYNC.RECONVERGENT B0 ;  /* 0x0000000000007941 */ /* 0x000fea0003800200 */
.L_x_1536:
        /* <DEDUP_REMOVED lines=16> */
[----:B--2---:R-:W-:-:S05]  /*03a0*/  FADD R9, R2, -R5 ;  /* 0x8000000502097221 */ /* 0x004fca0000000000 */
[----:B------:R-:W-:Y:S01]  /*03b0*/  STG.E desc[UR4][R6.64], R9 ;  /* 0x0000000906007986 */ /* 0x000fe2000c101904 */
[----:B------:R-:W-:Y:S05]  /*03c0*/  EXIT ;  /* 0x000000000000794d */ /* 0x000fea0003800000 */
        .weak           $__internal_114_$__cuda_sm20_div_u64
        .type           $__internal_114_$__cuda_sm20_div_u64,@function
        .size           $__internal_114_$__cuda_sm20_div_u64,(.L_x_2910 - $__internal_114_$__cuda_sm20_div_u64)
$__internal_114_$__cuda_sm20_div_u64:
        /* <DEDUP_REMOVED lines=69> */
[----:B------:R-:W-:Y:S06]  /*0820*/  RET.REL.NODEC R4 `(broadcast_sub_lhs_col_f32) ;  /* 0xfffffff404f47950 */ /* 0x000fec0003c3ffff */
.L_x_1539:
        /* <DEDUP_REMOVED lines=13> */
.L_x_2910:


//--------------------- .text.broadcast_sub_lhs_row_f32 --------------------------
	.section	.text.broadcast_sub_lhs_row_f32,"ax",@progbits
	.align	128
        .global         broadcast_sub_lhs_row_f32
        .type           broadcast_sub_lhs_row_f32,@function
        .size           broadcast_sub_lhs_row_f32,(.L_x_2911 - broadcast_sub_lhs_row_f32)
        .other          broadcast_sub_lhs_row_f32,@"STO_CUDA_ENTRY STV_DEFAULT"
broadcast_sub_lhs_row_f32:
.text.broadcast_sub_lhs_row_f32:
        /* <DEDUP_REMOVED lines=37> */
.L_x_1541:
[----:B------:R-:W-:-:S07]  /*0250*/  MOV R2, 0x270 ;  /* 0x0000027000027802 */ /* 0x000fce0000000f00 */
[----:B------:R-:W-:Y:S05]  /*0260*/  CALL.REL.NOINC `($__internal_115_$__cuda_sm20_rem_u64) ;  /* 0x0000000000587944 */ /* 0x000fea0003c00000 */
[----:B------:R-:W-:Y:S01]  /*0270*/  IMAD.MOV.U32 R4, RZ, RZ, R6 ;  /* 0x000000ffff047224 */ /* 0x000fe200078e0006 */
[----:B------:R-:W-:-:S07]  /*0280*/  MOV R5, R7 ;  /* 0x0000000700057202 */ /* 0x000fce0000000f00 */
.L_x_1542:
[----:B------:R-:W-:Y:S05]  /*0290*/  BSYNC.RECONVERGENT B0 ;  /* 0x0000000000007941 */ /* 0x000fea0003800200 */
.L_x_1540:
        /* <DEDUP_REMOVED lines=19> */
        .weak           $__internal_115_$__cuda_sm20_rem_u64
        .type           $__internal_115_$__cuda_sm20_rem_u64,@function
        .size           $__internal_115_$__cuda_sm20_rem_u64,(.L_x_2911 - $__internal_115_$__cuda_sm20_rem_u64)
$__internal_115_$__cuda_sm20_rem_u64:
        /* <DEDUP_REMOVED lines=65> */
[----:B------:R-:W-:Y:S06]  /*07e0*/  RET.REL.NODEC R4 `(broadcast_sub_lhs_row_f32) ;  /* 0xfffffff804047950 */ /* 0x000fec0003c3ffff */
.L_x_1543:
        /* <DEDUP_REMOVED lines=9> */
.L_x_2911:


//--------------------- .text.broadcast_sub_rhs_col_f32 --------------------------
	.section	.text.broadcast_sub_rhs_col_f32,"ax",@progbits
	.align	128
        .global         broadcast_sub_rhs_col_f32
        .type           broadcast_sub_rhs_col_f32,@function
        .size           broadcast_sub_rhs_col_f32,(.L_x_2912 - broadcast_sub_rhs_col_f32)
        .other          broadcast_sub_rhs_col_f32,@"STO_CUDA_ENTRY STV_DEFAULT"
broadcast_sub_rhs_col_f32:
.text.broadcast_sub_rhs_col_f32:
        /* <DEDUP_REMOVED lines=37> */
.L_x_1545:
[----:B------:R-:W-:-:S07]  /*0250*/  MOV R2, 0x270 ;  /* 0x0000027000027802 */ /* 0x000fce0000000f00 */
[----:B------:R-:W-:Y:S05]  /*0260*/  CALL.REL.NOINC `($__internal_116_$__cuda_sm20_div_u64) ;  /* 0x0000000000587944 */ /* 0x000fea0003c00000 */
[----:B------:R-:W-:Y:S02]  /*0270*/  IMAD.MOV.U32 R4, RZ, RZ, R6 ;  /* 0x000000ffff047224 */ /* 0x000fe400078e0006 */
[----:B------:R-:W-:-:S07]  /*0280*/  IMAD.MOV.U32 R5, RZ, RZ, R7 ;  /* 0x000000ffff057224 */ /* 0x000fce00078e0007 */
.L_x_1546:
[----:B------:R-:W-:Y:S05]  /*0290*/  BSYNC.RECONVERGENT B0 ;  /* 0x0000000000007941 */ /* 0x000fea0003800200 */
.L_x_1544:
        /* <DEDUP_REMOVED lines=19> */
        .weak           $__internal_116_$__cuda_sm20_div_u64
        .type           $__internal_116_$__cuda_sm20_div_u64,@function
        .size           $__internal_116_$__cuda_sm20_div_u64,(.L_x_2912 - $__internal_116_$__cuda_sm20_div_u64)
$__internal_116_$__cuda_sm20_div_u64:
        /* <DEDUP_REMOVED lines=69> */
[----:B------:R-:W-:Y:S06]  /*0820*/  RET.REL.NODEC R4 `(broadcast_sub_rhs_col_f32) ;  /* 0xfffffff404f47950 */ /* 0x000fec0003c3ffff */
.L_x_1547:
        /* <DEDUP_REMOVED lines=13> */
.L_x_2912:


//--------------------- .text.broadcast_sub_rhs_row_f32 --------------------------
	.section	.text.broadcast_sub_rhs_row_f32,"ax",@progbits
	.align	128
        .global         broadcast_sub_rhs_row_f32
        .type           broadcast_sub_rhs_row_f32,@function
        .size           broadcast_sub_rhs_row_f32,(.L_x_2913 - broadcast_sub_rhs_row_f32)
        .other          broadcast_sub_rhs_row_f32,@"STO_CUDA_ENTRY STV_DEFAULT"
broadcast_sub_rhs_row_f32:
.text.broadcast_sub_rhs_row_f32:
        /* <DEDUP_REMOVED lines=37> */
.L_x_1549:
[----:B------:R-:W-:-:S07]  /*0250*/  MOV R2, 0x270 ;  /* 0x0000027000027802 */ /* 0x000fce0000000f00 */
[----:B------:R-:W-:Y:S05]  /*0260*/  CALL.REL.NOINC `($__internal_117_$__cuda_sm20_rem_u64) ;  /* 0x0000000000587944 */ /* 0x000fea0003c00000 */
[----:B------:R-:W-:Y:S01]  /*0270*/  IMAD.MOV.U32 R4, RZ, RZ, R6 ;  /* 0x000000ffff047224 */ /* 0x000fe200078e0006 */
[----:B------:R-:W-:-:S07]  /*0280*/  MOV R5, R7 ;  /* 0x0000000700057202 */ /* 0x000fce0000000f00 */
.L_x_1550:
[----:B------:R-:W-:Y:S05]  /*0290*/  BSYNC.RECONVERGENT B0 ;  /* 0x0000000000007941 */ /* 0x000fea0003800200 */
.L_x_1548:
        /* <DEDUP_REMOVED lines=19> */
        .weak           $__internal_117_$__cuda_sm20_rem_u64
        .type           $__internal_117_$__cuda_sm20_rem_u64,@function
        .size           $__internal_117_$__cuda_sm20_rem_u64,(.L_x_2913 - $__internal_117_$__cuda_sm20_rem_u64)
$__internal_117_$__cuda_sm20_rem_u64:
        /* <DEDUP_REMOVED lines=65> */
[----:B------:R-:W-:Y:S06]  /*07e0*/  RET.REL.NODEC R4 `(broadcast_sub_rhs_row_f32) ;  /* 0xfffffff804047950 */ /* 0x000fec0003c3ffff */
.L_x_1551:
        /* <DEDUP_REMOVED lines=9> */
.L_x_2913:


//--------------------- .text.broadcast_sub_contiguous_f32 --------------------------
	.section	.text.broadcast_sub_contiguous_f32,"ax",@progbits
	.align	128
        .global         broadcast_sub_contiguous_f32
        .type           broadcast_sub_contiguous_f32,@function
        .size           broadcast_sub_contiguous_f32,(.L_x_3094 - broadcast_sub_contiguous_f32)
        .other          broadcast_sub_contiguous_f32,@"STO_CUDA_ENTRY STV_DEFAULT"
broadcast_sub_contiguous_f32:
.text.broadcast_sub_contiguous_f32:
        /* <DEDUP_REMOVED lines=23> */
[----:B--2---:R-:W-:-:S05]  /*0170*/  FADD R9, R2, -R5 ;  /* 0x8000000502097221 */ /* 0x004fca0000000000 */
[----:B------:R-:W-:Y:S01]  /*0180*/  STG.E desc[UR4][R6.64], R9 ;  /* 0x0000000906007986 */ /* 0x000fe2000c101904 */
[----:B------:R-:W-:Y:S05]  /*0190*/  EXIT ;  /* 0x000000000000794d */ /* 0x000fea0003800000 */
.L_x_1552:
        /* <DEDUP_REMOVED lines=14> */
.L_x_3094:


//--------------------- .text.broadcast_sub_strided_f32 --------------------------
	.section	.text.broadcast_sub_strided_f32,"ax",@progbits
	.align	128
        .global         broadcast_sub_strided_f32
        .type           broadcast_sub_strided_f32,@function
        .size           broadcast_sub_strided_f32,(.L_x_2915 - broadcast_sub_strided_f32)
        .other          broadcast_sub_strided_f32,@"STO_CUDA_ENTRY STV_DEFAULT"
broadcast_sub_strided_f32:
.text.broadcast_sub_strided_f32:
        /* <DEDUP_REMOVED lines=32> */
.L_x_1571:
        /* <DEDUP_REMOVED lines=27> */
.L_x_1555:
[----:B------:R-:W-:Y:S01]  /*03b0*/  MOV R25, R11 ;  /* 0x0000000b00197202 */ /* 0x000fe20000000f00 */
[----:B------:R-:W-:Y:S01]  /*03c0*/  IMAD.MOV.U32 R22, RZ, RZ, RZ ;  /* 0x000000ffff167224 */ /* 0x000fe200078e00ff */
[----:B------:R-:W-:Y:S01]  /*03d0*/  MOV R20, R16 ;  /* 0x0000001000147202 */ /* 0x000fe20000000f00 */
[----:B------:R-:W-:Y:S01]  /*03e0*/  IMAD.MOV.U32 R9, RZ, RZ, R17 ;  /* 0x000000ffff097224 */ /* 0x000fe200078e0011 */
[----:B------:R-:W-:-:S07]  /*03f0*/  MOV R3, 0x410 ;  /* 0x0000041000037802 */ /* 0x000fce0000000f00 */
[----:B0-----:R-:W-:Y:S05]  /*0400*/  CALL.REL.NOINC `($__internal_118_$__cuda_sm20_div_u64) ;  /* 0x0000004c00a47944 */ /* 0x001fea0003c00000 */
[----:B------:R-:W-:Y:S01]  /*0410*/  IADD3 R3, PT, PT, -R21, RZ, RZ ;  /* 0x000000ff15037210 */ /* 0x000fe20007ffe1ff */
[----:B------:R-:W-:Y:S01]  /*0420*/  IMAD.MOV.U32 R34, RZ, RZ, R21 ;  /* 0x000000ffff227224 */ /* 0x000fe200078e0015 */
[----:B------:R-:W-:-:S03]  /*0430*/  MOV R35, R20 ;  /* 0x0000001400237202 */ /* 0x000fc60000000f00 */
[----:B------:R-:W-:-:S07]  /*0440*/  IMAD R3, R16, R3, R11 ;  /* 0x0000000310037224 */ /* 0x000fce00078e020b */
.L_x_1556:
        /* <DEDUP_REMOVED lines=31> */
.L_x_1557:
[----:B------:R-:W-:Y:S01]  /*0640*/  MOV R25, R34 ;  /* 0x0000002200197202 */ /* 0x000fe20000000f00 */
[----:B------:R-:W-:Y:S01]  /*0650*/  IMAD.MOV.U32 R22, RZ, RZ, R35 ;  /* 0x000000ffff167224 */ /* 0x000fe200078e0023 */
[----:B------:R-:W-:Y:S01]  /*0660*/  MOV R20, R16 ;  /* 0x0000001000147202 */ /* 0x000fe20000000f00 */
[----:B------:R-:W-:Y:S01]  /*0670*/  IMAD.MOV.U32 R9, RZ, RZ, R17 ;  /* 0x000000ffff097224 */ /* 0x000fe200078e0011 */
[----:B------:R-:W-:-:S07]  /*0680*/  MOV R3, 0x6a0 ;  /* 0x000006a000037802 */ /* 0x000fce0000000f00 */
[----:B------:R-:W-:Y:S05]  /*0690*/  CALL.REL.NOINC `($__internal_118_$__cuda_sm20_div_u64) ;  /* 0x0000004c00007944 */ /* 0x000fea0003c00000 */
[----:B------:R-:W-:Y:S02]  /*06a0*/  IADD3 R3, PT, PT, -R21, RZ, RZ ;  /* 0x000000ff15037210 */ /* 0x000fe40007ffe1ff */
[----:B------:R-:W-:-:S03]  /*06b0*/  MOV R35, R20 ;  /* 0x0000001400237202 */ /* 0x000fc60000000f00 */
[----:B------:R-:W-:Y:S02]  /*06c0*/  IMAD R3, R16, R3, R34 ;  /* 0x0000000310037224 */ /* 0x000fe400078e0222 */
[----:B------:R-:W-:-:S07]  /*06d0*/  IMAD.MOV.U32 R34, RZ, RZ, R21 ;  /* 0x000000ffff227224 */ /* 0x000fce00078e0015 */
.L_x_1558:
        /* <DEDUP_REMOVED lines=31> */
.L_x_1559:
        /* <DEDUP_REMOVED lines=10> */
.L_x_1560:
        /* <DEDUP_REMOVED lines=30> */
.L_x_1561:
[----:B------:R-:W-:Y:S01]  /*0b50*/  IMAD.MOV.U32 R25, RZ, RZ, R34 ;  /* 0x000000ffff197224 */ /* 0x000fe200078e0022 */
[----:B------:R-:W-:Y:S01]  /*0b60*/  MOV R22, R35 ;  /* 0x0000002300167202 */ /* 0x000fe20000000f00 */
[----:B------:R-:W-:Y:S01]  /*0b70*/  IMAD.MOV.U32 R20, RZ, RZ, R16 ;  /* 0x000000ffff147224 */ /* 0x000fe200078e0010 */
[----:B------:R-:W-:Y:S02]  /*0b80*/  MOV R9, R17 ;  /* 0x0000001100097202 */ /* 0x000fe40000000f00 */
[----:B------:R-:W-:-:S07]  /*0b90*/  MOV R3, 0xbb0 ;  /* 0x00000bb000037802 */ /* 0x000fce0000000f00 */
[----:B------:R-:W-:Y:S05]  /*0ba0*/  CALL.REL.NOINC `($__internal_118_$__cuda_sm20_div_u64) ;  /* 0x0000004400bc7944 */ /* 0x000fea0003c00000 */
[----:B------:R-:W-:Y:S02]  /*0bb0*/  IMAD.MOV R3, RZ, RZ, -R21 ;  /* 0x000000ffff037224 */ /* 0x000fe400078e0a15 */
[----:B------:R-:W-:Y:S02]  /*0bc0*/  IMAD.MOV.U32 R35, RZ, RZ, R20 ;  /* 0x000000ffff237224 */ /* 0x000fe400078e0014 */
[----:B------:R-:W-:Y:S01]  /*0bd0*/  IMAD R3, R16, R3, R34 ;  /* 0x0000000310037224 */ /* 0x000fe200078e0222 */
[----:B------:R-:W-:-:S07]  /*0be0*/  MOV R34, R21 ;  /* 0x0000001500227202 */ /* 0x000fce0000000f00 */
.L_x_1562:
        /* <DEDUP_REMOVED lines=31> */
.L_x_1563:
        /* <DEDUP_REMOVED lines=10> */
.L_x_1564:
        /* <DEDUP_REMOVED lines=31> */
.L_x_1565:
        /* <DEDUP_REMOVED lines=10> */
.L_x_1566:
        /* <DEDUP_REMOVED lines=31> */
.L_x_1567:
        /* <DEDUP_REMOVED lines=10> */
.L_x_1568:
        /* <DEDUP_REMOVED lines=29> */
.L_x_1569:
[----:B------:R-:W-:Y:S01]  /*1570*/  IMAD.MOV.U32 R25, RZ, RZ, R34 ;  /* 0x000000ffff197224 */ /* 0x000fe200078e0022 */
[----:B------:R-:W-:Y:S01]  /*1580*/  MOV R22, R35 ;  /* 0x0000002300167202 */ /* 0x000fe20000000f00 */
[----:B------:R-:W-:Y:S01]  /*1590*/  IMAD.MOV.U32 R20, RZ, RZ, R16 ;  /* 0x000000ffff147224 */ /* 0x000fe200078e0010 */
[----:B------:R-:W-:Y:S02]  /*15a0*/  MOV R9, R17 ;  /* 0x0000001100097202 */ /* 0x000fe40000000f00 */
[----:B------:R-:W-:-:S07]  /*15b0*/  MOV R3, 0x15d0 ;  /* 0x000015d000037802 */ /* 0x000fce0000000f00 */
[----:B------:R-:W-:Y:S05]  /*15c0*/  CALL.REL.NOINC `($__internal_118_$__cuda_sm20_div_u64) ;  /* 0x0000003c00347944 */ /* 0x000fea0003c00000 */
[----:B------:R-:W-:-:S04]  /*15d0*/  IMAD.MOV R3, RZ, RZ, -R21 ;  /* 0x000000ffff037224 */ /* 0x000fc800078e0a15 */
[----:B------:R-:W-:-:S07]  /*15e0*/  IMAD R16, R16, R3, R34 ;  /* 0x0000000310107224 */ /* 0x000fce00078e0222 */
.L_x_1570:
        /* <DEDUP_REMOVED lines=9> */
.L_x_1554:
        /* <DEDUP_REMOVED lines=34> */
.L_x_1574:
[----:B------:R-:W-:Y:S01]  /*18a0*/  MOV R25, R11 ;  /* 0x0000000b00197202 */ /* 0x000fe20000000f00 */
[----:B------:R-:W-:Y:S01]  /*18b0*/  IMAD.MOV.U32 R22, RZ, RZ, RZ ;  /* 0x000000ffff167224 */ /* 0x000fe200078e00ff */
[----:B------:R-:W-:Y:S01]  /*18c0*/  MOV R20, R6 ;  /* 0x0000000600147202 */ /* 0x000fe20000000f00 */
[----:B------:R-:W-:Y:S01]  /*18d0*/  IMAD.MOV.U32 R9, RZ, RZ, R7 ;  /* 0x000000ffff097224 */ /* 0x000fe200078e0007 */
[----:B------:R-:W-:-:S07]  /*18e0*/  MOV R3, 0x1900 ;  /* 0x0000190000037802 */ /* 0x000fce0000000f00 */
[----:B------:R-:W-:Y:S05]  /*18f0*/  CALL.REL.NOINC `($__internal_118_$__cuda_sm20_div_u64) ;  /* 0x0000003800687944 */ /* 0x000fea0003c00000 */
[----:B------:R-:W-:Y:S01]  /*1900*/  IADD3 R7, PT, PT, -R21, RZ, RZ ;  /* 0x000000ff15077210 */ /* 0x000fe20007ffe1ff */
[----:B------:R-:W-:Y:S01]  /*1910*/  IMAD.MOV.U32 R18, RZ, RZ, R21 ;  /* 0x000000ffff127224 */ /* 0x000fe200078e0015 */
[----:B------:R-:W-:-:S03]  /*1920*/  MOV R19, R20 ;  /* 0x0000001400137202 */ /* 0x000fc60000000f00 */
[----:B------:R-:W-:-:S07]  /*1930*/  IMAD R7, R6, R7, R11 ;  /* 0x0000000706077224 */ /* 0x000fce00078e020b */
.L_x_1575:
        /* <DEDUP_REMOVED lines=34> */
.L_x_1576:
        /* <DEDUP_REMOVED lines=10> */
.L_x_1577:
        /* <DEDUP_REMOVED lines=33> */
.L_x_1578:
        /* <DEDUP_REMOVED lines=10> */
.L_x_1579:
        /* <DEDUP_REMOVED lines=32> */
.L_x_1580:
[----:B------:R-:W-:Y:S01]  /*20b0*/  MOV R25, R10 ;  /* 0x0000000a00197202 */ /* 0x000fe20000000f00 */
[----:B------:R-:W-:Y:S01]  /*20c0*/  IMAD.MOV.U32 R22, RZ, RZ, R11 ;  /* 0x000000ffff167224 */ /* 0x000fe200078e000b */
[----:B------:R-:W-:Y:S01]  /*20d0*/  MOV R20, R6 ;  /* 0x0000000600147202 */ /* 0x000fe20000000f00 */
[----:B------:R-:W-:Y:S01]  /*20e0*/  IMAD.MOV.U32 R9, RZ, RZ, R7 ;  /* 0x000000ffff097224 */ /* 0x000fe200078e0007 */
[----:B------:R-:W-:-:S07]  /*20f0*/  MOV R3, 0x2110 ;  /* 0x0000211000037802 */ /* 0x000fce0000000f00 */
[----:B------:R-:W-:Y:S05]  /*2100*/  CALL.REL.NOINC `($__internal_118_$__cuda_sm20_div_u64) ;  /* 0x0000003000647944 */ /* 0x000fea0003c00000 */
[----:B------:R-:W-:Y:S01]  /*2110*/  IADD3 R3, PT, PT, -R21, RZ, RZ ;  /* 0x000000ff15037210 */ /* 0x000fe20007ffe1ff */
[----:B------:R-:W-:-:S04]  /*2120*/  IMAD.MOV.U32 R11, RZ, RZ, R21 ;  /* 0x000000ffff0b7224 */ /* 0x000fc800078e0015 */
[----:B------:R-:W-:-:S07]  /*2130*/  IMAD R6, R6, R3, R10 ;  /* 0x0000000306067224 */ /* 0x000fce00078e020a */
.L_x_1581:
[----:B------:R-:W0:Y:S02]  /*2140*/  LDC R3, c[0x0][0x388] ;  /* 0x0000e200ff037b82 */ /* 0x000e240000000800 */
[----:B0-----:R-:W-:-:S06]  /*2150*/  IMAD.WIDE.U32 R16, R3, 0x8, R16 ;  /* 0x0000000803107825 */ /* 0x001fcc00078e0010 */
[----:B------:R-:W2:Y:S01]  /*2160*/  LDG.E R16, desc[UR6][R16.64] ;  /* 0x0000000610107981 */ /* 0x000ea2000c1e1900 */
[----:B------:R-:W-:Y:S01]  /*2170*/  IADD3 R8, PT, PT, R8, 0x4, RZ ;  /* 0x0000000408087810 */ /* 0x000fe20007ffe0ff */
[----:B--2---:R-:W-:-:S07]  /*2180*/  IMAD R5, R16, R6, R5 ;  /* 0x0000000610057224 */ /* 0x004fce00078e0205 */
.L_x_1573:
        /* <DEDUP_REMOVED lines=34> */
.L_x_1583:
        /* <DEDUP_REMOVED lines=10> */
.L_x_1584:
        /* <DEDUP_REMOVED lines=31> */
.L_x_1585:
[----:B------:R-:W-:Y:S01]  /*2640*/  IMAD.MOV.U32 R25, RZ, RZ, R16 ;  /* 0x000000ffff197224 */ /* 0x000fe200078e0010 */
[----:B------:R-:W-:Y:S01]  /*2650*/  MOV R22, R17 ;  /* 0x0000001100167202 */ /* 0x000fe20000000f00 */
[----:B------:R-:W-:Y:S01]  /*2660*/  IMAD.MOV.U32 R20, RZ, RZ, R10 ;  /* 0x000000ffff147224 */ /* 0x000fe200078e000a */
[----:B------:R-:W-:Y:S02]  /*2670*/  MOV R9, R11 ;  /* 0x0000000b00097202 */ /* 0x000fe40000000f00 */
[----:B------:R-:W-:-:S07]  /*2680*/  MOV R3, 0x26a0 ;  /* 0x000026a000037802 */ /* 0x000fce0000000f00 */
[----:B------:R-:W-:Y:S05]  /*2690*/  CALL.REL.NOINC `($__internal_118_$__cuda_sm20_div_u64) ;  /* 0x0000002c00007944 */ /* 0x000fea0003c00000 */
[----:B------:R-:W-:Y:S01]  /*26a0*/  IMAD.MOV R3, RZ, RZ, -R21 ;  /* 0x000000ffff037224 */ /* 0x000fe200078e0a15 */
[----:B------:R-:W-:-:S03]  /*26b0*/  MOV R7, R21 ;  /* 0x0000001500077202 */ /* 0x000fc60000000f00 */
[----:B------:R-:W-:-:S07]  /*26c0*/  IMAD R10, R10, R3, R16 ;  /* 0x000000030a0a7224 */ /* 0x000fce00078e0210 */
.L_x_1586:
[----:B------:R-:W0:Y:S02]  /*26d0*/  LDC R3, c[0x0][0x388] ;  /* 0x0000e200ff037b82 */ /* 0x000e240000000800 */
[----:B0-----:R-:W-:-:S06]  /*26e0*/  IMAD.WIDE.U32 R12, R3, 0x8, R12 ;  /* 0x00000008030c7825 */ /* 0x001fcc00078e000c */
[----:B------:R-:W2:Y:S01]  /*26f0*/  LDG.E R12, desc[UR6][R12.64] ;  /* 0x000000060c0c7981 */ /* 0x000ea2000c1e1900 */
[----:B------:R-:W-:Y:S01]  /*2700*/  VIADD R8, R8, 0x2 ;  /* 0x0000000208087836 */ /* 0x000fe20000000000 */
[----:B------:R-:W-:Y:S01]  /*2710*/  MOV R11, R7 ;  /* 0x00000007000b7202 */ /* 0x000fe20000000f00 */
[----:B--2---:R-:W-:-:S07]  /*2720*/  IMAD R5, R12, R10, R5 ;  /* 0x0000000a0c057224 */ /* 0x004fce00078e0205 */
.L_x_1582:
        /* <DEDUP_REMOVED lines=28> */
.L_x_1587:
[----:B------:R-:W-:Y:S01]  /*28f0*/  MOV R3, R16 ;  /* 0x0000001000037202 */ /* 0x000fe20000000f00 */
[----:B------:R-:W-:Y:S01]  /*2900*/  IMAD.MOV.U32 R15, RZ, RZ, R11 ;  /* 0x000000ffff0f7224 */ /* 0x000fe200078e000b */
[----:B------:R-:W-:-:S07]  /*2910*/  MOV R16, 0x2930 ;  /* 0x0000293000107802 */ /* 0x000fce0000000f00 */
[----:B------:R-:W-:Y:S05]  /*2920*/  CALL.REL.NOINC `($__internal_119_$__cuda_sm20_rem_u64) ;  /* 0x0000002c00707944 */ /* 0x000fea0003c00000 */
.L_x_1588:
[----:B------:R-:W0:Y:S02]  /*2930*/  LDC R3, c[0x0][0x388] ;  /* 0x0000e200ff037b82 */ /* 0x000e240000000800 */
[----:B0-----:R-:W-:-:S06]  /*2940*/  IMAD.WIDE.U32 R6, R3, 0x8, R6 ;  /* 0x0000000803067825 */ /* 0x001fcc00078e0006 */
[----:B------:R-:W2:Y:S02]  /*2950*/  LDG.E R6, desc[UR6][R6.64] ;  /* 0x0000000606067981 */ /* 0x000ea4000c1e1900 */
[----:B--2---:R-:W-:-:S07]  /*2960*/  IMAD R5, R6, R9, R5 ;  /* 0x0000000906057224 */ /* 0x004fce00078e0205 */
.L_x_1572:
[----:B------:R-:W-:Y:S01]  /*2970*/  MOV R10, R5 ;  /* 0x00000005000a7202 */ /* 0x000fe20000000f00 */
[----:B------:R-:W-:-:S07]  /*2980*/  IMAD.MOV.U32 R11, RZ, RZ, RZ ;  /* 0x000000ffff0b7224 */ /* 0x000fce00078e00ff */
.L_x_1553:
        /* <DEDUP_REMOVED lines=15> */
.L_x_1607:
        /* <DEDUP_REMOVED lines=27> */
.L_x_1591:
[----:B------:R-:W-:Y:S01]  /*2c30*/  IMAD.MOV.U32 R25, RZ, RZ, R14 ;  /* 0x000000ffff197224 */ /* 0x000fe200078e000e */
[----:B------:R-:W-:Y:S01]  /*2c40*/  MOV R22, RZ ;  /* 0x000000ff00167202 */ /* 0x000fe20000000f00 */
[----:B------:R-:W-:Y:S01]  /*2c50*/  IMAD.MOV.U32 R20, RZ, RZ, R18 ;  /* 0x000000ffff147224 */ /* 0x000fe200078e0012 */
[----:B------:R-:W-:Y:S02]  /*2c60*/  MOV R9, R19 ;  /* 0x0000001300097202 */ /* 0x000fe40000000f00 */
[----:B------:R-:W-:-:S07]  /*2c70*/  MOV R3, 0x2c90 ;  /* 0x00002c9000037802 */ /* 0x000fce0000000f00 */
[----:B------:R-:W-:Y:S05]  /*2c80*/  CALL.REL.NOINC `($__internal_118_$__cuda_sm20_div_u64) ;  /* 0x0000002400847944 */ /* 0x000fea0003c00000 */
[----:B------:R-:W-:Y:S01]  /*2c90*/  IMAD.MOV R3, RZ, RZ, -R21 ;  /* 0x000000ffff037224 */ /* 0x000fe200078e0a15 */
[----:B------:R-:W-:Y:S01]  /*2ca0*/  MOV R28, R21 ;  /* 0x00000015001c7202 */ /* 0x000fe20000000f00 */
[----:B------:R-:W-:Y:S02]  /*2cb0*/  IMAD.MOV.U32 R29, RZ, RZ, R20 ;  /* 0x000000ffff1d7224 */ /* 0x000fe400078e0014 */
[----:B------:R-:W-:-:S07]  /*2cc0*/  IMAD R3, R18, R3, R14 ;  /* 0x0000000312037224 */ /* 0x000fce00078e020e */
.L_x_1592:
        /* <DEDUP_REMOVED lines=30> */
.L_x_1593:
[----:B------:R-:W-:Y:S01]  /*2eb0*/  MOV R25, R28 ;  /* 0x0000001c00197202 */ /* 0x000fe20000000f00 */
[----:B------:R-:W-:Y:S01]  /*2ec0*/  IMAD.MOV.U32 R22, RZ, RZ, R29 ;  /* 0x000000ffff167224 */ /* 0x000fe200078e001d */
        /* <DEDUP_REMOVED lines=8> */
.L_x_1594:
        /* <DEDUP_REMOVED lines=31> */
.L_x_1595:
        /* <DEDUP_REMOVED lines=10> */
.L_x_1596:
        /* <DEDUP_REMOVED lines=30> */
.L_x_1597:
        /* <DEDUP_REMOVED lines=10> */
.L_x_1598:
        /* <DEDUP_REMOVED lines=31> */
.L_x_1599:
        /* <DEDUP_REMOVED lines=10> */
.L_x_1600:
        /* <DEDUP_REMOVED lines=31> */
.L_x_1601:
        /* <DEDUP_REMOVED lines=10> */
.L_x_1602:
        /* <DEDUP_REMOVED lines=31> */
.L_x_1603:
        /* <DEDUP_REMOVED lines=10> */
.L_x_1604:
        /* <DEDUP_REMOVED lines=29> */
.L_x_1605:
        /* <DEDUP_REMOVED lines=8> */
.L_x_1606:
        /* <DEDUP_REMOVED lines=8> */
.L_x_1590:
        /* <DEDUP_REMOVED lines=36> */
.L_x_1610:
[----:B------:R-:W-:Y:S01]  /*4120*/  IMAD.MOV.U32 R25, RZ, RZ, R14 ;  /* 0x000000ffff197224 */ /* 0x000fe200078e000e */
[----:B------:R-:W-:Y:S01]  /*4130*/  MOV R22, RZ ;  /* 0x000000ff00167202 */ /* 0x000fe20000000f00 */
[----:B------:R-:W-:Y:S01]  /*4140*/  IMAD.MOV.U32 R9, RZ, RZ, R13 ;  /* 0x000000ffff097224 */ /* 0x000fe200078e000d */
[----:B------:R-:W-:Y:S02]  /*4150*/  MOV R20, R12 ;  /* 0x0000000c00147202 */ /* 0x000fe40000000f00 */
[----:B------:R-:W-:-:S07]  /*4160*/  MOV R3, 0x4180 ;  /* 0x0000418000037802 */ /* 0x000fce0000000f00 */
[----:B------:R-:W-:Y:S05]  /*4170*/  CALL.REL.NOINC `($__internal_118_$__cuda_sm20_div_u64) ;  /* 0x0000001000487944 */ /* 0x000fea0003c00000 */
[----:B------:R-:W-:Y:S01]  /*4180*/  IADD3 R3, PT, PT, -R21, RZ, RZ ;  /* 0x000000ff15037210 */ /* 0x000fe20007ffe1ff */
[----:B------:R-:W-:-:S04]  /*4190*/  IMAD.MOV.U32 R15, RZ, RZ, R20 ;  /* 0x000000ffff0f7224 */ /* 0x000fc800078e0014 */
[----:B------:R-:W-:Y:S01]  /*41a0*/  IMAD R8, R12, R3, R14 ;  /* 0x000000030c087224 */ /* 0x000fe200078e020e */
[----:B------:R-:W-:-:S07]  /*41b0*/  MOV R14, R21 ;  /* 0x00000015000e7202 */ /* 0x000fce0000000f00 */
.L_x_1611:
        /* <DEDUP_REMOVED lines=33> */
.L_x_1612:
[----:B------:R-:W-:Y:S01]  /*43d0*/  IMAD.MOV.U32 R25, RZ, RZ, R14 ;  /* 0x000000ffff197224 */ /* 0x000fe200078e000e */
[----:B------:R-:W-:Y:S01]  /*43e0*/  MOV R22, R15 ;  /* 0x0000000f00167202 */ /* 0x000fe20000000f00 */
[----:B------:R-:W-:Y:S01]  /*43f0*/  IMAD.MOV.U32 R9, RZ, RZ, R13 ;  /* 0x000000ffff097224 */ /* 0x000fe200078e000d */
[----:B------:R-:W-:Y:S02]  /*4400*/  MOV R20, R12 ;  /* 0x0000000c00147202 */ /* 0x000fe40000000f00 */
[----:B------:R-:W-:-:S07]  /*4410*/  MOV R3, 0x4430 ;  /* 0x0000443000037802 */ /* 0x000fce0000000f00 */
[----:B------:R-:W-:Y:S05]  /*4420*/  CALL.REL.NOINC `($__internal_118_$__cuda_sm20_div_u64) ;  /* 0x0000000c009c7944 */ /* 0x000fea0003c00000 */
[----:B------:R-:W-:Y:S01]  /*4430*/  IADD3 R3, PT, PT, -R21, RZ, RZ ;  /* 0x000000ff15037210 */ /* 0x000fe20007ffe1ff */
[----:B------:R-:W-:Y:S01]  /*4440*/  IMAD.MOV.U32 R19, RZ, RZ, R20 ;  /* 0x000000ffff137224 */ /* 0x000fe200078e0014 */
[----:B------:R-:W-:-:S03]  /*4450*/  MOV R18, R21 ;  /* 0x0000001500127202 */ /* 0x000fc60000000f00 */
[----:B------:R-:W-:-:S07]  /*4460*/  IMAD R8, R12, R3, R14 ;  /* 0x000000030c087224 */ /* 0x000fce00078e020e */
.L_x_1613:
        /* <DEDUP_REMOVED lines=32> */
.L_x_1614:
[----:B------:R-:W-:Y:S01]  /*4670*/  IMAD.MOV.U32 R25, RZ, RZ, R18 ;  /* 0x000000ffff197224 */ /* 0x000fe200078e0012 */
[----:B------:R-:W-:Y:S01]  /*4680*/  MOV R22, R19 ;  /* 0x0000001300167202 */ /* 0x000fe20000000f00 */
        /* <DEDUP_REMOVED lines=8> */
.L_x_1615:
        /* <DEDUP_REMOVED lines=30> */
.L_x_1616:
[----:B------:R-:W-:Y:S01]  /*48f0*/  MOV R25, R12 ;  /* 0x0000000c00197202 */ /* 0x000fe20000000f00 */
[----:B------:R-:W-:Y:S01]  /*4900*/  IMAD.MOV.U32 R20, RZ, RZ, R16 ;  /* 0x000000ffff147224 */ /* 0x000fe200078e0010 */
[----:B------:R-:W-:Y:S02]  /*4910*/  MOV R22, R13 ;  /* 0x0000000d00167202 */ /* 0x000fe40000000f00 */
[----:B------:R-:W-:Y:S02]  /*4920*/  MOV R9, R17 ;  /* 0x0000001100097202 */ /* 0x000fe40000000f00 */
[----:B------:R-:W-:-:S07]  /*4930*/  MOV R3, 0x4950 ;  /* 0x0000495000037802 */ /* 0x000fce0000000f00 */
[----:B------:R-:W-:Y:S05]  /*4940*/  CALL.REL.NOINC `($__internal_118_$__cuda_sm20_div_u64) ;  /* 0x0000000800547944 */ /* 0x000fea0003c00000 */
[----:B------:R-:W-:Y:S01]  /*4950*/  IADD3 R3, PT, PT, -R21, RZ, RZ ;  /* 0x000000ff15037210 */ /* 0x000fe20007ffe1ff */
[----:B------:R-:W-:-:S04]  /*4960*/  IMAD.MOV.U32 R9, RZ, RZ, R21 ;  /* 0x000000ffff097224 */ /* 0x000fc800078e0015 */
[----:B------:R-:W-:-:S07]  /*4970*/  IMAD R12, R16, R3, R12 ;  /* 0x00000003100c7224 */ /* 0x000fce00078e020c */
.L_x_1617:
[----:B------:R-:W-:-:S06]  /*4980*/  IMAD.WIDE.U32 R18, R6, 0x8, R18 ;  /* 0x0000000806127825 */ /* 0x000fcc00078e0012 */
[----:B------:R-:W2:Y:S01]  /*4990*/  LDG.E R18, desc[UR6][R18.64] ;  /* 0x0000000612127981 */ /* 0x000ea2000c1e1900 */
[----:B------:R-:W-:Y:S02]  /*49a0*/  IADD3 R5, PT, PT, R5, 0x4, RZ ;  /* 0x0000000405057810 */ /* 0x000fe40007ffe0ff */
[----:B------:R-:W-:Y:S01]  /*49b0*/  MOV R14, R9 ;  /* 0x00000009000e7202 */ /* 0x000fe20000000f00 */
[----:B--2---:R-:W-:-:S07]  /*49c0*/  IMAD R23, R18, R12, R23 ;  /* 0x0000000c12177224 */ /* 0x004fce00078e0217 */
.L_x_1609:
        /* <DEDUP_REMOVED lines=34> */
.L_x_1619:
[----:B------:R-:W-:Y:S01]  /*4bf0*/  HFMA2 R22, -RZ, RZ, 0, 0 ;  /* 0x00000000ff167431 */ /* 0x000fe200000001ff */
        /* <DEDUP_REMOVED lines=9> */
.L_x_1620:
        /* <DEDUP_REMOVED lines=31> */
.L_x_1621:
        /* <DEDUP_REMOVED lines=9> */
.L_x_1622:
[----:B------:R-:W-:-:S06]  /*4f10*/  IMAD.WIDE.U32 R16, R6, 0x8, R16 ;  /* 0x0000000806107825 */ /* 0x000fcc00078e0010 */
[----:B------:R-:W2:Y:S01]  /*4f20*/  LDG.E R16, desc[UR6][R16.64] ;  /* 0x0000000610107981 */ /* 0x000ea2000c1e1900 */
[----:B------:R-:W-:Y:S02]  /*4f30*/  IADD3 R5, PT, PT, R5, 0x2, RZ ;  /* 0x0000000205057810 */ /* 0x000fe40007ffe0ff */
[----:B------:R-:W-:Y:S01]  /*4f40*/  MOV R14, R9 ;  /* 0x00000009000e7202 */ /* 0x000fe20000000f00 */
[----:B--2---:R-:W-:-:S07]  /*4f50*/  IMAD R23, R16, R15, R23 ;  /* 0x0000000f10177224 */ /* 0x004fce00078e0217 */
.L_x_1618:
        /* <DEDUP_REMOVED lines=29> */
.L_x_1623:
[----:B------:R-:W-:Y:S02]  /*5130*/  MOV R3, R16 ;  /* 0x0000001000037202 */ /* 0x000fe40000000f00 */
[----:B------:R-:W-:Y:S02]  /*5140*/  MOV R15, R14 ;  /* 0x0000000e000f7202 */ /* 0x000fe40000000f00 */
[----:B------:R-:W-:-:S07]  /*5150*/  MOV R16, 0x5170 ;  /* 0x0000517000107802 */ /* 0x000fce0000000f00 */
[----:B------:R-:W-:Y:S05]  /*5160*/  CALL.REL.NOINC `($__internal_119_$__cuda_sm20_rem_u64) ;  /* 0x0000000400607944 */ /* 0x000fea0003c00000 */
[----:B------:R-:W-:-:S07]  /*5170*/  IMAD.MOV.U32 R7, RZ, RZ, R9 ;  /* 0x000000ffff077224 */ /* 0x000fce00078e0009 */
.L_x_1624:
[----:B------:R-:W-:-:S06]  /*5180*/  IMAD.WIDE.U32 R4, R6, 0x8, R4 ;  /* 0x0000000806047825 */ /* 0x000fcc00078e0004 */
[----:B------:R-:W2:Y:S02]  /*5190*/  LDG.E R4, desc[UR6][R4.64] ;  /* 0x0000000604047981 */ /* 0x000ea4000c1e1900 */
[----:B--2---:R-:W-:-:S07]  /*51a0*/  IMAD R23, R4, R7, R23 ;  /* 0x0000000704177224 */ /* 0x004fce00078e0217 */
.L_x_1608:
[----:B------:R-:W-:Y:S01]  /*51b0*/  HFMA2 R5, -RZ, RZ, 0, 0 ;  /* 0x00000000ff057431 */ /* 0x000fe200000001ff */
[----:B------:R-:W-:-:S07]  /*51c0*/  MOV R4, R23 ;  /* 0x0000001700047202 */ /* 0x000fce0000000f00 */
.L_x_1589:
        /* <DEDUP_REMOVED lines=10> */
[----:B--2---:R-:W-:-:S05]  /*5270*/  FADD R3, R6, -R9 ;  /* 0x8000000906037221 */ /* 0x004fca0000000000 */
[----:B------:R-:W-:Y:S01]  /*5280*/  STG.E desc[UR6][R4.64], R3 ;  /* 0x0000000304007986 */ /* 0x000fe2000c101906 */
[----:B------:R-:W-:Y:S05]  /*5290*/  EXIT ;  /* 0x000000000000794d */ /* 0x000fea0003800000 */
        .weak           $__internal_118_$__cuda_sm20_div_u64
        .type           $__internal_118_$__cuda_sm20_div_u64,@function
        .size           $__internal_118_$__cuda_sm20_div_u64,($__internal_119_$__cuda_sm20_rem_u64 - $__internal_118_$__cuda_sm20_div_u64)
$__internal_118_$__cuda_sm20_div_u64:
        /* <DEDUP_REMOVED lines=68> */
[----:B------:R-:W-:Y:S06]  /*56e0*/  RET.REL.NODEC R24 `(broadcast_sub_strided_f32) ;  /* 0xffffffa818447950 */ /* 0x000fec0003c3ffff */
        .weak           $__internal_119_$__cuda_sm20_rem_u64
        .type           $__internal_119_$__cuda_sm20_rem_u64,@function
        .size           $__internal_119_$__cuda_sm20_rem_u64,(.L_x_2915 - $__internal_119_$__cuda_sm20_rem_u64)
$__internal_119_$__cuda_sm20_rem_u64:
        /* <DEDUP_REMOVED lines=61> */
[----:B------:R-:W-:Y:S06]  /*5ac0*/  RET.REL.NODEC R16 `(broadcast_sub_strided_f32) ;  /* 0xffffffa4104c7950 */ /* 0x000fec0003c3ffff */
.L_x_1625:
        /* <DEDUP_REMOVED lines=11> */
.L_x_2915:


//--------------------- .text.broadcast_add_lhs_col_f32 --------------------------
	.section	.text.broadcast_add_lhs_col_f32,"ax",@progbits
	.align	128
        .global         broadcast_add_lhs_col_f32
        .type           broadcast_add_lhs_col_f32,@function
        .size           broadcast_add_lhs_col_f32,(.L_x_2916 - broadcast_add_lhs_col_f32)
        .other          broadcast_add_lhs_col_f32,@"STO_CUDA_ENTRY STV_DEFAULT"
broadcast_add_lhs_col_f32:
.text.broadcast_add_lhs_col_f32:
        /* <DEDUP_REMOVED lines=37> */
.L_x_1627:
[----:B------:R-:W-:-:S07]  /*0250*/  MOV R2, 0x270 ;  /* 0x0000027000027802 */ /* 0x000fce0000000f00 */
[----:B------:R-:W-:Y:S05]  /*0260*/  CALL.REL.NOINC `($__internal_120_$__cuda_sm20_div_u64) ;  /* 0x0000000000587944 */ /* 0x000fea0003c00000 */
[----:B------:R-:W-:Y:S02]  /*0270*/  IMAD.MOV.U32 R4, RZ, RZ, R6 ;  /* 0x000000ffff047224 */ /* 0x000fe400078e0006 */
[----:B------:R-:W-:-:S07]  /*0280*/  IMAD.MOV.U32 R5, RZ, RZ, R7 ;  /* 0x000000ffff057224 */ /* 0x000fce00078e0007 */
.L_x_1628:
[----:B------:R-:W-:Y:S05]  /*0290*/  BSYNC.RECONVERGENT B0 ;  /* 0x0000000000007941 */ /* 0x000fea0003800200 */
.L_x_1626:
        /* <DEDUP_REMOVED lines=16> */
[----:B--2---:R-:W-:-:S05]  /*03a0*/  FADD R9, R2, R5 ;  /* 0x0000000502097221 */ /* 0x004fca0000000000 */
[----:B------:R-:W-:Y:S01]  /*03b0*/  STG.E desc[UR4][R6.64], R9 ;  /* 0x0000000906007986 */ /* 0x000fe2000c101904 */
[----:B------:R-:W-:Y:S05]  /*03c0*/  EXIT ;  /* 0x000000000000794d */ /* 0x000fea0003800000 */
        .weak           $__internal_120_$__cuda_sm20_div_u64
        .type           $__internal_120_$__cuda_sm20_div_u64,@function
        .size           $__internal_120_$__cuda_sm20_div_u64,(.L_x_2916 - $__internal_120_$__cuda_sm20_div_u64)
$__internal_120_$__cuda_sm20_div_u64:
        /* <DEDUP_REMOVED lines=69> */
[----:B------:R-:W-:Y:S06]  /*0820*/  RET.REL.NODEC R4 `(broadcast_add_lhs_col_f32) ;  /* 0xfffffff404f47950 */ /* 0x000fec0003c3ffff */
.L_x_1629:
        /* <DEDUP_REMOVED lines=13> */
.L_x_2916:


//--------------------- .text.broadcast_add_lhs_row_f32 --------------------------
	.section	.text.broadcast_add_lhs_row_f32,"ax",@progbits
	.align	128
        .global         broadcast_add_lhs_row_f32
        .type           broadcast_add_lhs_row_f32,@function
        .size           broadcast_add_lhs_row_f32,(.L_x_2917 - broadcast_add_lhs_row_f32)
        .other          broadcast_add_lhs_row_f32,@"STO_CUDA_ENTRY STV_DEFAULT"
broadcast_add_lhs_row_f32:
.text.broadcast_add_lhs_row_f32:
        /* <DEDUP_REMOVED lines=37> */
.L_x_1631:
[----:B------:R-:W-:-:S07]  /*0250*/  MOV R2, 0x270 ;  /* 0x0000027000027802 */ /* 0x000fce0000000f00 */
[----:B------:R-:W-:Y:S05]  /*0260*/  CALL.REL.NOINC `($__internal_121_$__cuda_sm20_rem_u64) ;  /* 0x0000000000587944 */ /* 0x000fea0003c00000 */
[----:B------:R-:W-:Y:S01]  /*0270*/  IMAD.MOV.U32 R4, RZ, RZ, R6 ;  /* 0x000000ffff047224 */ /* 0x000fe200078e0006 */
[----:B------:R-:W-:-:S07]  /*0280*/  MOV R5, R7 ;  /* 0x0000000700057202 */ /* 0x000fce0000000f00 */
.L_x_1632:
[----:B------:R-:W-:Y:S05]  /*0290*/  BSYNC.RECONVERGENT B0 ;  /* 0x0000000000007941 */ /* 0x000fea0003800200 */
.L_x_1630:
        /* <DEDUP_REMOVED lines=19> */
        .weak           $__internal_121_$__cuda_sm20_rem_u64
        .type           $__internal_121_$__cuda_sm20_rem_u64,@function
        .size           $__internal_121_$__cuda_sm20_rem_u64,(.L_x_2917 - $__internal_121_$__cuda_sm20_rem_u64)
$__internal_121_$__cuda_sm20_rem_u64:
        /* <DEDUP_REMOVED lines=65> */
[----:B------:R-:W-:Y:S06]  /*07e0*/  RET.REL.NODEC R4 `(broadcast_add_lhs_row_f32) ;  /* 0xfffffff804047950 */ /* 0x000fec0003c3ffff */
.L_x_1633:
        /* <DEDUP_REMOVED lines=9> */
.L_x_2917:


//--------------------- .text.broadcast_add_rhs_col_f32 --------------------------
	.section	.text.broadcast_add_rhs_col_f32,"ax",@progbits
	.align	128
        .global         broadcast_add_rhs_col_f32
        .type           broadcast_add_rhs_col_f32,@function
        .size           broadcast_add_rhs_col_f32,(.L_x_2918 - broadcast_add_rhs_col_f32)
        .other          broadcast_add_rhs_col_f32,@"STO_CUDA_ENTRY STV_DEFAULT"
broadcast_add_rhs_col_f32:
.text.broadcast_add_rhs_col_f32:
        /* <DEDUP_REMOVED lines=37> */
.L_x_1635:
[----:B------:R-:W-:-:S07]  /*0250*/  MOV R2, 0x270 ;  /* 0x0000027000027802 */ /* 0x000fce0000000f00 */
[----:B------:R-:W-:Y:S05]  /*0260*/  CALL.REL.NOINC `($__internal_122_$__cuda_sm20_div_u64) ;  /* 0x0000000000587944 */ /* 0x000fea0003c00000 */
[----:B------:R-:W-:Y:S02]  /*0270*/  IMAD.MOV.U32 R4, RZ, RZ, R6 ;  /* 0x000000ffff047224 */ /* 0x000fe400078e0006 */
[----:B------:R-:W-:-:S07]  /*0280*/  IMAD.MOV.U32 R5, RZ, RZ, R7 ;  /* 0x000000ffff057224 */ /* 0x000fce00078e0007 */
.L_x_1636:
[----:B------:R-:W-:Y:S05]  /*0290*/  BSYNC.RECONVERGENT B0 ;  /* 0x0000000000007941 */ /* 0x000fea0003800200 */
.L_x_1634:
        /* <DEDUP_REMOVED lines=19> */
        .weak           $__internal_122_$__cuda_sm20_div_u64
        .type           $__internal_122_$__cuda_sm20_div_u64,@function
        .size           $__internal_122_$__cuda_sm20_div_u64,(.L_x_2918 - $__internal_122_$__cuda_sm20_div_u64)
$__internal_122_$__cuda_sm20_div_u64:
        /* <DEDUP_REMOVED lines=69> */
[----:B------:R-:W-:Y:S06]  /*0820*/  RET.REL.NODEC R4 `(broadcast_add_rhs_col_f32) ;  /* 0xfffffff404f47950 */ /* 0x000fec0003c3ffff */
.L_x_1637:
        /* <DEDUP_REMOVED lines=13> */
.L_x_2918:


//--------------------- .text.broadcast_add_rhs_row_f32 --------------------------
	.section	.text.broadcast_add_rhs_row_f32,"ax",@progbits
	.align	128
        .global         broadcast_add_rhs_row_f32
        .type           broadcast_add_rhs_row_f32,@function
        .size           broadcast_add_rhs_row_f32,(.L_x_2919 - broadcast_add_rhs_row_f32)
        .other          broadcast_add_rhs_row_f32,@"STO_CUDA_ENTRY STV_DEFAULT"
broadcast_add_rhs_row_f32:
.text.broadcast_add_rhs_row_f32:
        /* <DEDUP_REMOVED lines=37> */
.L_x_1639:
[----:B------:R-:W-:-:S07]  /*0250*/  MOV R2, 0x270 ;  /* 0x0000027000027802 */ /* 0x000fce0000000f00 */
[----:B------:R-:W-:Y:S05]  /*0260*/  CALL.REL.NOINC `($__internal_123_$__cuda_sm20_rem_u64) ;  /* 0x0000000000587944 */ /* 0x000fea0003c00000 */
[----:B------:R-:W-:Y:S01]  /*0270*/  IMAD.MOV.U32 R4, RZ, RZ, R6 ;  /* 0x000000ffff047224 */ /* 0x000fe200078e0006 */
[----:B------:R-:W-:-:S07]  /*0280*/  MOV R5, R7 ;  /* 0x0000000700057202 */ /* 0x000fce0000000f00 */
.L_x_1640:
[----:B------:R-:W-:Y:S05]  /*0290*/  BSYNC.RECONVERGENT B0 ;  /* 0x0000000000007941 */ /* 0x000fea0003800200 */
.L_x_1638:
        /* <DEDUP_REMOVED lines=19> */
        .weak           $__internal_123_$__cuda_sm20_rem_u64
        .type           $__internal_123_$__cuda_sm20_rem_u64,@function
        .size           $__internal_123_$__cuda_sm20_rem_u64,(.L_x_2919 - $__internal_123_$__cuda_sm20_rem_u64)
$__internal_123_$__cuda_sm20_rem_u64:
        /* <DEDUP_REMOVED lines=65> */
[----:B------:R-:W-:Y:S06]  /*07e0*/  RET.REL.NODEC R4 `(broadcast_add_rhs_row_f32) ;  /* 0xfffffff804047950 */ /* 0x000fec0003c3ffff */
.L_x_1641:
        /* <DEDUP_REMOVED lines=9> */
.L_x_2919:


//--------------------- .text.broadcast_add_contiguous_f32 --------------------------
	.section	.text.broadcast_add_contiguous_f32,"ax",@progbits
	.align	128
        .global         broadcast_add_contiguous_f32
        .type           broadcast_add_contiguous_f32,@function
        .size           broadcast_add_contiguous_f32,(.L_x_3100 - broadcast_add_contiguous_f32)
        .other          broadcast_add_contiguous_f32,@"STO_CUDA_ENTRY STV_DEFAULT"
broadcast_add_contiguous_f32:
.text.broadcast_add_contiguous_f32:
        /* <DEDUP_REMOVED lines=23> */
[----:B--2---:R-:W-:-:S05]  /*0170*/  FADD R9, R2, R5 ;  /* 0x0000000502097221 */ /* 0x004fca0000000000 */
[----:B------:R-:W-:Y:S01]  /*0180*/  STG.E desc[UR4][R6.64], R9 ;  /* 0x0000000906007986 */ /* 0x000fe2000c101904 */
[----:B------:R-:W-:Y:S05]  /*0190*/  EXIT ;  /* 0x000000000000794d */ /* 0x000fea0003800000 */
.L_x_1642:
        /* <DEDUP_REMOVED lines=14> */
.L_x_3100:


//--------------------- .text.broadcast_add_strided_f32 --------------------------
	.section	.text.broadcast_add_strided_f32,"ax",@progbits
	.align	128
        .global         broadcast_add_strided_f32
        .type           broadcast_add_strided_f32,@function
        .size           broadcast_add_strided_f32,(.L_x_2921 - broadcast_add_strided_f32)
        .other          broadcast_add_strided_f32,@"STO_CUDA_ENTRY STV_DEFAULT"
broadcast_add_strided_f32:
.text.broadcast_add_strided_f32:
        /* <DEDUP_REMOVED lines=32> */
.L_x_1661:
        /* <DEDUP_REMOVED lines=27> */
.L_x_1645:
[----:B------:R-:W-:Y:S01]  /*03b0*/  MOV R25, R11 ;  /* 0x0000000b00197202 */ /* 0x000fe20000000f00 */
[----:B------:R-:W-:Y:S01]  /*03c0*/  IMAD.MOV.U32 R22, RZ, RZ, RZ ;  /* 0x000000ffff167224 */ /* 0x000fe200078e00ff */
[----:B------:R-:W-:Y:S01]  /*03d0*/  MOV R20, R16 ;  /* 0x0000001000147202 */ /* 0x000fe20000000f00 */
[----:B------:R-:W-:Y:S01]  /*03e0*/  IMAD.MOV.U32 R9, RZ, RZ, R17 ;  /* 0x000000ffff097224 */ /* 0x000fe200078e0011 */
[----:B------:R-:W-:-:S07]  /*03f0*/  MOV R3, 0x410 ;  /* 0x0000041000037802 */ /* 0x000fce0000000f00 */
[----:B0-----:R-:W-:Y:S05]  /*0400*/  CALL.REL.NOINC `($__internal_124_$__cuda_sm20_div_u64) ;  /* 0x0000004c00a47944 */ /* 0x001fea0003c00000 */
[----:B------:R-:W-:Y:S01]  /*0410*/  IADD3 R3, PT, PT, -R21, RZ, RZ ;  /* 0x000000ff15037210 */ /* 0x000fe20007ffe1ff */
[----:B------:R-:W-:Y:S01]  /*0420*/  IMAD.MOV.U32 R34, RZ, RZ, R21 ;  /* 0x000000ffff227224 */ /* 0x000fe200078e0015 */
[----:B------:R-:W-:-:S03]  /*0430*/  MOV R35, R20 ;  /* 0x0000001400237202 */ /* 0x000fc60000000f00 */
[----:B------:R-:W-:-:S07]  /*0440*/  IMAD R3, R16, R3, R11 ;  /* 0x0000000310037224 */ /* 0x000fce00078e020b */
.L_x_1646:
        /* <DEDUP_REMOVED lines=31> */
.L_x_1647:
[----:B------:R-:W-:Y:S01]  /*0640*/  MOV R25, R34 ;  /* 0x0000002200197202 */ /* 0x000fe20000000f00 */
[----:B------:R-:W-:Y:S01]  /*0650*/  IMAD.MOV.U32 R22, RZ, RZ, R35 ;  /* 0x000000ffff167224 */ /* 0x000fe200078e0023 */
[----:B------:R-:W-:Y:S01]  /*0660*/  MOV R20, R16 ;  /* 0x0000001000147202 */ /* 0x000fe20000000f00 */
[----:B------:R-:W-:Y:S01]  /*0670*/  IMAD.MOV.U32 R9, RZ, RZ, R17 ;  /* 0x000000ffff097224 */ /* 0x000fe200078e0011 */
[----:B------:R-:W-:-:S07]  /*0680*/  MOV R3, 0x6a0 ;  /* 0x000006a000037802 */ /* 0x000fce0000000f00 */
[----:B------:R-:W-:Y:S05]  /*0690*/  CALL.REL.NOINC `($__internal_124_$__cuda_sm20_div_u64) ;  /* 0x0000004c00007944 */ /* 0x000fea0003c00000 */
[----:B------:R-:W-:Y:S02]  /*06a0*/  IADD3 R3, PT, PT, -R21, RZ, RZ ;  /* 0x000000ff15037210 */ /* 0x000fe40007ffe1ff */
[----:B------:R-:W-:-:S03]  /*06b0*/  MOV R35, R20 ;  /* 0x0000001400237202 */ /* 0x000fc60000000f00 */
[----:B------:R-:W-:Y:S02]  /*06c0*/  IMAD R3, R16, R3, R34 ;  /* 0x0000000310037224 */ /* 0x000fe400078e0222 */
[----:B------:R-:W-:-:S07]  /*06d0*/  IMAD.MOV.U32 R34, RZ, RZ, R21 ;  /* 0x000000ffff227224 */ /* 0x000fce00078e0015 */
.L_x_1648:
        /* <DEDUP_REMOVED lines=31> */
.L_x_1649:
        /* <DEDUP_REMOVED lines=10> */
.L_x_1650:
        /* <DEDUP_REMOVED lines=30> */
.L_x_1651:
[----:B------:R-:W-:Y:S01]  /*0b50*/  IMAD.MOV.U32 R25, RZ, RZ, R34 ;  /* 0x000000ffff197224 */ /* 0x000fe200078e0022 */
[----:B------:R-:W-:Y:S01]  /*0b60*/  MOV R22, R35 ;  /* 0x0000002300167202 */ /* 0x000fe20000000f00 */
[----:B------:R-:W-:Y:S01]  /*0b70*/  IMAD.MOV.U32 R20, RZ, RZ, R16 ;  /* 0x000000ffff147224 */ /* 0x000fe200078e0010 */
[----:B------:R-:W-:Y:S02]  /*0b80*/  MOV R9, R17 ;  /* 0x0000001100097202 */ /* 0x000fe40000000f00 */
[----:B------:R-:W-:-:S07]  /*0b90*/  MOV R3, 0xbb0 ;  /* 0x00000bb000037802 */ /* 0x000fce0000000f00 */
[----:B------:R-:W-:Y:S05]  /*0ba0*/  CALL.REL.NOINC `($__internal_124_$__cuda_sm20_div_u64) ;  /* 0x0000004400bc7944 */ /* 0x000fea0003c00000 */
[----:B------:R-:W-:Y:S02]  /*0bb0*/  IMAD.MOV R3, RZ, RZ, -R21 ;  /* 0x000000ffff037224 */ /* 0x000fe400078e0a15 */
[----:B------:R-:W-:Y:S02]  /*0bc0*/  IMAD.MOV.U32 R35, RZ, RZ, R20 ;  /* 0x000000ffff237224 */ /* 0x000fe400078e0014 */
[----:B------:R-:W-:Y:S01]  /*0bd0*/  IMAD R3, R16, R3, R34 ;  /* 0x0000000310037224 */ /* 0x000fe200078e0222 */
[----:B------:R-:W-:-:S07]  /*0be0*/  MOV R34, R21 ;  /* 0x0000001500227202 */ /* 0x000fce0000000f00 */
.L_x_1652:
        /* <DEDUP_REMOVED lines=31> */
.L_x_1653:
        /* <DEDUP_REMOVED lines=10> */
.L_x_1654:
        /* <DEDUP_REMOVED lines=31> */
.L_x_1655:
        /* <DEDUP_REMOVED lines=10> */
.L_x_1656:
        /* <DEDUP_REMOVED lines=31> */
.L_x_1657:
        /* <DEDUP_REMOVED lines=10> */
.L_x_1658:
        /* <DEDUP_REMOVED lines=29> */
.L_x_1659:
[----:B------:R-:W-:Y:S01]  /*1570*/  IMAD.MOV.U32 R25, RZ, RZ, R34 ;  /* 0x000000ffff197224 */ /* 0x000fe200078e0022 */
[----:B------:R-:W-:Y:S01]  /*1580*/  MOV R22, R35 ;  /* 0x0000002300167202 */ /* 0x000fe20000000f00 */
[----:B------:R-:W-:Y:S01]  /*1590*/  IMAD.MOV.U32 R20, RZ, RZ, R16 ;  /* 0x000000ffff147224 */ /* 0x000fe200078e0010 */
[----:B------:R-:W-:Y:S02]  /*15a0*/  MOV R9, R17 ;  /* 0x0000001100097202 */ /* 0x000fe40000000f00 */
[----:B------:R-:W-:-:S07]  /*15b0*/  MOV R3, 0x15d0 ;  /* 0x000015d000037802 */ /* 0x000fce0000000f00 */
[----:B------:R-:W-:Y:S05]  /*15c0*/  CALL.REL.NOINC `($__internal_124_$__cuda_sm20_div_u64) ;  /* 0x0000003c00347944 */ /* 0x000fea0003c00000 */
[----:B------:R-:W-:-:S04]  /*15d0*/  IMAD.MOV R3, RZ, RZ, -R21 ;  /* 0x000000ffff037224 */ /* 0x000fc800078e0a15 */
[----:B------:R-:W-:-:S07]  /*15e0*/  IMAD R16, R16, R3, R34 ;  /* 0x0000000310107224 */ /* 0x000fce00078e0222 */
.L_x_1660:
        /* <DEDUP_REMOVED lines=9> */
.L_x_1644:
        /* <DEDUP_REMOVED lines=34> */
.L_x_1664:
[----:B------:R-:W-:Y:S01]  /*18a0*/  MOV R25, R11 ;  /* 0x0000000b00197202 */ /* 0x000fe20000000f00 */
[----:B------:R-:W-:Y:S01]  /*18b0*/  IMAD.MOV.U32 R22, RZ, RZ, RZ ;  /* 0x000000ffff167224 */ /* 0x000fe200078e00ff */
[----:B------:R-:W-:Y:S01]  /*18c0*/  MOV R20, R6 ;  /* 0x0000000600147202 */ /* 0x000fe20000000f00 */
[----:B------:R-:W-:Y:S01]  /*18d0*/  IMAD.MOV.U32 R9, RZ, RZ, R7 ;  /* 0x000000ffff097224 */ /* 0x000fe200078e0007 */
[----:B------:R-:W-:-:S07]  /*18e0*/  MOV R3, 0x1900 ;  /* 0x0000190000037802 */ /* 0x000fce0000000f00 */
[----:B------:R-:W-:Y:S05]  /*18f0*/  CALL.REL.NOINC `($__internal_124_$__cuda_sm20_div_u64) ;  /* 0x0000003800687944 */ /* 0x000fea0003c00000 */
[----:B------:R-:W-:Y:S01]  /*1900*/  IADD3 R7, PT, PT, -R21, RZ, RZ ;  /* 0x000000ff15077210 */ /* 0x000fe20007ffe1ff */
[----:B------:R-:W-:Y:S01]  /*1910*/  IMAD.MOV.U32 R18, RZ, RZ, R21 ;  /* 0x000000ffff127224 */ /* 0x000fe200078e0015 */
[----:B------:R-:W-:-:S03]  /*1920*/  MOV R19, R20 ;  /* 0x0000001400137202 */ /* 0x000fc60000000f00 */
[----:B------:R-:W-:-:S07]  /*1930*/  IMAD R7, R6, R7, R11 ;  /* 0x0000000706077224 */ /* 0x000fce00078e020b */
.L_x_1665:
        /* <DEDUP_REMOVED lines=34> */
.L_x_1666:
        /* <DEDUP_REMOVED lines=10> */
.L_x_1667:
        /* <DEDUP_REMOVED lines=33> */
.L_x_1668:
        /* <DEDUP_REMOVED lines=10> */
.L_x_1669:
        /* <DEDUP_REMOVED lines=32> */
.L_x_1670:
[----:B------:R-:W-:Y:S01]  /*20b0*/  MOV R25, R10 ;  /* 0x0000000a00197202 */ /* 0x000fe20000000f00 */
[----:B------:R-:W-:Y:S01]  /*20c0*/  IMAD.MOV.U32 R22, RZ, RZ, R11 ;  /* 0x000000ffff167224 */ /* 0x000fe200078e000b */
[----:B------:R-:W-:Y:S01]  /*20d0*/  MOV R20, R6 ;  /* 0x0000000600147202 */ /* 0x000fe20000000f00 */
[----:B------:R-:W-:Y:S01]  /*20e0*/  IMAD.MOV.U32 R9, RZ, RZ, R7 ;  /* 0x000000ffff097224 */ /* 0x000fe200078e0007 */
[----:B------:R-:W-:-:S07]  /*20f0*/  MOV R3, 0x2110 ;  /* 0x0000211000037802 */ /* 0x000fce0000000f00 */
[----:B------:R-:W-:Y:S05]  /*2100*/  CALL.REL.NOINC `($__internal_124_$__cuda_sm20_div_u64) ;  /* 0x0000003000647944 */ /* 0x000fea0003c00000 */
[----:B------:R-:W-:Y:S01]  /*2110*/  IADD3 R3, PT, PT, -R21, RZ, RZ ;  /* 0x000000ff15037210 */ /* 0x000fe20007ffe1ff */
[----:B------:R-:W-:-:S04]  /*2120*/  IMAD.MOV.U32 R11, RZ, RZ, R21 ;  /* 0x000000ffff0b7224 */ /* 0x000fc800078e0015 */
[----:B------:R-:W-:-:S07]  /*2130*/  IMAD R6, R6, R3, R10 ;  /* 0x0000000306067224 */ /* 0x000fce00078e020a */
.L_x_1671:
[----:B------:R-:W0:Y:S02]  /*2140*/  LDC R3, c[0x0][0x388] ;  /* 0x0000e200ff037b82 */ /* 0x000e240000000800 */
[----:B0-----:R-:W-:-:S06]  /*2150*/  IMAD.WIDE.U32 R16, R3, 0x8, R16 ;  /* 0x0000000803107825 */ /* 0x001fcc00078e0010 */
[----:B------:R-:W2:Y:S01]  /*2160*/  LDG.E R16, desc[UR6][R16.64] ;  /* 0x0000000610107981 */ /* 0x000ea2000c1e1900 */
[----:B------:R-:W-:Y:S01]  /*2170*/  IADD3 R8, PT, PT, R8, 0x4, RZ ;  /* 0x0000000408087810 */ /* 0x000fe20007ffe0ff */
[----:B--2---:R-:W-:-:S07]  /*2180*/  IMAD R5, R16, R6, R5 ;  /* 0x0000000610057224 */ /* 0x004fce00078e0205 */
.L_x_1663:
        /* <DEDUP_REMOVED lines=34> */
.L_x_1673:
        /* <DEDUP_REMOVED lines=10> */
.L_x_1674:
        /* <DEDUP_REMOVED lines=31> */
.L_x_1675:
[----:B------:R-:W-:Y:S01]  /*2640*/  IMAD.MOV.U32 R25, RZ, RZ, R16 ;  /* 0x000000ffff197224 */ /* 0x000fe200078e0010 */
[----:B------:R-:W-:Y:S01]  /*2650*/  MOV R22, R17 ;  /* 0x0000001100167202 */ /* 0x000fe20000000f00 */
[----:B------:R-:W-:Y:S01]  /*2660*/  IMAD.MOV.U32 R20, RZ, RZ, R10 ;  /* 0x000000ffff147224 */ /* 0x000fe200078e000a */
[----:B------:R-:W-:Y:S02]  /*2670*/  MOV R9, R11 ;  /* 0x0000000b00097202 */ /* 0x000fe40000000f00 */
[----:B------:R-:W-:-:S07]  /*2680*/  MOV R3, 0x26a0 ;  /* 0x000026a000037802 */ /* 0x000fce0000000f00 */
[----:B------:R-:W-:Y:S05]  /*2690*/  CALL.REL.NOINC `($__internal_124_$__cuda_sm20_div_u64) ;  /* 0x0000002c00007944 */ /* 0x000fea0003c00000 */
[----:B------:R-:W-:Y:S01]  /*26a0*/  IMAD.MOV R3, RZ, RZ, -R21 ;  /* 0x000000ffff037224 */ /* 0x000fe200078e0a15 */
[----:B------:R-:W-:-:S03]  /*26b0*/  MOV R7, R21 ;  /* 0x0000001500077202 */ /* 0x000fc60000000f00 */
[----:B------:R-:W-:-:S07]  /*26c0*/  IMAD R10, R10, R3, R16 ;  /* 0x000000030a0a7224 */ /* 0x000fce00078e0210 */
.L_x_1676:
[----:B------:R-:W0:Y:S02]  /*26d0*/  LDC R3, c[0x0][0x388] ;  /* 0x0000e200ff037b82 */ /* 0x000e240000000800 */
[----:B0-----:R-:W-:-:S06]  /*26e0*/  IMAD.WIDE.U32 R12, R3, 0x8, R12 ;  /* 0x00000008030c7825 */ /* 0x001fcc00078e000c */
[----:B------:R-:W2:Y:S01]  /*26f0*/  LDG.E R12, desc[UR6][R12.64] ;  /* 0x000000060c0c7981 */ /* 0x000ea2000c1e1900 */
[----:B------:R-:W-:Y:S01]  /*2700*/  VIADD R8, R8, 0x2 ;  /* 0x0000000208087836 */ /* 0x000fe20000000000 */
[----:B------:R-:W-:Y:S01]  /*2710*/  MOV R11, R7 ;  /* 0x00000007000b7202 */ /* 0x000fe20000000f00 */
[----:B--2---:R-:W-:-:S07]  /*2720*/  IMAD R5, R12, R10, R5 ;  /* 0x0000000a0c057224 */ /* 0x004fce00078e0205 */
.L_x_1672:
        /* <DEDUP_REMOVED lines=28> */
.L_x_1677:
[----:B------:R-:W-:Y:S01]  /*28f0*/  MOV R3, R16 ;  /* 0x0000001000037202 */ /* 0x000fe20000000f00 */
[----:B------:R-:W-:Y:S01]  /*2900*/  IMAD.MOV.U32 R15, RZ, RZ, R11 ;  /* 0x000000ffff0f7224 */ /* 0x000fe200078e000b */
[----:B------:R-:W-:-:S07]  /*2910*/  MOV R16, 0x2930 ;  /* 0x0000293000107802 */ /* 0x000fce0000000f00 */
[----:B------:R-:W-:Y:S05]  /*2920*/  CALL.REL.NOINC `($__internal_125_$__cuda_sm20_rem_u64) ;  /* 0x0000002c00707944 */ /* 0x000fea0003c00000 */
.L_x_1678:
[----:B------:R-:W0:Y:S02]  /*2930*/  LDC R3, c[0x0][0x388] ;  /* 0x0000e200ff037b82 */ /* 0x000e240000000800 */
[----:B0-----:R-:W-:-:S06]  /*2940*/  IMAD.WIDE.U32 R6, R3, 0x8, R6 ;  /* 0x0000000803067825 */ /* 0x001fcc00078e0006 */
[----:B------:R-:W2:Y:S02]  /*2950*/  LDG.E R6, desc[UR6][R6.64] ;  /* 0x0000000606067981 */ /* 0x000ea4000c1e1900 */
[----:B--2---:R-:W-:-:S07]  /*2960*/  IMAD R5, R6, R9, R5 ;  /* 0x0000000906057224 */ /* 0x004fce00078e0205 */
.L_x_1662:
[----:B------:R-:W-:Y:S01]  /*2970*/  MOV R10, R5 ;  /* 0x00000005000a7202 */ /* 0x000fe20000000f00 */
[----:B------:R-:W-:-:S07]  /*2980*/  IMAD.MOV.U32 R11, RZ, RZ, RZ ;  /* 0x000000ffff0b7224 */ /* 0x000fce00078e00ff */
.L_x_1643:
        /* <DEDUP_REMOVED lines=15> */
.L_x_1697:
        /* <DEDUP_REMOVED lines=27> */
.L_x_1681:
[----:B------:R-:W-:Y:S01]  /*2c30*/  IMAD.MOV.U32 R25, RZ, RZ, R14 ;  /* 0x000000ffff197224 */ /* 0x000fe200078e000e */
[----:B------:R-:W-:Y:S01]  /*2c40*/  MOV R22, RZ ;  /* 0x000000ff00167202 */ /* 0x000fe20000000f00 */
[----:B------:R-:W-:Y:S01]  /*2c50*/  IMAD.MOV.U32 R20, RZ, RZ, R18 ;  /* 0x000000ffff147224 */ /* 0x000fe200078e0012 */
[----:B------:R-:W-:Y:S02]  /*2c60*/  MOV R9, R19 ;  /* 0x0000001300097202 */ /* 0x000fe40000000f00 */
[----:B------:R-:W-:-:S07]  /*2c70*/  MOV R3, 0x2c90 ;  /* 0x00002c9000037802 */ /* 0x000fce0000000f00 */
[----:B------:R-:W-:Y:S05]  /*2c80*/  CALL.REL.NOINC `($__internal_124_$__cuda_sm20_div_u64) ;  /* 0x0000002400847944 */ /* 0x000fea0003c00000 */
[----:B------:R-:W-:Y:S01]  /*2c90*/  IMAD.MOV R3, RZ, RZ, -R21 ;  /* 0x000000ffff037224 */ /* 0x000fe200078e0a15 */
[----:B------:R-:W-:Y:S01]  /*2ca0*/  MOV R28, R21 ;  /* 0x00000015001c7202 */ /* 0x000fe20000000f00 */
[----:B------:R-:W-:Y:S02]  /*2cb0*/  IMAD.MOV.U32 R29, RZ, RZ, R20 ;  /* 0x000000ffff1d7224 */ /* 0x000fe400078e0014 */
[----:B------:R-:W-:-:S07]  /*2cc0*/  IMAD R3, R18, R3, R14 ;  /* 0x0000000312037224 */ /* 0x000fce00078e020e */
.L_x_1682:
        /* <DEDUP_REMOVED lines=30> */
.L_x_1683:
[----:B------:R-:W-:Y:S01]  /*2eb0*/  MOV R25, R28 ;  /* 0x0000001c00197202 */ /* 0x000fe20000000f00 */
[----:B------:R-:W-:Y:S01]  /*2ec0*/  IMAD.MOV.U32 R22, RZ, RZ, R29 ;  /* 0x000000ffff167224 */ /* 0x000fe200078e001d */
        /* <DEDUP_REMOVED lines=8> */
.L_x_1684:
        /* <DEDUP_REMOVED lines=31> */
.L_x_1685:
        /* <DEDUP_REMOVED lines=10> */
.L_x_1686:
        /* <DEDUP_REMOVED lines=30> */
.L_x_1687:
        /* <DEDUP_REMOVED lines=10> */
.L_x_1688:
        /* <DEDUP_REMOVED lines=31> */
.L_x_1689:
        /* <DEDUP_REMOVED lines=10> */
.L_x_1690:
        /* <DEDUP_REMOVED lines=31> */
.L_x_1691:
        /* <DEDUP_REMOVED lines=10> */
.L_x_1692:
        /* <DEDUP_REMOVED lines=31> */
.L_x_1693:
        /* <DEDUP_REMOVED lines=10> */
.L_x_1694:
        /* <DEDUP_REMOVED lines=29> */
.L_x_1695:
        /* <DEDUP_REMOVED lines=8> */
.L_x_1696:
        /* <DEDUP_REMOVED lines=8> */
.L_x_1680:
        /* <DEDUP_REMOVED lines=36> */
.L_x_1700:
[----:B------:R-:W-:Y:S01]  /*4120*/  IMAD.MOV.U32 R25, RZ, RZ, R14 ;  /* 0x000000ffff197224 */ /* 0x000fe200078e000e */
[----:B------:R-:W-:Y:S01]  /*4130*/  MOV R22, RZ ;  /* 0x000000ff00167202 */ /* 0x000fe20000000f00 */
[----:B------:R-:W-:Y:S01]  /*4140*/  IMAD.MOV.U32 R9, RZ, RZ, R13 ;  /* 0x000000ffff097224 */ /* 0x000fe200078e000d */
[----:B------:R-:W-:Y:S02]  /*4150*/  MOV R20, R12 ;  /* 0x0000000c00147202 */ /* 0x000fe40000000f00 */
[----:B------:R-:W-:-:S07]  /*4160*/  MOV R3, 0x4180 ;  /* 0x0000418000037802 */ /* 0x000fce0000000f00 */
[----:B------:R-:W-:Y:S05]  /*4170*/  CALL.REL.NOINC `($__internal_124_$__cuda_sm20_div_u64) ;  /* 0x0000001000487944 */ /* 0x000fea0003c00000 */
[----:B------:R-:W-:Y:S01]  /*4180*/  IADD3 R3, PT, PT, -R21, RZ, RZ ;  /* 0x000000ff15037210 */ /* 0x000fe20007ffe1ff */
[----:B------:R-:W-:-:S04]  /*4190*/  IMAD.MOV.U32 R15, RZ, RZ, R20 ;  /* 0x000000ffff0f7224 */ /* 0x000fc800078e0014 */
[----:B------:R-:W-:Y:S01]  /*41a0*/  IMAD R8, R12, R3, R14 ;  /* 0x000000030c087224 */ /* 0x000fe200078e020e */
[----:B------:R-:W-:-:S07]  /*41b0*/  MOV R14, R21 ;  /* 0x00000015000e7202 */ /* 0x000fce0000000f00 */
.L_x_1701:
        /* <DEDUP_REMOVED lines=33> */
.L_x_1702:
[----:B------:R-:W-:Y:S01]  /*43d0*/  IMAD.MOV.U32 R25, RZ, RZ, R14 ;  /* 0x000000ffff197224 */ /* 0x000fe200078e000e */
[----:B------:R-:W-:Y:S01]  /*43e0*/  MOV R22, R15 ;  /* 0x0000000f00167202 */ /* 0x000fe20000000f00 */
[----:B------:R-:W-:Y:S01]  /*43f0*/  IMAD.MOV.U32 R9, RZ, RZ, R13 ;  /* 0x000000ffff097224 */ /* 0x000fe200078e000d */
[----:B------:R-:W-:Y:S02]  /*4400*/  MOV R20, R12 ;  /* 0x0000000c00147202 */ /* 0x000fe40000000f00 */
[----:B------:R-:W-:-:S07]  /*4410*/  MOV R3, 0x4430 ;  /* 0x0000443000037802 */ /* 0x000fce0000000f00 */
[----:B------:R-:W-:Y:S05]  /*4420*/  CALL.REL.NOINC `($__internal_124_$__cuda_sm20_div_u64) ;  /* 0x0000000c009c7944 */ /* 0x000fea0003c00000 */
[----:B------:R-:W-:Y:S01]  /*4430*/  IADD3 R3, PT, PT, -R21, RZ, RZ ;  /* 0x000000ff15037210 */ /* 0x000fe20007ffe1ff */
[----:B------:R-:W-:Y:S01]  /*4440*/  IMAD.MOV.U32 R19, RZ, RZ, R20 ;  /* 0x000000ffff137224 */ /* 0x000fe200078e0014 */
[----:B------:R-:W-:-:S03]  /*4450*/  MOV R18, R21 ;  /* 0x0000001500127202 */ /* 0x000fc60000000f00 */
[----:B------:R-:W-:-:S07]  /*4460*/  IMAD R8, R12, R3, R14 ;  /* 0x000000030c087224 */ /* 0x000fce00078e020e */
.L_x_1703:
        /* <DEDUP_REMOVED lines=32> */
.L_x_1704:
[----:B------:R-:W-:Y:S01]  /*4670*/  IMAD.MOV.U32 R25, RZ, RZ, R18 ;  /* 0x000000ffff197224 */ /* 0x000fe200078e0012 */
[----:B------:R-:W-:Y:S01]  /*4680*/  MOV R22, R19 ;  /* 0x0000001300167202 */ /* 0x000fe20000000f00 */
        /* <DEDUP_REMOVED lines=8> */
.L_x_1705:
        /* <DEDUP_REMOVED lines=30> */
.L_x_1706:
[----:B------:R-:W-:Y:S01]  /*48f0*/  MOV R25, R12 ;  /* 0x0000000c00197202 */ /* 0x000fe20000000f00 */
[----:B------:R-:W-:Y:S01]  /*4900*/  IMAD.MOV.U32 R20, RZ, RZ, R16 ;  /* 0x000000ffff147224 */ /* 0x000fe200078e0010 */
[----:B------:R-:W-:Y:S02]  /*4910*/  MOV R22, R13 ;  /* 0x0000000d00167202 */ /* 0x000fe40000000f00 */
[----:B------:R-:W-:Y:S02]  /*4920*/  MOV R9, R17 ;  /* 0x0000001100097202 */ /* 0x000fe40000000f00 */
[----:B------:R-:W-:-:S07]  /*4930*/  MOV R3, 0x4950 ;  /* 0x0000495000037802 */ /* 0x000fce0000000f00 */
[----:B------:R-:W-:Y:S05]  /*4940*/  CALL.REL.NOINC `($__internal_124_$__cuda_sm20_div_u64) ;  /* 0x0000000800547944 */ /* 0x000fea0003c00000 */
[----:B------:R-:W-:Y:S01]  /*4950*/  IADD3 R3, PT, PT, -R21, RZ, RZ ;  /* 0x000000ff15037210 */ /* 0x000fe20007ffe1ff */
[----:B------:R-:W-:-:S04]  /*4960*/  IMAD.MOV.U32 R9, RZ, RZ, R21 ;  /* 0x000000ffff097224 */ /* 0x000fc800078e0015 */
[----:B------:R-:W-:-:S07]  /*4970*/  IMAD R12, R16, R3, R12 ;  /* 0x00000003100c7224 */ /* 0x000fce00078e020c */
.L_x_1707:
[----:B------:R-:W-:-:S06]  /*4980*/  IMAD.WIDE.U32 R18, R6, 0x8, R18 ;  /* 0x0000000806127825 */ /* 0x000fcc00078e0012 */
[----:B------:R-:W2:Y:S01]  /*4990*/  LDG.E R18, desc[UR6][R18.64] ;  /* 0x0000000612127981 */ /* 0x000ea2000c1e1900 */
[----:B------:R-:W-:Y:S02]  /*49a0*/  IADD3 R5, PT, PT, R5, 0x4, RZ ;  /* 0x0000000405057810 */ /* 0x000fe40007ffe0ff */
[----:B------:R-:W-:Y:S01]  /*49b0*/  MOV R14, R9 ;  /* 0x00000009000e7202 */ /* 0x000fe20000000f00 */
[----:B--2---:R-:W-:-:S07]  /*49c0*/  IMAD R23, R18, R12, R23 ;  /* 0x0000000c12177224 */ /* 0x004fce00078e0217 */
.L_x_1699:
        /* <DEDUP_REMOVED lines=34> */
.L_x_1709:
[----:B------:R-:W-:Y:S01]  /*4bf0*/  HFMA2 R22, -RZ, RZ, 0, 0 ;  /* 0x00000000ff167431 */ /* 0x000fe200000001ff */
        /* <DEDUP_REMOVED lines=9> */
.L_x_1710:
        /* <DEDUP_REMOVED lines=31> */
.L_x_1711:
        /* <DEDUP_REMOVED lines=9> */
.L_x_1712:
[----:B------:R-:W-:-:S06]  /*4f10*/  IMAD.WIDE.U32 R16, R6, 0x8, R16 ;  /* 0x0000000806107825 */ /* 0x000fcc00078e0010 */
[----:B------:R-:W2:Y:S01]  /*4f20*/  LDG.E R16, desc[UR6][R16.64] ;  /* 0x0000000610107981 */ /* 0x000ea2000c1e1900 */
[----:B------:R-:W-:Y:S02]  /*4f30*/  IADD3 R5, PT, PT, R5, 0x2, RZ ;  /* 0x0000000205057810 */ /* 0x000fe40007ffe0ff */
[----:B------:R-:W-:Y:S01]  /*4f40*/  MOV R14, R9 ;  /* 0x00000009000e7202 */ /* 0x000fe20000000f00 */
[----:B--2---:R-:W-:-:S07]  /*4f50*/  IMAD R23, R16, R15, R23 ;  /* 0x0000000f10177224 */ /* 0x004fce00078e0217 */
.L_x_1708:
        /* <DEDUP_REMOVED lines=29> */
.L_x_1713:
[----:B------:R-:W-:Y:S02]  /*5130*/  MOV R3, R16 ;  /* 0x0000001000037202 */ /* 0x000fe40000000f00 */
[----:B------:R-:W-:Y:S02]  /*5140*/  MOV R15, R14 ;  /* 0x0000000e000f7202 */ /* 0x000fe40000000f00 */
[----:B------:R-:W-:-:S07]  /*5150*/  MOV R16, 0x5170 ;  /* 0x0000517000107802 */ /* 0x000fce0000000f00 */
[----:B------:R-:W-:Y:S05]  /*5160*/  CALL.REL.NOINC `($__internal_125_$__cuda_sm20_rem_u64) ;  /* 0x0000000400607944 */ /* 0x000fea0003c00000 */
[----:B------:R-:W-:-:S07]  /*5170*/  IMAD.MOV.U32 R7, RZ, RZ, R9 ;  /* 0x000000ffff077224 */ /* 0x000fce00078e0009 */
.L_x_1714:
[----:B------:R-:W-:-:S06]  /*5180*/  IMAD.WIDE.U32 R4, R6, 0x8, R4 ;  /* 0x0000000806047825 */ /* 0x000fcc00078e0004 */
[----:B------:R-:W2:Y:S02]  /*5190*/  LDG.E R4, desc[UR6][R4.64] ;  /* 0x0000000604047981 */ /* 0x000ea4000c1e1900 */
[----:B--2---:R-:W-:-:S07]  /*51a0*/  IMAD R23, R4, R7, R23 ;  /* 0x0000000704177224 */ /* 0x004fce00078e0217 */
.L_x_1698:
[----:B------:R-:W-:Y:S01]  /*51b0*/  HFMA2 R5, -RZ, RZ, 0, 0 ;  /* 0x00000000ff057431 */ /* 0x000fe200000001ff */
[----:B------:R-:W-:-:S07]  /*51c0*/  MOV R4, R23 ;  /* 0x0000001700047202 */ /* 0x000fce0000000f00 */
.L_x_1679:
        /* <DEDUP_REMOVED lines=10> */
[----:B--2---:R-:W-:-:S05]  /*5270*/  FADD R3, R6, R9 ;  /* 0x0000000906037221 */ /* 0x004fca0000000000 */
[----:B------:R-:W-:Y:S01]  /*5280*/  STG.E desc[UR6][R4.64], R3 ;  /* 0x0000000304007986 */ /* 0x000fe2000c101906 */
[----:B------:R-:W-:Y:S05]  /*5290*/  EXIT ;  /* 0x000000000000794d */ /* 0x000fea0003800000 */
        .weak           $__internal_124_$__cuda_sm20_div_u64
        .type           $__internal_124_$__cuda_sm20_div_u64,@function
        .size           $__internal_124_$__cuda_sm20_div_u64,($__internal_125_$__cuda_sm20_rem_u64 - $__internal_124_$__cuda_sm20_div_u64)
$__internal_124_$__cuda_sm20_div_u64:
        /* <DEDUP_REMOVED lines=68> */
[----:B------:R-:W-:Y:S06]  /*56e0*/  RET.REL.NODEC R24 `(broadcast_add_strided_f32) ;  /* 0xffffffa818447950 */ /* 0x000fec0003c3ffff */
        .weak           $__internal_125_$__cuda_sm20_rem_u64
        .type           $__internal_125_$__cuda_sm20_rem_u64,@function
        .size           $__internal_125_$__cuda_sm20_rem_u64,(.L_x_2921 - $__internal_125_$__cuda_sm20_rem_u64)
$__internal_125_$__cuda_sm20_rem_u64:
        /* <DEDUP_REMOVED lines=61> */
[----:B------:R-:W-:Y:S06]  /*5ac0*/  RET.REL.NODEC R16 `(broadcast_add_strided_f32) ;  /* 0xffffffa4104c7950 */ /* 0x000fec0003c3ffff */
.L_x_1715:
        /* <DEDUP_REMOVED lines=11> */
.L_x_2921:


//--------------------- .text.broadcast_min_lhs_col_f16 --------------------------
	.section	.text.broadcast_min_lhs_col_f16,"ax",@progbits
	.align	128
        .global         broadcast_min_lhs_col_f16
        .type           broadcast_min_lhs_col_f16,@function
        .size           broadcast_min_lhs_col_f16,(.L_x_2922 - broadcast_min_lhs_col_f16)
        .other          broadcast_min_lhs_col_f16,@"STO_CUDA_ENTRY STV_DEFAULT"
broadcast_min_lhs_col_f16:
.text.broadcast_min_lhs_col_f16:
        /* <DEDUP_REMOVED lines=37> */
.L_x_1717:
[----:B------:R-:W-:-:S07]  /*0250*/  MOV R2, 0x270 ;  /* 0x0000027000027802 */ /* 0x000fce0000000f00 */
[----:B------:R-:W-:Y:S05]  /*0260*/  CALL.REL.NOINC `($__internal_126_$__cuda_sm20_div_u64) ;  /* 0x00000000005c7944 */ /* 0x000fea0003c00000 */
[----:B------:R-:W-:Y:S01]  /*0270*/  MOV R4, R6 ;  /* 0x0000000600047202 */ /* 0x000fe20000000f00 */
[----:B------:R-:W-:-:S07]  /*0280*/  IMAD.MOV.U32 R5, RZ, RZ, R7 ;  /* 0x000000ffff057224 */ /* 0x000fce00078e0007 */
.L_x_1718:
[----:B------:R-:W-:Y:S05]  /*0290*/  BSYNC.RECONVERGENT B0 ;  /* 0x0000000000007941 */ /* 0x000fea0003800200 */
.L_x_1716:
        /* <DEDUP_REMOVED lines=12> */
[----:B------:R-:W2:Y:S04]  /*0360*/  LDG.E.U16 R5, desc[UR4][R4.64] ;  /* 0x0000000404057981 */ /* 0x000ea8000c1e1500 */
[----:B------:R-:W2:Y:S01]  /*0370*/  LDG.E.U16 R2, desc[UR4][R2.64] ;  /* 0x0000000402027981 */ /* 0x000ea2000c1e1500 */
[----:B-1----:R-:W-:-:S04]  /*0380*/  IADD3 R6, P1, PT, R6, UR6, RZ ;  /* 0x0000000606067c10 */ /* 0x002fc8000ff3e0ff */
[----:B------:R-:W-:Y:S02]  /*0390*/  IADD3.X R7, PT, PT, R0, UR7, RZ, P1, !PT ;  /* 0x0000000700077c10 */ /* 0x000fe40008ffe4ff */
[----:B--2---:R-:W-:-:S05]  /*03a0*/  HSETP2.GEU.AND P0, PT, R2.H0_H0, R5.H0_H0, PT ;  /* 0x2000000502007234 */ /* 0x004fca0003f0e800 */
[----:B------:R-:W-:-:S05]  /*03b0*/  SEL R9, R5, R2, P0 ;  /* 0x0000000205097207 */ /* 0x000fca0000000000 */
[----:B------:R-:W-:Y:S01]  /*03c0*/  STG.E.U16 desc[UR4][R6.64], R9 ;  /* 0x0000000906007986 */ /* 0x000fe2000c101504 */
[----:B------:R-:W-:Y:S05]  /*03d0*/  EXIT ;  /* 0x000000000000794d */ /* 0x000fea0003800000 */
        .weak           $__internal_126_$__cuda_sm20_div_u64
        .type           $__internal_126_$__cuda_sm20_div_u64,@function
        .size           $__internal_126_$__cuda_sm20_div_u64,(.L_x_2922 - $__internal_126_$__cuda_sm20_div_u64)
$__internal_126_$__cuda_sm20_div_u64:
        /* <DEDUP_REMOVED lines=69> */
[----:B------:R-:W-:Y:S06]  /*0830*/  RET.REL.NODEC R4 `(broadcast_min_lhs_col_f16) ;  /* 0xfffffff404f07950 */ /* 0x000fec0003c3ffff */
.L_x_1719:
        /* <DEDUP_REMOVED lines=12> */
.L_x_2922:


//--------------------- .text.broadcast_min_lhs_row_f16 --------------------------
	.section	.text.broadcast_min_lhs_row_f16,"ax",@progbits
	.align	128
        .global         broadcast_min_lhs_row_f16
        .type           broadcast_min_lhs_row_f16,@function
        .size           broadcast_min_lhs_row_f16,(.L_x_2923 - broadcast_min_lhs_row_f16)
        .other          broadcast_min_lhs_row_f16,@"STO_CUDA_ENTRY STV_DEFAULT"
broadcast_min_lhs_row_f16:
.text.broadcast_min_lhs_row_f16:
        /* <DEDUP_REMOVED lines=37> */
.L_x_1721:
[----:B------:R-:W-:-:S07]  /*0250*/  MOV R2, 0x270 ;  /* 0x0000027000027802 */ /* 0x000fce0000000f00 */
[----:B------:R-:W-:Y:S05]  /*0260*/  CALL.REL.NOINC `($__internal_127_$__cuda_sm20_rem_u64) ;  /* 0x00000000005c7944 */ /* 0x000fea0003c00000 */
[----:B------:R-:W-:Y:S02]  /*0270*/  IMAD.MOV.U32 R4, RZ, RZ, R6 ;  /* 0x000000ffff047224 */ /* 0x000fe400078e0006 */
[----:B------:R-:W-:-:S07]  /*0280*/  IMAD.MOV.U32 R5, RZ, RZ, R7 ;  /* 0x000000ffff057224 */ /* 0x000fce00078e0007 */
.L_x_1722:
[----:B------:R-:W-:Y:S05]  /*0290*/  BSYNC.RECONVERGENT B0 ;  /* 0x0000000000007941 */ /* 0x000fea0003800200 */
.L_x_1720:
        /* <DEDUP_REMOVED lines=20> */
        .weak           $__internal_127_$__cuda_sm20_rem_u64
        .type           $__internal_127_$__cuda_sm20_rem_u64,@function
        .size           $__internal_127_$__cuda_sm20_rem_u64,(.L_x_2923 - $__internal_127_$__cuda_sm20_rem_u64)
$__internal_127_$__cuda_sm20_rem_u64:
        /* <DEDUP_REMOVED lines=65> */
[----:B------:R-:W-:Y:S06]  /*07f0*/  RET.REL.NODEC R4 `(broadcast_min_lhs_row_f16) ;  /* 0xfffffff804007950 */ /* 0x000fec0003c3ffff */
.L_x_1723:
        /* <DEDUP_REMOVED lines=16> */
.L_x_2923:


//--------------------- .text.broadcast_min_rhs_col_f16 --------------------------
	.section	.text.broadcast_min_rhs_col_f16,"ax",@progbits
	.align	128
        .global         broadcast_min_rhs_col_f16
        .type           broadcast_min_rhs_col_f16,@function
        .size           broadcast_min_rhs_col_f16,(.L_x_2924 - broadcast_min_rhs_col_f16)
        .other          broadcast_min_rhs_col_f16,@"STO_CUDA_ENTRY STV_DEFAULT"
broadcast_min_rhs_col_f16:
.text.broadcast_min_rhs_col_f16:
        /* <DEDUP_REMOVED lines=37> */
.L_x_1725:
[----:B------:R-:W-:-:S07]  /*0250*/  MOV R2, 0x270 ;  /* 0x0000027000027802 */ /* 0x000fce0000000f00 */
[----:B------:R-:W-:Y:S05]  /*0260*/  CALL.REL.NOINC `($__internal_128_$__cuda_sm20_div_u64) ;  /* 0x00000000005c7944 */ /* 0x000fea0003c00000 */
[----:B------:R-:W-:Y:S01]  /*0270*/  MOV R4, R6 ;  /* 0x0000000600047202 */ /* 0x000fe20000000f00 */
[----:B------:R-:W-:-:S07]  /*0280*/  IMAD.MOV.U32 R5, RZ, RZ, R7 ;  /* 0x000000ffff057224 */ /* 0x000fce00078e0007 */
.L_x_1726:
[----:B------:R-:W-:Y:S05]  /*0290*/  BSYNC.RECONVERGENT B0 ;  /* 0x0000000000007941 */ /* 0x000fea0003800200 */
.L_x_1724:
        /* <DEDUP_REMOVED lines=20> */
        .weak           $__internal_128_$__cuda_sm20_div_u64
        .type           $__internal_128_$__cuda_sm20_div_u64,@function
        .size           $__internal_128_$__cuda_sm20_div_u64,(.L_x_2924 - $__internal_128_$__cuda_sm20_div_u64)
$__internal_128_$__cuda_sm20_div_u64:
        /* <DEDUP_REMOVED lines=69> */
[----:B------:R-:W-:Y:S06]  /*0830*/  RET.REL.NODEC R4 `(broadcast_min_rhs_col_f16) ;  /* 0xfffffff404f07950 */ /* 0x000fec0003c3ffff */
.L_x_1727:
        /* <DEDUP_REMOVED lines=12> */
.L_x_2924:


//--------------------- .text.broadcast_min_rhs_row_f16 --------------------------
	.section	.text.broadcast_min_rhs_row_f16,"ax",@progbits
	.align	128
        .global         broadcast_min_rhs_row_f16
        .type           broadcast_min_rhs_row_f16,@function
        .size           broadcast_min_rhs_row_f16,(.L_x_2925 - broadcast_min_rhs_row_f16)
        .other          broadcast_min_rhs_row_f16,@"STO_CUDA_ENTRY STV_DEFAULT"
broadcast_min_rhs_row_f16:
.text.broadcast_min_rhs_row_f16:
        /* <DEDUP_REMOVED lines=37> */
.L_x_1729:
[----:B------:R-:W-:-:S07]  /*0250*/  MOV R2, 0x270 ;  /* 0x0000027000027802 */ /* 0x000fce0000000f00 */
[----:B------:R-:W-:Y:S05]  /*0260*/  CALL.REL.NOINC `($__internal_129_$__cuda_sm20_rem_u64) ;  /* 0x00000000005c7944 */ /* 0x000fea0003c00000 */
[----:B------:R-:W-:Y:S02]  /*0270*/  IMAD.MOV.U32 R4, RZ, RZ, R6 ;  /* 0x000000ffff047224 */ /* 0x000fe400078e0006 */
[----:B------:R-:W-:-:S07]  /*0280*/  IMAD.MOV.U32 R5, RZ, RZ, R7 ;  /* 0x000000ffff057224 */ /* 0x000fce00078e0007 */
.L_x_1730:
[----:B------:R-:W-:Y:S05]  /*0290*/  BSYNC.RECONVERGENT B0 ;  /* 0x0000000000007941 */ /* 0x000fea0003800200 */
.L_x_1728:
        /* <DEDUP_REMOVED lines=20> */
        .weak           $__internal_129_$__cuda_sm20_rem_u64
        .type           $__internal_129_$__cuda_sm20_rem_u64,@function
        .size           $__internal_129_$__cuda_sm20_rem_u64,(.L_x_2925 - $__internal_129_$__cuda_sm20_rem_u64)
$__internal_129_$__cuda_sm20_rem_u64:
        /* <DEDUP_REMOVED lines=65> */
[----:B------:R-:W-:Y:S06]  /*07f0*/  RET.REL.NODEC R4 `(broadcast_min_rhs_row_f16) ;  /* 0xfffffff804007950 */ /* 0x000fec0003c3ffff */
.L_x_1731:
        /* <DEDUP_REMOVED lines=16> */
.L_x_2925:


//--------------------- .text.broadcast_min_contiguous_f16 --------------------------
	.section	.text.broadcast_min_contiguous_f16,"ax",@progbits
	.align	128
        .global         broadcast_min_contiguous_f16
        .type           broadcast_min_contiguous_f16,@function
        .size           broadcast_min_contiguous_f16,(.L_x_3106 - broadcast_min_contiguous_f16)
        .other          broadcast_min_contiguous_f16,@"STO_CUDA_ENTRY STV_DEFAULT"
broadcast_min_contiguous_f16:
.text.broadcast_min_contiguous_f16:
        /* <DEDUP_REMOVED lines=19> */
[----:B--2---:R-:W2:Y:S04]  /*0130*/  LDG.E.U16 R5, desc[UR4][R4.64] ;  /* 0x0000000404057981 */ /* 0x004ea8000c1e1500 */
[----:B------:R-:W2:Y:S01]  /*0140*/  LDG.E.U16 R2, desc[UR4][R2.64] ;  /* 0x0000000402027981 */ /* 0x000ea2000c1e1500 */
[----:B------:R-:W-:-:S04]  /*0150*/  IADD3 R6, P1, PT, R6, UR10, RZ ;  /* 0x0000000a06067c10 */ /* 0x000fc8000ff3e0ff */
[----:B------:R-:W-:Y:S02]  /*0160*/  IADD3.X R7, PT, PT, R0, UR11, RZ, P1, !PT ;  /* 0x0000000b00077c10 */ /* 0x000fe40008ffe4ff */
[----:B--2---:R-:W-:-:S05]  /*0170*/  HSETP2.GEU.AND P0, PT, R2.H0_H0, R5.H0_H0, PT ;  /* 0x2000000502007234 */ /* 0x004fca0003f0e800 */
[----:B------:R-:W-:-:S05]  /*0180*/  SEL R9, R5, R2, P0 ;  /* 0x0000000205097207 */ /* 0x000fca0000000000 */
[----:B------:R-:W-:Y:S01]  /*0190*/  STG.E.U16 desc[UR4][R6.64], R9 ;  /* 0x0000000906007986 */ /* 0x000fe2000c101504 */
[----:B------:R-:W-:Y:S05]  /*01a0*/  EXIT ;  /* 0x000000000000794d */ /* 0x000fea0003800000 */
.L_x_1732:
        /* <DEDUP_REMOVED lines=13> */
.L_x_3106:


//--------------------- .text.broadcast_min_strided_f16 --------------------------
	.section	.text.broadcast_min_strided_f16,"ax",@progbits
	.align	128
        .global         broadcast_min_strided_f16
        .type           broadcast_min_strided_f16,@function
        .size           broadcast_min_strided_f16,(.L_x_2927 - broadcast_min_strided_f16)
        .other          broadcast_min_strided_f16,@"STO_CUDA_ENTRY STV_DEFAULT"
broadcast_min_strided_f16:
.text.broadcast_min_strided_f16:
        /* <DEDUP_REMOVED lines=32> */
.L_x_1751:
        /* <DEDUP_REMOVED lines=27> */
.L_x_1735:
[----:B------:R-:W-:Y:S01]  /*03b0*/  MOV R25, R11 ;  /* 0x0000000b00197202 */ /* 0x000fe20000000f00 */
[----:B------:R-:W-:Y:S01]  /*03c0*/  IMAD.MOV.U32 R22, RZ, RZ, RZ ;  /* 0x000000ffff167224 */ /* 0x000fe200078e00ff */
[----:B------:R-:W-:Y:S01]  /*03d0*/  MOV R20, R16 ;  /* 0x0000001000147202 */ /* 0x000fe20000000f00 */
[----:B------:R-:W-:Y:S01]  /*03e0*/  IMAD.MOV.U32 R9, RZ, RZ, R17 ;  /* 0x000000ffff097224 */ /* 0x000fe200078e0011 */
[----:B------:R-:W-:-:S07]  /*03f0*/  MOV R3, 0x410 ;  /* 0x0000041000037802 */ /* 0x000fce0000000f00 */
[----:B0-----:R-:W-:Y:S05]  /*0400*/  CALL.REL.NOINC `($__internal_130_$__cuda_sm20_div_u64) ;  /* 0x0000004c00a87944 */ /* 0x001fea0003c00000 */
[----:B------:R-:W-:Y:S01]  /*0410*/  IADD3 R3, PT, PT, -R21, RZ, RZ ;  /* 0x000000ff15037210 */ /* 0x000fe20007ffe1ff */
[----:B------:R-:W-:Y:S01]  /*0420*/  IMAD.MOV.U32 R34, RZ, RZ, R21 ;  /* 0x000000ffff227224 */ /* 0x000fe200078e0015 */
[----:B------:R-:W-:-:S03]  /*0430*/  MOV R35, R20 ;  /* 0x0000001400237202 */ /* 0x000fc60000000f00 */
[----:B------:R-:W-:-:S07]  /*0440*/  IMAD R3, R16, R3, R11 ;  /* 0x0000000310037224 */ /* 0x000fce00078e020b */
.L_x_1736:
        /* <DEDUP_REMOVED lines=31> */
.L_x_1737:
[----:B------:R-:W-:Y:S01]  /*0640*/  MOV R25, R34 ;  /* 0x0000002200197202 */ /* 0x000fe20000000f00 */
[----:B------:R-:W-:Y:S01]  /*0650*/  IMAD.MOV.U32 R22, RZ, RZ, R35 ;  /* 0x000000ffff167224 */ /* 0x000fe200078e0023 */
[----:B------:R-:W-:Y:S01]  /*0660*/  MOV R20, R16 ;  /* 0x0000001000147202 */ /* 0x000fe20000000f00 */
[----:B------:R-:W-:Y:S01]  /*0670*/  IMAD.MOV.U32 R9, RZ, RZ, R17 ;  /* 0x000000ffff097224 */ /* 0x000fe200078e0011 */
[----:B------:R-:W-:-:S07]  /*0680*/  MOV R3, 0x6a0 ;  /* 0x000006a000037802 */ /* 0x000fce0000000f00 */
[----:B------:R-:W-:Y:S05]  /*0690*/  CALL.REL.NOINC `($__internal_130_$__cuda_sm20_div_u64) ;  /* 0x0000004c00047944 */ /* 0x000fea0003c00000 */
[----:B------:R-:W-:Y:S02]  /*06a0*/  IADD3 R3, PT, PT, -R21, RZ, RZ ;  /* 0x000000ff15037210 */ /* 0x000fe40007ffe1ff */
[----:B------:R-:W-:-:S03]  /*06b0*/  MOV R35, R20 ;  /* 0x0000001400237202 */ /* 0x000fc60000000f00 */
[----:B------:R-:W-:Y:S02]  /*06c0*/  IMAD R3, R16, R3, R34 ;  /* 0x0000000310037224 */ /* 0x000fe400078e0222 */
[----:B------:R-:W-:-:S07]  /*06d0*/  IMAD.MOV.U32 R34, RZ, RZ, R21 ;  /* 0x000000ffff227224 */ /* 0x000fce00078e0015 */
.L_x_1738:
        /* <DEDUP_REMOVED lines=31> */
.L_x_1739:
        /* <DEDUP_REMOVED lines=10> */
.L_x_1740:
        /* <DEDUP_REMOVED lines=30> */
.L_x_1741:
[----:B------:R-:W-:Y:S01]  /*0b50*/  IMAD.MOV.U32 R25, RZ, RZ, R34 ;  /* 0x000000ffff197224 */ /* 0x000fe200078e0022 */
[----:B------:R-:W-:Y:S01]  /*0b60*/  MOV R22, R35 ;  /* 0x0000002300167202 */ /* 0x000fe20000000f00 */
[----:B------:R-:W-:Y:S01]  /*0b70*/  IMAD.MOV.U32 R20, RZ, RZ, R16 ;  /* 0x000000ffff147224 */ /* 0x000fe200078e0010 */
[----:B------:R-:W-:Y:S02]  /*0b80*/  MOV R9, R17 ;  /* 0x0000001100097202 */ /* 0x000fe40000000f00 */
[----:B------:R-:W-:-:S07]  /*0b90*/  MOV R3, 0xbb0 ;  /* 0x00000bb000037802 */ /* 0x000fce0000000f00 */
[----:B------:R-:W-:Y:S05]  /*0ba0*/  CALL.REL.NOINC `($__internal_130_$__cuda_sm20_div_u64) ;  /* 0x0000004400c07944 */ /* 0x000fea0003c00000 */
[----:B------:R-:W-:Y:S02]  /*0bb0*/  IMAD.MOV R3, RZ, RZ, -R21 ;  /* 0x000000ffff037224 */ /* 0x000fe400078e0a15 */
[----:B------:R-:W-:Y:S02]  /*0bc0*/  IMAD.MOV.U32 R35, RZ, RZ, R20 ;  /* 0x000000ffff237224 */ /* 0x000fe400078e0014 */
[----:B------:R-:W-:Y:S01]  /*0bd0*/  IMAD R3, R16, R3, R34 ;  /* 0x0000000310037224 */ /* 0x000fe200078e0222 */
[----:B------:R-:W-:-:S07]  /*0be0*/  MOV R34, R21 ;  /* 0x0000001500227202 */ /* 0x000fce0000000f00 */
.L_x_1742:
        /* <DEDUP_REMOVED lines=31> */
.L_x_1743:
        /* <DEDUP_REMOVED lines=10> */
.L_x_1744:
        /* <DEDUP_REMOVED lines=31> */
.L_x_1745:
        /* <DEDUP_REMOVED lines=10> */
.L_x_1746:
        /* <DEDUP_REMOVED lines=31> */
.L_x_1747:
        /* <DEDUP_REMOVED lines=10> */
.L_x_1748:
        /* <DEDUP_REMOVED lines=29> */
.L_x_1749:
[----:B------:R-:W-:Y:S01]  /*1570*/  IMAD.MOV.U32 R25, RZ, RZ, R34 ;  /* 0x000000ffff197224 */ /* 0x000fe200078e0022 */
[----:B------:R-:W-:Y:S01]  /*1580*/  MOV R22, R35 ;  /* 0x0000002300167202 */ /* 0x000fe20000000f00 */
[----:B------:R-:W-:Y:S01]  /*1590*/  IMAD.MOV.U32 R20, RZ, RZ, R16 ;  /* 0x000000ffff147224 */ /* 0x000fe200078e0010 */
[----:B------:R-:W-:Y:S02]  /*15a0*/  MOV R9, R17 ;  /* 0x0000001100097202 */ /* 0x000fe40000000f00 */
[----:B------:R-:W-:-:S07]  /*15b0*/  MOV R3, 0x15d0 ;  /* 0x000015d000037802 */ /* 0x000fce0000000f00 */
[----:B------:R-:W-:Y:S05]  /*15c0*/  CALL.REL.NOINC `($__internal_130_$__cuda_sm20_div_u64) ;  /* 0x0000003c00387944 */ /* 0x000fea0003c00000 */
[----:B------:R-:W-:-:S04]  /*15d0*/  IMAD.MOV R3, RZ, RZ, -R21 ;  /* 0x000000ffff037224 */ /* 0x000fc800078e0a15 */
[----:B------:R-:W-:-:S07]  /*15e0*/  IMAD R16, R16, R3, R34 ;  /* 0x0000000310107224 */ /* 0x000fce00078e0222 */
.L_x_1750:
        /* <DEDUP_REMOVED lines=9> */
.L_x_1734:
        /* <DEDUP_REMOVED lines=34> */
.L_x_1754:
[----:B------:R-:W-:Y:S01]  /*18a0*/  MOV R25, R11 ;  /* 0x0000000b00197202 */ /* 0x000fe20000000f00 */
[----:B------:R-:W-:Y:S01]  /*18b0*/  IMAD.MOV.U32 R22, RZ, RZ, RZ ;  /* 0x000000ffff167224 */ /* 0x000fe200078e00ff */
[----:B------:R-:W-:Y:S01]  /*18c0*/  MOV R20, R6 ;  /* 0x0000000600147202 */ /* 0x000fe20000000f00 */
[----:B------:R-:W-:Y:S01]  /*18d0*/  IMAD.MOV.U32 R9, RZ, RZ, R7 ;  /* 0x000000ffff097224 */ /* 0x000fe200078e0007 */
[----:B------:R-:W-:-:S07]  /*18e0*/  MOV R3, 0x1900 ;  /* 0x0000190000037802 */ /* 0x000fce0000000f00 */
[----:B------:R-:W-:Y:S05]  /*18f0*/  CALL.REL.NOINC `($__internal_130_$__cuda_sm20_div_u64) ;  /* 0x00000038006c7944 */ /* 0x000fea0003c00000 */
[----:B------:R-:W-:Y:S01]  /*1900*/  IADD3 R7, PT, PT, -R21, RZ, RZ ;  /* 0x000000ff15077210 */ /* 0x000fe20007ffe1ff */
[----:B------:R-:W-:Y:S01]  /*1910*/  IMAD.MOV.U32 R18, RZ, RZ, R21 ;  /* 0x000000ffff127224 */ /* 0x000fe200078e0015 */
[----:B------:R-:W-:-:S03]  /*1920*/  MOV R19, R20 ;  /* 0x0000001400137202 */ /* 0x000fc60000000f00 */
[----:B------:R-:W-:-:S07]  /*1930*/  IMAD R7, R6, R7, R11 ;  /* 0x0000000706077224 */ /* 0x000fce00078e020b */
.L_x_1755:
        /* <DEDUP_REMOVED lines=34> */
.L_x_1756:
        /* <DEDUP_REMOVED lines=10> */
.L_x_1757:
        /* <DEDUP_REMOVED lines=33> */
.L_x_1758:
        /* <DEDUP_REMOVED lines=10> */
.L_x_1759:
        /* <DEDUP_REMOVED lines=32> */
.L_x_1760:
[----:B------:R-:W-:Y:S01]  /*20b0*/  MOV R25, R10 ;  /* 0x0000000a00197202 */ /* 0x000fe20000000f00 */
[----:B------:R-:W-:Y:S01]  /*20c0*/  IMAD.MOV.U32 R22, RZ, RZ, R11 ;  /* 0x000000ffff167224 */ /* 0x000fe200078e000b */
[----:B------:R-:W-:Y:S01]  /*20d0*/  MOV R20, R6 ;  /* 0x0000000600147202 */ /* 0x000fe20000000f00 */
[----:B------:R-:W-:Y:S01]  /*20e0*/  IMAD.MOV.U32 R9, RZ, RZ, R7 ;  /* 0x000000ffff097224 */ /* 0x000fe200078e0007 */
[----:B------:R-:W-:-:S07]  /*20f0*/  MOV R3, 0x2110 ;  /* 0x0000211000037802 */ /* 0x000fce0000000f00 */
[----:B------:R-:W-:Y:S05]  /*2100*/  CALL.REL.NOINC `($__internal_130_$__cuda_sm20_div_u64) ;  /* 0x0000003000687944 */ /* 0x000fea0003c00000 */
[----:B------:R-:W-:Y:S01]  /*2110*/  IADD3 R3, PT, PT, -R21, RZ, RZ ;  /* 0x000000ff15037210 */ /* 0x000fe20007ffe1ff */
[----:B------:R-:W-:-:S04]  /*2120*/  IMAD.MOV.U32 R11, RZ, RZ, R21 ;  /* 0x000000ffff0b7224 */ /* 0x000fc800078e0015 */
[----:B------:R-:W-:-:S07]  /*2130*/  IMAD R6, R6, R3, R10 ;  /* 0x0000000306067224 */ /* 0x000fce00078e020a */
.L_x_1761:
[----:B------:R-:W0:Y:S02]  /*2140*/  LDC R3, c[0x0][0x388] ;  /* 0x0000e200ff037b82 */ /* 0x000e240000000800 */
[----:B0-----:R-:W-:-:S06]  /*2150*/  IMAD.WIDE.U32 R16, R3, 0x8, R16 ;  /* 0x0000000803107825 */ /* 0x001fcc00078e0010 */
[----:B------:R-:W2:Y:S01]  /*2160*/  LDG.E R16, desc[UR6][R16.64] ;  /* 0x0000000610107981 */ /* 0x000ea2000c1e1900 */
[----:B------:R-:W-:Y:S01]  /*2170*/  IADD3 R8, PT, PT, R8, 0x4, RZ ;  /* 0x0000000408087810 */ /* 0x000fe20007ffe0ff */
[----:B--2---:R-:W-:-:S07]  /*2180*/  IMAD R5, R16, R6, R5 ;  /* 0x0000000610057224 */ /* 0x004fce00078e0205 */
.L_x_1753:
        /* <DEDUP_REMOVED lines=34> */
.L_x_1763:
        /* <DEDUP_REMOVED lines=10> */
.L_x_1764:
        /* <DEDUP_REMOVED lines=31> */
.L_x_1765:
[----:B------:R-:W-:Y:S01]  /*2640*/  IMAD.MOV.U32 R25, RZ, RZ, R16 ;  /* 0x000000ffff197224 */ /* 0x000fe200078e0010 */
[----:B------:R-:W-:Y:S01]  /*2650*/  MOV R22, R17 ;  /* 0x0000001100167202 */ /* 0x000fe20000000f00 */
[----:B------:R-:W-:Y:S01]  /*2660*/  IMAD.MOV.U32 R20, RZ, RZ, R10 ;  /* 0x000000ffff147224 */ /* 0x000fe200078e000a */
[----:B------:R-:W-:Y:S02]  /*2670*/  MOV R9, R11 ;  /* 0x0000000b00097202 */ /* 0x000fe40000000f00 */
[----:B------:R-:W-:-:S07]  /*2680*/  MOV R3, 0x26a0 ;  /* 0x000026a000037802 */ /* 0x000fce0000000f00 */
[----:B------:R-:W-:Y:S05]  /*2690*/  CALL.REL.NOINC `($__internal_130_$__cuda_sm20_div_u64) ;  /* 0x0000002c00047944 */ /* 0x000fea0003c00000 */
[----:B------:R-:W-:Y:S01]  /*26a0*/  IMAD.MOV R3, RZ, RZ, -R21 ;  /* 0x000000ffff037224 */ /* 0x000fe200078e0a15 */
[----:B------:R-:W-:-:S03]  /*26b0*/  MOV R7, R21 ;  /* 0x0000001500077202 */ /* 0x000fc60000000f00 */
[----:B------:R-:W-:-:S07]  /*26c0*/  IMAD R10, R10, R3, R16 ;  /* 0x000000030a0a7224 */ /* 0x000fce00078e0210 */
.L_x_1766:
[----:B------:R-:W0:Y:S02]  /*26d0*/  LDC R3, c[0x0][0x388] ;  /* 0x0000e200ff037b82 */ /* 0x000e240000000800 */
[----:B0-----:R-:W-:-:S06]  /*26e0*/  IMAD.WIDE.U32 R12, R3, 0x8, R12 ;  /* 0x00000008030c7825 */ /* 0x001fcc00078e000c */
[----:B------:R-:W2:Y:S01]  /*26f0*/  LDG.E R12, desc[UR6][R12.64] ;  /* 0x000000060c0c7981 */ /* 0x000ea2000c1e1900 */
[----:B------:R-:W-:Y:S01]  /*2700*/  VIADD R8, R8, 0x2 ;  /* 0x0000000208087836 */ /* 0x000fe20000000000 */
[----:B------:R-:W-:Y:S01]  /*2710*/  MOV R11, R7 ;  /* 0x00000007000b7202 */ /* 0x000fe20000000f00 */
[----:B--2---:R-:W-:-:S07]  /*2720*/  IMAD R5, R12, R10, R5 ;  /* 0x0000000a0c057224 */ /* 0x004fce00078e0205 */
.L_x_1762:
        /* <DEDUP_REMOVED lines=28> */
.L_x_1767:
[----:B------:R-:W-:Y:S01]  /*28f0*/  MOV R3, R16 ;  /* 0x0000001000037202 */ /* 0x000fe20000000f00 */
[----:B------:R-:W-:Y:S01]  /*2900*/  IMAD.MOV.U32 R15, RZ, RZ, R11 ;  /* 0x000000ffff0f7224 */ /* 0x000fe200078e000b */
[----:B------:R-:W-:-:S07]  /*2910*/  MOV R16, 0x2930 ;  /* 0x0000293000107802 */ /* 0x000fce0000000f00 */
[----:B------:R-:W-:Y:S05]  /*2920*/  CALL.REL.NOINC `($__internal_131_$__cuda_sm20_rem_u64) ;  /* 0x0000002c00747944 */ /* 0x000fea0003c00000 */
.L_x_1768:
[----:B------:R-:W0:Y:S02]  /*2930*/  LDC R3, c[0x0][0x388] ;  /* 0x0000e200ff037b82 */ /* 0x000e240000000800 */
[----:B0-----:R-:W-:-:S06]  /*2940*/  IMAD.WIDE.U32 R6, R3, 0x8, R6 ;  /* 0x0000000803067825 */ /* 0x001fcc00078e0006 */
[----:B------:R-:W2:Y:S02]  /*2950*/  LDG.E R6, desc[UR6][R6.64] ;  /* 0x0000000606067981 */ /* 0x000ea4000c1e1900 */
[----:B--2---:R-:W-:-:S07]  /*2960*/  IMAD R5, R6, R9, R5 ;  /* 0x0000000906057224 */ /* 0x004fce00078e0205 */
.L_x_1752:
[----:B------:R-:W-:Y:S01]  /*2970*/  MOV R10, R5 ;  /* 0x00000005000a7202 */ /* 0x000fe20000000f00 */
[----:B------:R-:W-:-:S07]  /*2980*/  IMAD.MOV.U32 R11, RZ, RZ, RZ ;  /* 0x000000ffff0b7224 */ /* 0x000fce00078e00ff */
.L_x_1733:
        /* <DEDUP_REMOVED lines=15> */
.L_x_1787:
        /* <DEDUP_REMOVED lines=27> */
.L_x_1771:
[----:B------:R-:W-:Y:S01]  /*2c30*/  IMAD.MOV.U32 R25, RZ, RZ, R14 ;  /* 0x000000ffff197224 */ /* 0x000fe200078e000e */
[----:B------:R-:W-:Y:S01]  /*2c40*/  MOV R22, RZ ;  /* 0x000000ff00167202 */ /* 0x000fe20000000f00 */
[----:B------:R-:W-:Y:S01]  /*2c50*/  IMAD.MOV.U32 R20, RZ, RZ, R18 ;  /* 0x000000ffff147224 */ /* 0x000fe200078e0012 */
[----:B------:R-:W-:Y:S02]  /*2c60*/  MOV R9, R19 ;  /* 0x0000001300097202 */ /* 0x000fe40000000f00 */
[----:B------:R-:W-:-:S07]  /*2c70*/  MOV R3, 0x2c90 ;  /* 0x00002c9000037802 */ /* 0x000fce0000000f00 */
[----:B------:R-:W-:Y:S05]  /*2c80*/  CALL.REL.NOINC `($__internal_130_$__cuda_sm20_div_u64) ;  /* 0x0000002400887944 */ /* 0x000fea0003c00000 */
[----:B------:R-:W-:Y:S01]  /*2c90*/  IMAD.MOV R3, RZ, RZ, -R21 ;  /* 0x000000ffff037224 */ /* 0x000fe200078e0a15 */
[----:B------:R-:W-:Y:S01]  /*2ca0*/  MOV R28, R21 ;  /* 0x00000015001c7202 */ /* 0x000fe20000000f00 */
[----:B------:R-:W-:Y:S02]  /*2cb0*/  IMAD.MOV.U32 R29, RZ, RZ, R20 ;  /* 0x000000ffff1d7224 */ /* 0x000fe400078e0014 */
[----:B------:R-:W-:-:S07]  /*2cc0*/  IMAD R3, R18, R3, R14 ;  /* 0x0000000312037224 */ /* 0x000fce00078e020e */
.L_x_1772:
        /* <DEDUP_REMOVED lines=30> */
.L_x_1773:
[----:B------:R-:W-:Y:S01]  /*2eb0*/  MOV R25, R28 ;  /* 0x0000001c00197202 */ /* 0x000fe20000000f00 */
[----:B------:R-:W-:Y:S01]  /*2ec0*/  IMAD.MOV.U32 R22, RZ, RZ, R29 ;  /* 0x000000ffff167224 */ /* 0x000fe200078e001d */
        /* <DEDUP_REMOVED lines=8> */
.L_x_1774:
        /* <DEDUP_REMOVED lines=31> */
.L_x_1775:
        /* <DEDUP_REMOVED lines=10> */
.L_x_1776:
        /* <DEDUP_REMOVED lines=30> */
.L_x_1777:
        /* <DEDUP_REMOVED lines=10> */
.L_x_1778:
        /* <DEDUP_REMOVED lines=31> */
.L_x_1779:
        /* <DEDUP_REMOVED lines=10> */
.L_x_1780:
        /* <DEDUP_REMOVED lines=31> */
.L_x_1781:
        /* <DEDUP_REMOVED lines=10> */
.L_x_1782:
        /* <DEDUP_REMOVED lines=31> */
.L_x_1783:
        /* <DEDUP_REMOVED lines=10> */
.L_x_1784:
        /* <DEDUP_REMOVED lines=29> */
.L_x_1785:
        /* <DEDUP_REMOVED lines=8> */
.L_x_1786:
        /* <DEDUP_REMOVED lines=8> */
.L_x_1770:
        /* <DEDUP_REMOVED lines=36> */
.L_x_1790:
[----:B------:R-:W-:Y:S01]  /*4120*/  MOV R25, R14 ;  /* 0x0000000e00197202 */ /* 0x000fe20000000f00 */
[----:B------:R-:W-:Y:S01]  /*4130*/  IMAD.MOV.U32 R22, RZ, RZ, RZ ;  /* 0x000000ffff167224 */ /* 0x000fe200078e00ff */
[----:B------:R-:W-:Y:S01]  /*4140*/  MOV R20, R12 ;  /* 0x0000000c00147202 */ /* 0x000fe20000000f00 */
[----:B------:R-:W-:Y:S01]  /*4150*/  IMAD.MOV.U32 R9, RZ, RZ, R13 ;  /* 0x000000ffff097224 */ /* 0x000fe200078e000d */
[----:B------:R-:W-:-:S07]  /*4160*/  MOV R3, 0x4180 ;  /* 0x0000418000037802 */ /* 0x000fce0000000f00 */
[----:B------:R-:W-:Y:S05]  /*4170*/  CALL.REL.NOINC `($__internal_130_$__cuda_sm20_div_u64) ;  /* 0x00000010004c7944 */ /* 0x000fea0003c00000 */
[----:B------:R-:W-:Y:S01]  /*4180*/  IADD3 R3, PT, PT, -R21, RZ, RZ ;  /* 0x000000ff15037210 */ /* 0x000fe20007ffe1ff */
[----:B------:R-:W-:-:S04]  /*4190*/  IMAD.MOV.U32 R15, RZ, RZ, R20 ;  /* 0x000000ffff0f7224 */ /* 0x000fc800078e0014 */
[----:B------:R-:W-:Y:S01]  /*41a0*/  IMAD R8, R12, R3, R14 ;  /* 0x000000030c087224 */ /* 0x000fe200078e020e */
[----:B------:R-:W-:-:S07]  /*41b0*/  MOV R14, R21 ;  /* 0x00000015000e7202 */ /* 0x000fce0000000f00 */
.L_x_1791:
        /* <DEDUP_REMOVED lines=33> */
.L_x_1792:
[----:B------:R-:W-:Y:S01]  /*43d0*/  IMAD.MOV.U32 R25, RZ, RZ, R14 ;  /* 0x000000ffff197224 */ /* 0x000fe200078e000e */
[----:B------:R-:W-:Y:S01]  /*43e0*/  MOV R22, R15 ;  /* 0x0000000f00167202 */ /* 0x000fe20000000f00 */
[----:B------:R-:W-:Y:S01]  /*43f0*/  IMAD.MOV.U32 R9, RZ, RZ, R13 ;  /* 0x000000ffff097224 */ /* 0x000fe200078e000d */
[----:B------:R-:W-:Y:S02]  /*4400*/  MOV R20, R12 ;  /* 0x0000000c00147202 */ /* 0x000fe40000000f00 */
[----:B------:R-:W-:-:S07]  /*4410*/  MOV R3, 0x4430 ;  /* 0x0000443000037802 */ /* 0x000fce0000000f00 */
[----:B------:R-:W-:Y:S05]  /*4420*/  CALL.REL.NOINC `($__internal_130_$__cuda_sm20_div_u64) ;  /* 0x0000000c00a07944 */ /* 0x000fea0003c00000 */
[----:B------:R-:W-:Y:S01]  /*4430*/  IADD3 R3, PT, PT, -R21, RZ, RZ ;  /* 0x000000ff15037210 */ /* 0x000fe20007ffe1ff */
[----:B------:R-:W-:Y:S01]  /*4440*/  IMAD.MOV.U32 R19, RZ, RZ, R20 ;  /* 0x000000ffff137224 */ /* 0x000fe200078e0014 */
[----:B------:R-:W-:-:S03]  /*4450*/  MOV R18, R21 ;  /* 0x0000001500127202 */ /* 0x000fc60000000f00 */
[----:B------:R-:W-:-:S07]  /*4460*/  IMAD R8, R12, R3, R14 ;  /* 0x000000030c087224 */ /* 0x000fce00078e020e */
.L_x_1793:
        /* <DEDUP_REMOVED lines=32> */
.L_x_1794:
[----:B------:R-:W-:Y:S01]  /*4670*/  IMAD.MOV.U32 R25, RZ, RZ, R18 ;  /* 0x000000ffff197224 */ /* 0x000fe200078e0012 */
[----:B------:R-:W-:Y:S01]  /*4680*/  MOV R22, R19 ;  /* 0x0000001300167202 */ /* 0x000fe20000000f00 */
[----:B------:R-:W-:Y:S01]  /*4690*/  IMAD.MOV.U32 R9, RZ, RZ, R13 ;  /* 0x000000ffff097224 */ /* 0x000fe200078e000d */
[----:B------:R-:W-:Y:S02]  /*46a0*/  MOV R20, R12 ;  /* 0x0000000c00147202 */ /* 0x000fe40000000f00 */
[----:B------:R-:W-:-:S07]  /*46b0*/  MOV R3, 0x46d0 ;  /* 0x000046d000037802 */ /* 0x000fce0000000f00 */
[----:B------:R-:W-:Y:S05]  /*46c0*/  CALL.REL.NOINC `($__internal_130_$__cuda_sm20_div_u64) ;  /* 0x0000000800f87944 */ /* 0x000fea0003c00000 */
[----:B------:R-:W-:Y:S01]  /*46d0*/  IADD3 R3, PT, PT, -R21, RZ, RZ ;  /* 0x000000ff15037210 */ /* 0x000fe20007ffe1ff */
[----:B------:R-:W-:-:S04]  /*46e0*/  IMAD.MOV.U32 R13, RZ, RZ, R20 ;  /* 0x000000ffff0d7224 */ /* 0x000fc800078e0014 */
[----:B------:R-:W-:Y:S01]  /*46f0*/  IMAD R3, R12, R3, R18 ;  /* 0x000000030c037224 */ /* 0x000fe200078e0212 */
[----:B------:R-:W-:-:S07]  /*4700*/  MOV R12, R21 ;  /* 0x00000015000c7202 */ /* 0x000fce0000000f00 */
.L_x_1795:
        /* <DEDUP_REMOVED lines=30> */
.L_x_1796:
[----:B------:R-:W-:Y:S01]  /*48f0*/  MOV R25, R12 ;  /* 0x0000000c00197202 */ /* 0x000fe20000000f00 */
[----:B------:R-:W-:Y:S01]  /*4900*/  IMAD.MOV.U32 R20, RZ, RZ, R16 ;  /* 0x000000ffff147224 */ /* 0x000fe200078e0010 */
[----:B------:R-:W-:Y:S02]  /*4910*/  MOV R22, R13 ;  /* 0x0000000d00167202 */ /* 0x000fe40000000f00 */
[----:B------:R-:W-:Y:S02]  /*4920*/  MOV R9, R17 ;  /* 0x0000001100097202 */ /* 0x000fe40000000f00 */
[----:B------:R-:W-:-:S07]  /*4930*/  MOV R3, 0x4950 ;  /* 0x0000495000037802 */ /* 0x000fce0000000f00 */
[----:B------:R-:W-:Y:S05]  /*4940*/  CALL.REL.NOINC `($__internal_130_$__cuda_sm20_div_u64) ;  /* 0x0000000800587944 */ /* 0x000fea0003c00000 */
[----:B------:R-:W-:Y:S01]  /*4950*/  IADD3 R3, PT, PT, -R21, RZ, RZ ;  /* 0x000000ff15037210 */ /* 0x000fe20007ffe1ff */
[----:B------:R-:W-:-:S04]  /*4960*/  IMAD.MOV.U32 R9, RZ, RZ, R21 ;  /* 0x000000ffff097224 */ /* 0x000fc800078e0015 */
[----:B------:R-:W-:-:S07]  /*4970*/  IMAD R12, R16, R3, R12 ;  /* 0x00000003100c7224 */ /* 0x000fce00078e020c */
.L_x_1797:
[----:B------:R-:W-:-:S06]  /*4980*/  IMAD.WIDE.U32 R18, R6, 0x8, R18 ;  /* 0x0000000806127825 */ /* 0x000fcc00078e0012 */
[----:B------:R-:W2:Y:S01]  /*4990*/  LDG.E R18, desc[UR6][R18.64] ;  /* 0x0000000612127981 */ /* 0x000ea2000c1e1900 */
[----:B------:R-:W-:Y:S02]  /*49a0*/  IADD3 R5, PT, PT, R5, 0x4, RZ ;  /* 0x0000000405057810 */ /* 0x000fe40007ffe0ff */
[----:B------:R-:W-:Y:S01]  /*49b0*/  MOV R14, R9 ;  /* 0x00000009000e7202 */ /* 0x000fe20000000f00 */
[----:B--2---:R-:W-:-:S07]  /*49c0*/  IMAD R23, R18, R12, R23 ;  /* 0x0000000c12177224 */ /* 0x004fce00078e0217 */
.L_x_1789:
        /* <DEDUP_REMOVED lines=34> */
.L_x_1799:
[----:B------:R-:W-:Y:S01]  /*4bf0*/  HFMA2 R22, -RZ, RZ, 0, 0 ;  /* 0x00000000ff167431 */ /* 0x000fe200000001ff */
        /* <DEDUP_REMOVED lines=9> */
.L_x_1800:
        /* <DEDUP_REMOVED lines=31> */
.L_x_1801:
        /* <DEDUP_REMOVED lines=9> */
.L_x_1802:
[----:B------:R-:W-:-:S06]  /*4f10*/  IMAD.WIDE.U32 R16, R6, 0x8, R16 ;  /* 0x0000000806107825 */ /* 0x000fcc00078e0010 */
[----:B------:R-:W2:Y:S01]  /*4f20*/  LDG.E R16, desc[UR6][R16.64] ;  /* 0x0000000610107981 */ /* 0x000ea2000c1e1900 */
[----:B------:R-:W-:Y:S02]  /*4f30*/  IADD3 R5, PT, PT, R5, 0x2, RZ ;  /* 0x0000000205057810 */ /* 0x000fe40007ffe0ff */
[----:B------:R-:W-:Y:S01]  /*4f40*/  MOV R14, R9 ;  /* 0x00000009000e7202 */ /* 0x000fe20000000f00 */
[----:B--2---:R-:W-:-:S07]  /*4f50*/  IMAD R23, R16, R15, R23 ;  /* 0x0000000f10177224 */ /* 0x004fce00078e0217 */
.L_x_1798:
        /* <DEDUP_REMOVED lines=29> */
.L_x_1803:
[----:B------:R-:W-:Y:S02]  /*5130*/  MOV R3, R16 ;  /* 0x0000001000037202 */ /* 0x000fe40000000f00 */
[----:B------:R-:W-:Y:S02]  /*5140*/  MOV R15, R14 ;  /* 0x0000000e000f7202 */ /* 0x000fe40000000f00 */
[----:B------:R-:W-:-:S07]  /*5150*/  MOV R16, 0x5170 ;  /* 0x0000517000107802 */ /* 0x000fce0000000f00 */
[----:B------:R-:W-:Y:S05]  /*5160*/  CALL.REL.NOINC `($__internal_131_$__cuda_sm20_rem_u64) ;  /* 0x0000000400647944 */ /* 0x000fea0003c00000 */
[----:B------:R-:W-:-:S07]  /*5170*/  IMAD.MOV.U32 R7, RZ, RZ, R9 ;  /* 0x000000ffff077224 */ /* 0x000fce00078e0009 */
.L_x_1804:
[----:B------:R-:W-:-:S06]  /*5180*/  IMAD.WIDE.U32 R4, R6, 0x8, R4 ;  /* 0x0000000806047825 */ /* 0x000fcc00078e0004 */
[----:B------:R-:W2:Y:S02]  /*5190*/  LDG.E R4, desc[UR6][R4.64] ;  /* 0x0000000604047981 */ /* 0x000ea4000c1e1900 */
[----:B--2---:R-:W-:-:S07]  /*51a0*/  IMAD R23, R4, R7, R23 ;  /* 0x0000000704177224 */ /* 0x004fce00078e0217 */
.L_x_1788:
[----:B------:R-:W-:Y:S01]  /*51b0*/  HFMA2 R5, -RZ, RZ, 0, 0 ;  /* 0x00000000ff057431 */ /* 0x000fe200000001ff */
[----:B------:R-:W-:-:S07]  /*51c0*/  MOV R4, R23 ;  /* 0x0000001700047202 */ /* 0x000fce0000000f00 */
.L_x_1769:
[----:B------:R-:W0:Y:S01]  /*51d0*/  LDCU.128 UR12, c[0x0][0x3a0] ;  /* 0x00007400ff0c77ac */ /* 0x000e220008000c00 */
[----:B------:R-:W1:Y:S01]  /*51e0*/  LDCU.64 UR8, c[0x0][0x398] ;  /* 0x00007300ff0877ac */ /* 0x000e620008000a00 */
[----:B0-----:R-:W-:Y:S02]  /*51f0*/  LEA R8, P1, R4, UR12, 0x1 ;  /* 0x0000000c04087c11 */ /* 0x001fe4000f8208ff */
[----:B-1----:R-:W-:Y:S02]  /*5200*/  LEA R6, P0, R10, UR8, 0x1 ;  /* 0x000000080a067c11 */ /* 0x002fe4000f8008ff */
[----:B------:R-:W-:Y:S02]  /*5210*/  LEA.HI.X R9, R4, UR13, R5, 0x1, P1 ;  /* 0x0000000d04097c11 */ /* 0x000fe400088f0c05 */
[----:B------:R-:W-:-:S04]  /*5220*/  LEA.HI.X R7, R10, UR9, R11, 0x1, P0 ;  /* 0x000000090a077c11 */ /* 0x000fc800080f0c0b */
[----:B------:R-:W2:Y:S04]  /*5230*/  LDG.E.U16 R9, desc[UR6][R8.64] ;  /* 0x0000000608097981 */ /* 0x000ea8000c1e1500 */
[----:B------:R-:W2:Y:S01]  /*5240*/  LDG.E.U16 R6, desc[UR6][R6.64] ;  /* 0x0000000606067981 */ /* 0x000ea2000c1e1500 */
[----:B------:R-:W-:-:S04]  /*5250*/  LEA R4, P1, R0, UR14, 0x1 ;  /* 0x0000000e00047c11 */ /* 0x000fc8000f8208ff */
[----:B------:R-:W-:Y:S02]  /*5260*/  LEA.HI.X R5, R0, UR15, R2, 0x1, P1 ;  /* 0x0000000f00057c11 */ /* 0x000fe400088f0c02 */
[----:B--2---:R-:W-:-:S05]  /*5270*/  HSETP2.GEU.AND P0, PT, R6.H0_H0, R9.H0_H0, PT ;  /* 0x2000000906007234 */ /* 0x004fca0003f0e800 */
[----:B------:R-:W-:-:S05]  /*5280*/  SEL R3, R9, R6, P0 ;  /* 0x0000000609037207 */ /* 0x000fca0000000000 */
[----:B------:R-:W-:Y:S01]  /*5290*/  STG.E.U16 desc[UR6][R4.64], R3 ;  /* 0x0000000304007986 */ /* 0x000fe2000c101506 */
[----:B------:R-:W-:Y:S05]  /*52a0*/  EXIT ;  /* 0x000000000000794d */ /* 0x000fea0003800000 */
        .weak           $__internal_130_$__cuda_sm20_div_u64
        .type           $__internal_130_$__cuda_sm20_div_u64,@function
        .size           $__internal_130_$__cuda_sm20_div_u64,($__internal_131_$__cuda_sm20_rem_u64 - $__internal_130_$__cuda_sm20_div_u64)
$__internal_130_$__cuda_sm20_div_u64:
        /* <DEDUP_REMOVED lines=68> */
[----:B------:R-:W-:Y:S06]  /*56f0*/  RET.REL.NODEC R24 `(broadcast_min_strided_f16) ;  /* 0xffffffa818407950 */ /* 0x000fec0003c3ffff */
        .weak           $__internal_131_$__cuda_sm20_rem_u64
        .type           $__internal_131_$__cuda_sm20_rem_u64,@function
        .size           $__internal_131_$__cuda_sm20_rem_u64,(.L_x_2927 - $__internal_131_$__cuda_sm20_rem_u64)
$__internal_131_$__cuda_sm20_rem_u64:
        /* <DEDUP_REMOVED lines=61> */
[----:B------:R-:W-:Y:S06]  /*5ad0*/  RET.REL.NODEC R16 `(broadcast_min_strided_f16) ;  /* 0xffffffa410487950 */ /* 0x000fec0003c3ffff */
.L_x_1805:
        /* <DEDUP_REMOVED lines=10> */
.L_x_2927:


//--------------------- .text.broadcast_max_lhs_col_f16 --------------------------
	.section	.text.broadcast_max_lhs_col_f16,"ax",@progbits
	.align	128
        .global         broadcast_max_lhs_col_f16
        .type           broadcast_max_lhs_col_f16,@function
        .size           broadcast_max_lhs_col_f16,(.L_x_2928 - broadcast_max_lhs_col_f16)
        .other          broadcast_max_lhs_col_f16,@"STO_CUDA_ENTRY STV_DEFAULT"
broadcast_max_lhs_col_f16:
.text.broadcast_max_lhs_col_f16:
        /* <DEDUP_REMOVED lines=37> */
.L_x_1807:
[----:B------:R-:W-:-:S07]  /*0250*/  MOV R2, 0x270 ;  /* 0x0000027000027802 */ /* 0x000fce0000000f00 */
[----:B------:R-:W-:Y:S05]  /*0260*/  CALL.REL.NOINC `($__internal_132_$__cuda_sm20_div_u64) ;  /* 0x00000000005c7944 */ /* 0x000fea0003c00000 */
[----:B------:R-:W-:Y:S01]  /*0270*/  MOV R4, R6 ;  /* 0x0000000600047202 */ /* 0x000fe20000000f00 */
[----:B------:R-:W-:-:S07]  /*0280*/  IMAD.MOV.U32 R5, RZ, RZ, R7 ;  /* 0x000000ffff057224 */ /* 0x000fce00078e0007 */
.L_x_1808:
[----:B------:R-:W-:Y:S05]  /*0290*/  BSYNC.RECONVERGENT B0 ;  /* 0x0000000000007941 */ /* 0x000fea0003800200 */
.L_x_1806:
        /* <DEDUP_REMOVED lines=16> */
[----:B--2---:R-:W-:-:S05]  /*03a0*/  HSETP2.GT.AND P0, PT, R2.H0_H0, R5.H0_H0, PT ;  /* 0x2000000502007234 */ /* 0x004fca0003f04800 */
[----:B------:R-:W-:-:S05]  /*03b0*/  SEL R9, R5, R2, !P0 ;  /* 0x0000000205097207 */ /* 0x000fca0004000000 */
[----:B------:R-:W-:Y:S01]  /*03c0*/  STG.E.U16 desc[UR4][R6.64], R9 ;  /* 0x0000000906007986 */ /* 0x000fe2000c101504 */
[----:B------:R-:W-:Y:S05]  /*03d0*/  EXIT ;  /* 0x000000000000794d */ /* 0x000fea0003800000 */
        .weak           $__internal_132_$__cuda_sm20_div_u64
        .type           $__internal_132_$__cuda_sm20_div_u64,@function
        .size           $__internal_132_$__cuda_sm20_div_u64,(.L_x_2928 - $__internal_132_$__cuda_sm20_div_u64)
$__internal_132_$__cuda_sm20_div_u64:
        /* <DEDUP_REMOVED lines=69> */
[----:B------:R-:W-:Y:S06]  /*0830*/  RET.REL.NODEC R4 `(broadcast_max_lhs_col_f16) ;  /* 0xfffffff404f07950 */ /* 0x000fec0003c3ffff */
.L_x_1809:
        /* <DEDUP_REMOVED lines=12> */
.L_x_2928:


//--------------------- .text.broadcast_max_lhs_row_f16 --------------------------
	.section	.text.broadcast_max_lhs_row_f16,"ax",@progbits
	.align	128
        .global         broadcast_max_lhs_row_f16
        .type           broadcast_max_lhs_row_f16,@function
        .size           broadcast_max_lhs_row_f16,(.L_x_2929 - broadcast_max_lhs_row_f16)
        .other          broadcast_max_lhs_row_f16,@"STO_CUDA_ENTRY STV_DEFAULT"
broadcast_max_lhs_row_f16:
.text.broadcast_max_lhs_row_f16:
        /* <DEDUP_REMOVED lines=37> */
.L_x_1811:
[----:B------:R-:W-:-:S07]  /*0250*/  MOV R2, 0x270 ;  /* 0x0000027000027802 */ /* 0x000fce0000000f00 */
[----:B------:R-:W-:Y:S05]  /*0260*/  CALL.REL.NOINC `($__internal_133_$__cuda_sm20_rem_u64) ;  /* 0x00000000005c7944 */ /* 0x000fea0003c00000 */
[----:B------:R-:W-:Y:S02]  /*0270*/  IMAD.MOV.U32 R4, RZ, RZ, R6 ;  /* 0x000000ffff047224 */ /* 0x000fe400078e0006 */
[----:B------:R-:W-:-:S07]  /*0280*/  IMAD.MOV.U32 R5, RZ, RZ, R7 ;  /* 0x000000ffff057224 */ /* 0x000fce00078e0007 */
.L_x_1812:
[----:B------:R-:W-:Y:S05]  /*0290*/  BSYNC.RECONVERGENT B0 ;  /* 0x0000000000007941 */ /* 0x000fea0003800200 */
.L_x_1810:
        /* <DEDUP_REMOVED lines=20> */
        .weak           $__internal_133_$__cuda_sm20_rem_u64
        .type           $__internal_133_$__cuda_sm20_rem_u64,@function
        .size           $__internal_133_$__cuda_sm20_rem_u64,(.L_x_2929 - $__internal_133_$__cuda_sm20_rem_u64)
$__internal_133_$__cuda_sm20_rem_u64:
        /* <DEDUP_REMOVED lines=65> */
[----:B------:R-:W-:Y:S06]  /*07f0*/  RET.REL.NODEC R4 `(broadcast_max_lhs_row_f16) ;  /* 0xfffffff804007950 */ /* 0x000fec0003c3ffff */
.L_x_1813:
        /* <DEDUP_REMOVED lines=16> */
.L_x_2929:


//--------------------- .text.broadcast_max_rhs_col_f16 --------------------------
	.section	.text.broadcast_max_rhs_col_f16,"ax",@progbits
	.align	128
        .global         broadcast_max_rhs_col_f16
        .type           broadcast_max_rhs_col_f16,@function
        .size           broadcast_max_rhs_col_f16,(.L_x_2930 - broadcast_max_rhs_col_f16)
        .other          broadcast_max_rhs_col_f16,@"STO_CUDA_ENTRY STV_DEFAULT"
broadcast_max_rhs_col_f16:
.text.broadcast_max_rhs_col_f16:
        /* <DEDUP_REMOVED lines=37> */
.L_x_1815:
[----:B------:R-:W-:-:S07]  /*0250*/  MOV R2, 0x270 ;  /* 0x0000027000027802 */ /* 0x000fce0000000f00 */
[----:B------:R-:W-:Y:S05]  /*0260*/  CALL.REL.NOINC `($__internal_134_$__cuda_sm20_div_u64) ;  /* 0x00000000005c7944 */ /* 0x000fea0003c00000 */
[----:B------:R-:W-:Y:S01]  /*0270*/  MOV R4, R6 ;  /* 0x0000000600047202 */ /* 0x000fe20000000f00 */
[----:B------:R-:W-:-:S07]  /*0280*/  IMAD.MOV.U32 R5, RZ, RZ, R7 ;  /* 0x000000ffff057224 */ /* 0x000fce00078e0007 */
.L_x_1816:
[----:B------:R-:W-:Y:S05]  /*0290*/  BSYNC.RECONVERGENT B0 ;  /* 0x0000000000007941 */ /* 0x000fea0003800200 */
.L_x_1814:
        /* <DEDUP_REMOVED lines=20> */
        .weak           $__internal_134_$__cuda_sm20_div_u64
        .type           $__internal_134_$__cuda_sm20_div_u64,@function
        .size           $__internal_134_$__cuda_sm20_div_u64,(.L_x_2930 - $__internal_134_$__cuda_sm20_div_u64)
$__internal_134_$__cuda_sm20_div_u64:
        /* <DEDUP_REMOVED lines=69> */
[----:B------:R-:W-:Y:S06]  /*0830*/  RET.REL.NODEC R4 `(broadcast_max_rhs_col_f16) ;  /* 0xfffffff404f07950 */ /* 0x000fec0003c3ffff */
.L_x_1817:
        /* <DEDUP_REMOVED lines=12> */
.L_x_2930:


//--------------------- .text.broadcast_max_rhs_row_f16 --------------------------
	.section	.text.broadcast_max_rhs_row_f16,"ax",@progbits
	.align	128
        .global         broadcast_max_rhs_row_f16
        .type           broadcast_max_rhs_row_f16,@function
        .size           broadcast_max_rhs_row_f16,(.L_x_2931 - broadcast_max_rhs_row_f16)
        .other          broadcast_max_rhs_row_f16,@"STO_CUDA_ENTRY STV_DEFAULT"
broadcast_max_rhs_row_f16:
.text.broadcast_max_rhs_row_f16:
        /* <DEDUP_REMOVED lines=37> */
.L_x_1819:
[----:B------:R-:W-:-:S07]  /*0250*/  MOV R2, 0x270 ;  /* 0x0000027000027802 */ /* 0x000fce0000000f00 */
[----:B------:R-:W-:Y:S05]  /*0260*/  CALL.REL.NOINC `($__internal_135_$__cuda_sm20_rem_u64) ;  /* 0x00000000005c7944 */ /* 0x000fea0003c00000 */
[----:B------:R-:W-:Y:S02]  /*0270*/  IMAD.MOV.U32 R4, RZ, RZ, R6 ;  /* 0x000000ffff047224 */ /* 0x000fe400078e0006 */
[----:B------:R-:W-:-:S07]  /*0280*/  IMAD.MOV.U32 R5, RZ, RZ, R7 ;  /* 0x000000ffff057224 */ /* 0x000fce00078e0007 */
.L_x_1820:
[----:B------:R-:W-:Y:S05]  /*0290*/  BSYNC.RECONVERGENT B0 ;  /* 0x0000000000007941 */ /* 0x000fea0003800200 */
.L_x_1818:
        /* <DEDUP_REMOVED lines=20> */
        .weak           $__internal_135_$__cuda_sm20_rem_u64
        .type           $__internal_135_$__cuda_sm20_rem_u64,@function
        .size           $__internal_135_$__cuda_sm20_rem_u64,(.L_x_2931 - $__internal_135_$__cuda_sm20_rem_u64)
$__internal_135_$__cuda_sm20_rem_u64:
        /* <DEDUP_REMOVED lines=65> */
[----:B------:R-:W-:Y:S06]  /*07f0*/  RET.REL.NODEC R4 `(broadcast_max_rhs_row_f16) ;  /* 0xfffffff804007950 */ /* 0x000fec0003c3ffff */
.L_x_1821:
        /* <DEDUP_REMOVED lines=16> */
.L_x_2931:


//--------------------- .text.broadcast_max_contiguous_f16 --------------------------
	.section	.text.broadcast_max_contiguous_f16,"ax",@progbits
	.align	128
        .global         broadcast_max_contiguous_f16
        .type           broadcast_max_contiguous_f16,@function
        .size           broadcast_max_contiguous_f16,(.L_x_3112 - broadcast_max_contiguous_f16)
        .other          broadcast_max_contiguous_f16,@"STO_CUDA_ENTRY STV_DEFAULT"
broadcast_max_contiguous_f16:
.text.broadcast_max_contiguous_f16:
        /* <DEDUP_REMOVED lines=23> */
[----:B--2---:R-:W-:-:S05]  /*0170*/  HSETP2.GT.AND P0, PT, R2.H0_H0, R5.H0_H0, PT ;  /* 0x2000000502007234 */ /* 0x004fca0003f04800 */
[----:B------:R-:W-:-:S05]  /*0180*/  SEL R9, R5, R2, !P0 ;  /* 0x0000000205097207 */ /* 0x000fca0004000000 */
[----:B------:R-:W-:Y:S01]  /*0190*/  STG.E.U16 desc[UR4][R6.64], R9 ;  /* 0x0000000906007986 */ /* 0x000fe2000c101504 */
[----:B------:R-:W-:Y:S05]  /*01a0*/  EXIT ;  /* 0x000000000000794d */ /* 0x000fea0003800000 */
.L_x_1822:
        /* <DEDUP_REMOVED lines=13> */
.L_x_3112:


//--------------------- .text.broadcast_max_strided_f16 --------------------------
	.section	.text.broadcast_max_strided_f16,"ax",@progbits
	.align	128
        .global         broadcast_max_strided_f16
        .type           broadcast_max_strided_f16,@function
        .size           broadcast_max_strided_f16,(.L_x_2933 - broadcast_max_strided_f16)
        .other          broadcast_max_strided_f16,@"STO_CUDA_ENTRY STV_DEFAULT"
broadcast_max_strided_f16:
.text.broadcast_max_strided_f16:
        /* <DEDUP_REMOVED lines=32> */
.L_x_1841:
        /* <DEDUP_REMOVED lines=27> */
.L_x_1825:
[----:B------:R-:W-:Y:S01]  /*03b0*/  MOV R25, R11 ;  /* 0x0000000b00197202 */ /* 0x000fe20000000f00 */
[----:B------:R-:W-:Y:S01]  /*03c0*/  IMAD.MOV.U32 R22, RZ, RZ, RZ ;  /* 0x000000ffff167224 */ /* 0x000fe200078e00ff */
[----:B------:R-:W-:Y:S01]  /*03d0*/  MOV R20, R16 ;  /* 0x0000001000147202 */ /* 0x000fe20000000f00 */
[----:B------:R-:W-:Y:S01]  /*03e0*/  IMAD.MOV.U32 R9, RZ, RZ, R17 ;  /* 0x000000ffff097224 */ /* 0x000fe200078e0011 */
[----:B------:R-:W-:-:S07]  /*03f0*/  MOV R3, 0x410 ;  /* 0x0000041000037802 */ /* 0x000fce0000000f00 */
[----:B0-----:R-:W-:Y:S05]  /*0400*/  CALL.REL.NOINC `($__internal_136_$__cuda_sm20_div_u64) ;  /* 0x0000004c00a87944 */ /* 0x001fea0003c00000 */
[----:B------:R-:W-:Y:S01]  /*0410*/  IADD3 R3, PT, PT, -R21, RZ, RZ ;  /* 0x000000ff15037210 */ /* 0x000fe20007ffe1ff */
[----:B------:R-:W-:Y:S01]  /*0420*/  IMAD.MOV.U32 R34, RZ, RZ, R21 ;  /* 0x000000ffff227224 */ /* 0x000fe200078e0015 */
[----:B------:R-:W-:-:S03]  /*0430*/  MOV R35, R20 ;  /* 0x0000001400237202 */ /* 0x000fc60000000f00 */
[----:B------:R-:W-:-:S07]  /*0440*/  IMAD R3, R16, R3, R11 ;  /* 0x0000000310037224 */ /* 0x000fce00078e020b */
.L_x_1826:
        /* <DEDUP_REMOVED lines=31> */
.L_x_1827:
[----:B------:R-:W-:Y:S01]  /*0640*/  MOV R25, R34 ;  /* 0x0000002200197202 */ /* 0x000fe20000000f00 */
[----:B------:R-:W-:Y:S01]  /*0650*/  IMAD.MOV.U32 R22, RZ, RZ, R35 ;  /* 0x000000ffff167224 */ /* 0x000fe200078e0023 */
[----:B------:R-:W-:Y:S01]  /*0660*/  MOV R20, R16 ;  /* 0x0000001000147202 */ /* 0x000fe20000000f00 */
[----:B------:R-:W-:Y:S01]  /*0670*/  IMAD.MOV.U32 R9, RZ, RZ, R17 ;  /* 0x000000ffff097224 */ /* 0x000fe200078e0011 */
[----:B------:R-:W-:-:S07]  /*0680*/  MOV R3, 0x6a0 ;  /* 0x000006a000037802 */ /* 0x000fce0000000f00 */
[----:B------:R-:W-:Y:S05]  /*0690*/  CALL.REL.NOINC `($__internal_136_$__cuda_sm20_div_u64) ;  /* 0x0000004c00047944 */ /* 0x000fea0003c00000 */
[----:B------:R-:W-:Y:S02]  /*06a0*/  IADD3 R3, PT, PT, -R21, RZ, RZ ;  /* 0x000000ff15037210 */ /* 0x000fe40007ffe1ff */
[----:B------:R-:W-:-:S03]  /*06b0*/  MOV R35, R20 ;  /* 0x0000001400237202 */ /* 0x000fc60000000f00 */
[----:B------:R-:W-:Y:S02]  /*06c0*/  IMAD R3, R16, R3, R34 ;  /* 0x0000000310037224 */ /* 0x000fe400078e0222 */
[----:B------:R-:W-:-:S07]  /*06d0*/  IMAD.MOV.U32 R34, RZ, RZ, R21 ;  /* 0x000000ffff227224 */ /* 0x000fce00078e0015 */
.L_x_1828:
        /* <DEDUP_REMOVED lines=31> */
.L_x_1829:
        /* <DEDUP_REMOVED lines=10> */
.L_x_1830:
        /* <DEDUP_REMOVED lines=30> */
.L_x_1831:
[----:B------:R-:W-:Y:S01]  /*0b50*/  IMAD.MOV.U32 R25, RZ, RZ, R34 ;  /* 0x000000ffff197224 */ /* 0x000fe200078e0022 */
[----:B------:R-:W-:Y:S01]  /*0b60*/  MOV R22, R35 ;  /* 0x0000002300167202 */ /* 0x000fe20000000f00 */
[----:B------:R-:W-:Y:S01]  /*0b70*/  IMAD.MOV.U32 R20, RZ, RZ, R16 ;  /* 0x000000ffff147224 */ /* 0x000fe200078e0010 */
[----:B------:R-:W-:Y:S02]  /*0b80*/  MOV R9, R17 ;  /* 0x0000001100097202 */ /* 0x000fe40000000f00 */
[----:B------:R-:W-:-:S07]  /*0b90*/  MOV R3, 0xbb0 ;  /* 0x00000bb000037802 */ /* 0x000fce0000000f00 */
[----:B------:R-:W-:Y:S05]  /*0ba0*/  CALL.REL.NOINC `($__internal_136_$__cuda_sm20_div_u64) ;  /* 0x0000004400c07944 */ /* 0x000fea0003c00000 */
[----:B------:R-:W-:Y:S02]  /*0bb0*/  IMAD.MOV R3, RZ, RZ, -R21 ;  /* 0x000000ffff037224 */ /* 0x000fe400078e0a15 */
[----:B------:R-:W-:Y:S02]  /*0bc0*/  IMAD.MOV.U32 R35, RZ, RZ, R20 ;  /* 0x000000ffff237224 */ /* 0x000fe400078e0014 */
[----:B------:R-:W-:Y:S01]  /*0bd0*/  IMAD R3, R16, R3, R34 ;  /* 0x0000000310037224 */ /* 0x000fe200078e0222 */
[----:B------:R-:W-:-:S07]  /*0be0*/  MOV R34, R21 ;  /* 0x0000001500227202 */ /* 0x000fce0000000f00 */
.L_x_1832:
        /* <DEDUP_REMOVED lines=31> */
.L_x_1833:
        /* <DEDUP_REMOVED lines=10> */
.L_x_1834:
        /* <DEDUP_REMOVED lines=31> */
.L_x_1835:
        /* <DEDUP_REMOVED lines=10> */
.L_x_1836:
        /* <DEDUP_REMOVED lines=31> */
.L_x_1837:
        /* <DEDUP_REMOVED lines=10> */
.L_x_1838:
        /* <DEDUP_REMOVED lines=29> */
.L_x_1839:
[----:B------:R-:W-:Y:S01]  /*1570*/  IMAD.MOV.U32 R25, RZ, RZ, R34 ;  /* 0x000000ffff197224 */ /* 0x000fe200078e0022 */
[----:B------:R-:W-:Y:S01]  /*1580*/  MOV R22, R35 ;  /* 0x0000002300167202 */ /* 0x000fe20000000f00 */
[----:B------:R-:W-:Y:S01]  /*1590*/  IMAD.MOV.U32 R20, RZ, RZ, R16 ;  /* 0x000000ffff147224 */ /* 0x000fe200078e0010 */
[----:B------:R-:W-:Y:S02]  /*15a0*/  MOV R9, R17 ;  /* 0x0000001100097202 */ /* 0x000fe40000000f00 */
[----:B------:R-:W-:-:S07]  /*15b0*/  MOV R3, 0x15d0 ;  /* 0x000015d000037802 */ /* 0x000fce0000000f00 */
[----:B------:R-:W-:Y:S05]  /*15c0*/  CALL.REL.NOINC `($__internal_136_$__cuda_sm20_div_u64) ;  /* 0x0000003c00387944 */ /* 0x000fea0003c00000 */
[----:B------:R-:W-:-:S04]  /*15d0*/  IMAD.MOV R3, RZ, RZ, -R21 ;  /* 0x000000ffff037224 */ /* 0x000fc800078e0a15 */
[----:B------:R-:W-:-:S07]  /*15e0*/  IMAD R16, R16, R3, R34 ;  /* 0x0000000310107224 */ /* 0x000fce00078e0222 */
.L_x_1840:
        /* <DEDUP_REMOVED lines=9> */
.L_x_1824:
        /* <DEDUP_REMOVED lines=34> */
.L_x_1844:
[----:B------:R-:W-:Y:S01]  /*18a0*/  MOV R25, R11 ;  /* 0x0000000b00197202 */ /* 0x000fe20000000f00 */
[----:B------:R-:W-:Y:S01]  /*18b0*/  IMAD.MOV.U32 R22, RZ, RZ, RZ ;  /* 0x000000ffff167224 */ /* 0x000fe200078e00ff */
[----:B------:R-:W-:Y:S01]  /*18c0*/  MOV R20, R6 ;  /* 0x0000000600147202 */ /* 0x000fe20000000f00 */
[----:B------:R-:W-:Y:S01]  /*18d0*/  IMAD.MOV.U32 R9, RZ, RZ, R7 ;  /* 0x000000ffff097224 */ /* 0x000fe200078e0007 */
[----:B------:R-:W-:-:S07]  /*18e0*/  MOV R3, 0x1900 ;  /* 0x0000190000037802 */ /* 0x000fce0000000f00 */
[----:B------:R-:W-:Y:S05]  /*18f0*/  CALL.REL.NOINC `($__internal_136_$__cuda_sm20_div_u64) ;  /* 0x00000038006c7944 */ /* 0x000fea0003c00000 */
[----:B------:R-:W-:Y:S01]  /*1900*/  IADD3 R7, PT, PT, -R21, RZ, RZ ;  /* 0x000000ff15077210 */ /* 0x000fe20007ffe1ff */
[----:B------:R-:W-:Y:S01]  /*1910*/  IMAD.MOV.U32 R18, RZ, RZ, R21 ;  /* 0x000000ffff127224 */ /* 0x000fe200078e0015 */
[----:B------:R-:W-:-:S03]  /*1920*/  MOV R19, R20 ;  /* 0x0000001400137202 */ /* 0x000fc60000000f00 */
[----:B------:R-:W-:-:S07]  /*1930*/  IMAD R7, R6, R7, R11 ;  /* 0x0000000706077224 */ /* 0x000fce00078e020b */
.L_x_1845:
        /* <DEDUP_REMOVED lines=34> */
.L_x_1846:
        /* <DEDUP_REMOVED lines=10> */
.L_x_1847:
        /* <DEDUP_REMOVED lines=33> */
.L_x_1848:
        /* <DEDUP_REMOVED lines=10> */
.L_x_1849:
        /* <DEDUP_REMOVED lines=32> */
.L_x_1850:
[----:B------:R-:W-:Y:S01]  /*20b0*/  MOV R25, R10 ;  /* 0x0000000a00197202 */ /* 0x000fe20000000f00 */
[----:B------:R-:W-:Y:S01]  /*20c0*/  IMAD.MOV.U32 R22, RZ, RZ, R11 ;  /* 0x000000ffff167224 */ /* 0x000fe200078e000b */
[----:B------:R-:W-:Y:S01]  /*20d0*/  MOV R20, R6 ;  /* 0x0000000600147202 */ /* 0x000fe20000000f00 */
[----:B------:R-:W-:Y:S01]  /*20e0*/  IMAD.MOV.U32 R9, RZ, RZ, R7 ;  /* 0x000000ffff097224 */ /* 0x000fe200078e0007 */
[----:B------:R-:W-:-:S07]  /*20f0*/  MOV R3, 0x2110 ;  /* 0x0000211000037802 */ /* 0x000fce0000000f00 */
[----:B------:R-:W-:Y:S05]  /*2100*/  CALL.REL.NOINC `($__internal_136_$__cuda_sm20_div_u64) ;  /* 0x0000003000687944 */ /* 0x000fea0003c00000 */
[----:B------:R-:W-:Y:S01]  /*2110*/  IADD3 R3, PT, PT, -R21, RZ, RZ ;  /* 0x000000ff15037210 */ /* 0x000fe20007ffe1ff */
[----:B------:R-:W-:-:S04]  /*2120*/  IMAD.MOV.U32 R11, RZ, RZ, R21 ;  /* 0x000000ffff0b7224 */ /* 0x000fc800078e0015 */
[----:B------:R-:W-:-:S07]  /*2130*/  IMAD R6, R6, R3, R10 ;  /* 0x0000000306067224 */ /* 0x000fce00078e020a */
.L_x_1851:
[----:B------:R-:W0:Y:S02]  /*2140*/  LDC R3, c[0x0][0x388] ;  /* 0x0000e200ff037b82 */ /* 0x000e240000000800 */
[----:B0-----:R-:W-:-:S06]  /*2150*/  IMAD.WIDE.U32 R16, R3, 0x8, R16 ;  /* 0x0000000803107825 */ /* 0x001fcc00078e0010 */
[----:B------:R-:W2:Y:S01]  /*2160*/  LDG.E R16, desc[UR6][R16.64] ;  /* 0x0000000610107981 */ /* 0x000ea2000c1e1900 */
[----:B------:R-:W-:Y:S01]  /*2170*/  IADD3 R8, PT, PT, R8, 0x4, RZ ;  /* 0x0000000408087810 */ /* 0x000fe20007ffe0ff */
[----:B--2---:R-:W-:-:S07]  /*2180*/  IMAD R5, R16, R6, R5 ;  /* 0x0000000610057224 */ /* 0x004fce00078e0205 */
.L_x_1843:
        /* <DEDUP_REMOVED lines=34> */
.L_x_1853:
        /* <DEDUP_REMOVED lines=10> */
.L_x_1854:
        /* <DEDUP_REMOVED lines=31> */
.L_x_1855:
[----:B------:R-:W-:Y:S01]  /*2640*/  IMAD.MOV.U32 R25, RZ, RZ, R16 ;  /* 0x000000ffff197224 */ /* 0x000fe200078e0010 */
[----:B------:R-:W-:Y:S01]  /*2650*/  MOV R22, R17 ;  /* 0x0000001100167202 */ /* 0x000fe20000000f00 */
[----:B------:R-:W-:Y:S01]  /*2660*/  IMAD.MOV.U32 R20, RZ, RZ, R10 ;  /* 0x000000ffff147224 */ /* 0x000fe200078e000a */
[----:B------:R-:W-:Y:S02]  /*2670*/  MOV R9, R11 ;  /* 0x0000000b00097202 */ /* 0x000fe40000000f00 */
[----:B------:R-:W-:-:S07]  /*2680*/  MOV R3, 0x26a0 ;  /* 0x000026a000037802 */ /* 0x000fce0000000f00 */
[----:B------:R-:W-:Y:S05]  /*2690*/  CALL.REL.NOINC `($__internal_136_$__cuda_sm20_div_u64) ;  /* 0x0000002c00047944 */ /* 0x000fea0003c00000 */
[----:B------:R-:W-:Y:S01]  /*26a0*/  IMAD.MOV R3, RZ, RZ, -R21 ;  /* 0x000000ffff037224 */ /* 0x000fe200078e0a15 */
[----:B------:R-:W-:-:S03]  /*26b0*/  MOV R7, R21 ;  /* 0x0000001500077202 */ /* 0x000fc60000000f00 */
[----:B------:R-:W-:-:S07]  /*26c0*/  IMAD R10, R10, R3, R16 ;  /* 0x000000030a0a7224 */ /* 0x000fce00078e0210 */
.L_x_1856:
[----:B------:R-:W0:Y:S02]  /*26d0*/  LDC R3, c[0x0][0x388] ;  /* 0x0000e200ff037b82 */ /* 0x000e240000000800 */
[----:B0-----:R-:W-:-:S06]  /*26e0*/  IMAD.WIDE.U32 R12, R3, 0x8, R12 ;  /* 0x00000008030c7825 */ /* 0x001fcc00078e000c */
[----:B------:R-:W2:Y:S01]  /*26f0*/  LDG.E R12, desc[UR6][R12.64] ;  /* 0x000000060c0c7981 */ /* 0x000ea2000c1e1900 */
[----:B------:R-:W-:Y:S01]  /*2700*/  VIADD R8, R8, 0x2 ;  /* 0x0000000208087836 */ /* 0x000fe20000000000 */
[----:B------:R-:W-:Y:S01]  /*2710*/  MOV R11, R7 ;  /* 0x00000007000b7202 */ /* 0x000fe20000000f00 */
[----:B--2---:R-:W-:-:S07]  /*2720*/  IMAD R5, R12, R10, R5 ;  /* 0x0000000a0c057224 */ /* 0x004fce00078e0205 */
.L_x_1852:
        /* <DEDUP_REMOVED lines=28> */
.L_x_1857:
[----:B------:R-:W-:Y:S01]  /*28f0*/  MOV R3, R16 ;  /* 0x0000001000037202 */ /* 0x000fe20000000f00 */
[----:B------:R-:W-:Y:S01]  /*2900*/  IMAD.MOV.U32 R15, RZ, RZ, R11 ;  /* 0x000000ffff0f7224 */ /* 0x000fe200078e000b */
[----:B------:R-:W-:-:S07]  /*2910*/  MOV R16, 0x2930 ;  /* 0x0000293000107802 */ /* 0x000fce0000000f00 */
[----:B------:R-:W-:Y:S05]  /*2920*/  CALL.REL.NOINC `($__internal_137_$__cuda_sm20_rem_u64) ;  /* 0x0000002c00747944 */ /* 0x000fea0003c00000 */
.L_x_1858:
[----:B------:R-:W0:Y:S02]  /*2930*/  LDC R3, c[0x0][0x388] ;  /* 0x0000e200ff037b82 */ /* 0x000e240000000800 */
[----:B0-----:R-:W-:-:S06]  /*2940*/  IMAD.WIDE.U32 R6, R3, 0x8, R6 ;  /* 0x0000000803067825 */ /* 0x001fcc00078e0006 */
[----:B------:R-:W2:Y:S02]  /*2950*/  LDG.E R6, desc[UR6][R6.64] ;  /* 0x0000000606067981 */ /* 0x000ea4000c1e1900 */
[----:B--2---:R-:W-:-:S07]  /*2960*/  IMAD R5, R6, R9, R5 ;  /* 0x0000000906057224 */ /* 0x004fce00078e0205 */
.L_x_1842:
[----:B------:R-:W-:Y:S01]  /*2970*/  MOV R10, R5 ;  /* 0x00000005000a7202 */ /* 0x000fe20000000f00 */
[----:B------:R-:W-:-:S07]  /*2980*/  IMAD.MOV.U32 R11, RZ, RZ, RZ ;  /* 0x000000ffff0b7224 */ /* 0x000fce00078e00ff */
.L_x_1823:
        /* <DEDUP_REMOVED lines=15> */
.L_x_1877:
        /* <DEDUP_REMOVED lines=27> */
.L_x_1861:
[----:B------:R-:W-:Y:S01]  /*2c30*/  IMAD.MOV.U32 R25, RZ, RZ, R14 ;  /* 0x000000ffff197224 */ /* 0x000fe200078e000e */
[----:B------:R-:W-:Y:S01]  /*2c40*/  MOV R22, RZ ;  /* 0x000000ff00167202 */ /* 0x000fe20000000f00 */
[----:B------:R-:W-:Y:S01]  /*2c50*/  IMAD.MOV.U32 R20, RZ, RZ, R18 ;  /* 0x000000ffff147224 */ /* 0x000fe200078e0012 */
[----:B------:R-:W-:Y:S02]  /*2c60*/  MOV R9, R19 ;  /* 0x0000001300097202 */ /* 0x000fe40000000f00 */
[----:B------:R-:W-:-:S07]  /*2c70*/  MOV R3, 0x2c90 ;  /* 0x00002c9000037802 */ /* 0x000fce0000000f00 */
[----:B------:R-:W-:Y:S05]  /*2c80*/  CALL.REL.NOINC `($__internal_136_$__cuda_sm20_div_u64) ;  /* 0x0000002400887944 */ /* 0x000fea0003c00000 */
[----:B------:R-:W-:Y:S01]  /*2c90*/  IMAD.MOV R3, RZ, RZ, -R21 ;  /* 0x000000ffff037224 */ /* 0x000fe200078e0a15 */
[----:B------:R-:W-:Y:S01]  /*2ca0*/  MOV R28, R21 ;  /* 0x00000015001c7202 */ /* 0x000fe20000000f00 */
[----:B------:R-:W-:Y:S02]  /*2cb0*/  IMAD.MOV.U32 R29, RZ, RZ, R20 ;  /* 0x000000ffff1d7224 */ /* 0x000fe400078e0014 */
[----:B------:R-:W-:-:S07]  /*2cc0*/  IMAD R3, R18, R3, R14 ;  /* 0x0000000312037224 */ /* 0x000fce00078e020e */
.L_x_1862:
        /* <DEDUP_REMOVED lines=30> */
.L_x_1863:
[----:B------:R-:W-:Y:S01]  /*2eb0*/  MOV R25, R28 ;  /* 0x0000001c00197202 */ /* 0x000fe20000000f00 */
[----:B------:R-:W-:Y:S01]  /*2ec0*/  IMAD.MOV.U32 R22, RZ, RZ, R29 ;  /* 0x000000ffff167224 */ /* 0x000fe200078e001d */
        /* <DEDUP_REMOVED lines=8> */
.L_x_1864:
        /* <DEDUP_REMOVED lines=31> */
.L_x_1865:
        /* <DEDUP_REMOVED lines=10> */
.L_x_1866:
        /* <DEDUP_REMOVED lines=30> */
.L_x_1867:
        /* <DEDUP_REMOVED lines=10> */
.L_x_1868:
        /* <DEDUP_REMOVED lines=31> */
.L_x_1869:
        /* <DEDUP_REMOVED lines=10> */
.L_x_1870:
        /* <DEDUP_REMOVED lines=31> */
.L_x_1871:
        /* <DEDUP_REMOVED lines=10> */
.L_x_1872:
        /* <DEDUP_REMOVED lines=31> */
.L_x_1873:
        /* <DEDUP_REMOVED lines=10> */
.L_x_1874:
        /* <DEDUP_REMOVED lines=29> */
.L_x_1875:
        /* <DEDUP_REMOVED lines=8> */
.L_x_1876:
        /* <DEDUP_REMOVED lines=8> */
.L_x_1860:
        /* <DEDUP_REMOVED lines=36> */
.L_x_1880:
[----:B------:R-:W-:Y:S01]  /*4120*/  MOV R25, R14 ;  /* 0x0000000e00197202 */ /* 0x000fe20000000f00 */
[----:B------:R-:W-:Y:S01]  /*4130*/  IMAD.MOV.U32 R22, RZ, RZ, RZ ;  /* 0x000000ffff167224 */ /* 0x000fe200078e00ff */
[----:B------:R-:W-:Y:S01]  /*4140*/  MOV R20, R12 ;  /* 0x0000000c00147202 */ /* 0x000fe20000000f00 */
[----:B------:R-:W-:Y:S01]  /*4150*/  IMAD.MOV.U32 R9, RZ, RZ, R13 ;  /* 0x000000ffff097224 */ /* 0x000fe200078e000d */
[----:B------:R-:W-:-:S07]  /*4160*/  MOV R3, 0x4180 ;  /* 0x0000418000037802 */ /* 0x000fce0000000f00 */
[----:B------:R-:W-:Y:S05]  /*4170*/  CALL.REL.NOINC `($__internal_136_$__cuda_sm20_div_u64) ;  /* 0x00000010004c7944 */ /* 0x000fea0003c00000 */
[----:B------:R-:W-:Y:S01]  /*4180*/  IADD3 R3, PT, PT, -R21, RZ, RZ ;  /* 0x000000ff15037210 */ /* 0x000fe20007ffe1ff */
[----:B------:R-:W-:-:S04]  /*4190*/  IMAD.MOV.U32 R15, RZ, RZ, R20 ;  /* 0x000000ffff0f7224 */ /* 0x000fc800078e0014 */
[----:B------:R-:W-:Y:S01]  /*41a0*/  IMAD R8, R12, R3, R14 ;  /* 0x000000030c087224 */ /* 0x000fe200078e020e */
[----:B------:R-:W-:-:S07]  /*41b0*/  MOV R14, R21 ;  /* 0x00000015000e7202 */ /* 0x000fce0000000f00 */
.L_x_1881:
        /* <DEDUP_REMOVED lines=33> */
.L_x_1882:
[----:B------:R-:W-:Y:S01]  /*43d0*/  IMAD.MOV.U32 R25, RZ, RZ, R14 ;  /* 0x000000ffff197224 */ /* 0x000fe200078e000e */
[----:B------:R-:W-:Y:S01]  /*43e0*/  MOV R22, R15 ;  /* 0x0000000f00167202 */ /* 0x000fe20000000f00 */
[----:B------:R-:W-:Y:S01]  /*43f0*/  IMAD.MOV.U32 R9, RZ, RZ, R13 ;  /* 0x000000ffff097224 */ /* 0x000fe200078e000d */
[----:B------:R-:W-:Y:S02]  /*4400*/  MOV R20, R12 ;  /* 0x0000000c00147202 */ /* 0x000fe40000000f00 */
[----:B------:R-:W-:-:S07]  /*4410*/  MOV R3, 0x4430 ;  /* 0x0000443000037802 */ /* 0x000fce0000000f00 */
[----:B------:R-:W-:Y:S05]  /*4420*/  CALL.REL.NOINC `($__internal_136_$__cuda_sm20_div_u64) ;  /* 0x0000000c00a07944 */ /* 0x000fea0003c00000 */
[----:B------:R-:W-:Y:S01]  /*4430*/  IADD3 R3, PT, PT, -R21, RZ, RZ ;  /* 0x000000ff15037210 */ /* 0x000fe20007ffe1ff */
[----:B------:R-:W-:Y:S01]  /*4440*/  IMAD.MOV.U32 R19, RZ, RZ, R20 ;  /* 0x000000ffff137224 */ /* 0x000fe200078e0014 */
[----:B------:R-:W-:-:S03]  /*4450*/  MOV R18, R21 ;  /* 0x0000001500127202 */ /* 0x000fc60000000f00 */
[----:B------:R-:W-:-:S07]  /*4460*/  IMAD R8, R12, R3, R14 ;  /* 0x000000030c087224 */ /* 0x000fce00078e020e */
.L_x_1883:
        /* <DEDUP_REMOVED lines=32> */
.L_x_1884:
[----:B------:R-:W-:Y:S01]  /*4670*/  IMAD.MOV.U32 R25, RZ, RZ, R18 ;  /* 0x000000ffff197224 */ /* 0x000fe200078e0012 */
[----:B------:R-:W-:Y:S01]  /*4680*/  MOV R22, R19 ;  /* 0x0000001300167202 */ /* 0x000fe20000000f00 */
[----:B------:R-:W-:Y:S01]  /*4690*/  IMAD.MOV.U32 R9, RZ, RZ, R13 ;  /* 0x000000ffff097224 */ /* 0x000fe200078e000d */
[----:B------:R-:W-:Y:S02]  /*46a0*/  MOV R20, R12 ;  /* 0x0000000c00147202 */ /* 0x000fe40000000f00 */
[----:B------:R-:W-:-:S07]  /*46b0*/  MOV R3, 0x46d0 ;  /* 0x000046d000037802 */ /* 0x000fce0000000f00 */
[----:B------:R-:W-:Y:S05]  /*46c0*/  CALL.REL.NOINC `($__internal_136_$__cuda_sm20_div_u64) ;  /* 0x0000000800f87944 */ /* 0x000fea0003c00000 */
[----:B------:R-:W-:Y:S01]  /*46d0*/  IADD3 R3, PT, PT, -R21, RZ, RZ ;  /* 0x000000ff15037210 */ /* 0x000fe20007ffe1ff */
[----:B------:R-:W-:-:S04]  /*46e0*/  IMAD.MOV.U32 R13, RZ, RZ, R20 ;  /* 0x000000ffff0d7224 */ /* 0x000fc800078e0014 */
[----:B------:R-:W-:Y:S01]  /*46f0*/  IMAD R3, R12, R3, R18 ;  /* 0x000000030c037224 */ /* 0x000fe200078e0212 */
[----:B------:R-:W-:-:S07]  /*4700*/  MOV R12, R21 ;  /* 0x00000015000c7202 */ /* 0x000fce0000000f00 */
.L_x_1885:
        /* <DEDUP_REMOVED lines=30> */
.L_x_1886:
[----:B------:R-:W-:Y:S01]  /*48f0*/  MOV R25, R12 ;  /* 0x0000000c00197202 */ /* 0x000fe20000000f00 */
[----:B------:R-:W-:Y:S01]  /*4900*/  IMAD.MOV.U32 R20, RZ, RZ, R16 ;  /* 0x000000ffff147224 */ /* 0x000fe200078e0010 */
[----:B------:R-:W-:Y:S02]  /*4910*/  MOV R22, R13 ;  /* 0x0000000d00167202 */ /* 0x000fe40000000f00 */
[----:B------:R-:W-:Y:S02]  /*4920*/  MOV R9, R17 ;  /* 0x0000001100097202 */ /* 0x000fe40000000f00 */
[----:B------:R-:W-:-:S07]  /*4930*/  MOV R3, 0x4950 ;  /* 0x0000495000037802 */ /* 0x000fce0000000f00 */
[----:B------:R-:W-:Y:S05]  /*4940*/  CALL.REL.NOINC `($__internal_136_$__cuda_sm20_div_u64) ;  /* 0x0000000800587944 */ /* 0x000fea0003c00000 */
[----:B------:R-:W-:Y:S01]  /*4950*/  IADD3 R3, PT, PT, -R21, RZ, RZ ;  /* 0x000000ff15037210 */ /* 0x000fe20007ffe1ff */
[----:B------:R-:W-:-:S04]  /*4960*/  IMAD.MOV.U32 R9, RZ, RZ, R21 ;  /* 0x000000ffff097224 */ /* 0x000fc800078e0015 */
[----:B------:R-:W-:-:S07]  /*4970*/  IMAD R12, R16, R3, R12 ;  /* 0x00000003100c7224 */ /* 0x000fce00078e020c */
.L_x_1887:
[----:B------:R-:W-:-:S06]  /*4980*/  IMAD.WIDE.U32 R18, R6, 0x8, R18 ;  /* 0x0000000806127825 */ /* 0x000fcc00078e0012 */
[----:B------:R-:W2:Y:S01]  /*4990*/  LDG.E R18, desc[UR6][R18.64] ;  /* 0x0000000612127981 */ /* 0x000ea2000c1e1900 */
[----:B------:R-:W-:Y:S02]  /*49a0*/  IADD3 R5, PT, PT, R5, 0x4, RZ ;  /* 0x0000000405057810 */ /* 0x000fe40007ffe0ff */
[----:B------:R-:W-:Y:S01]  /*49b0*/  MOV R14, R9 ;  /* 0x00000009000e7202 */ /* 0x000fe20000000f00 */
[----:B--2---:R-:W-:-:S07]  /*49c0*/  IMAD R23, R18, R12, R23 ;  /* 0x0000000c12177224 */ /* 0x004fce00078e0217 */
.L_x_1879:
        /* <DEDUP_REMOVED lines=34> */
.L_x_1889:
[----:B------:R-:W-:Y:S01]  /*4bf0*/  HFMA2 R22, -RZ, RZ, 0, 0 ;  /* 0x00000000ff167431 */ /* 0x000fe200000001ff */
        /* <DEDUP_REMOVED lines=9> */
.L_x_1890:
        /* <DEDUP_REMOVED lines=31> */
.L_x_1891:
        /* <DEDUP_REMOVED lines=9> */
.L_x_1892:
[----:B------:R-:W-:-:S06]  /*4f10*/  IMAD.WIDE.U32 R16, R6, 0x8, R16 ;  /* 0x0000000806107825 */ /* 0x000fcc00078e0010 */
[----:B------:R-:W2:Y:S01]  /*4f20*/  LDG.E R16, desc[UR6][R16.64] ;  /* 0x0000000610107981 */ /* 0x000ea2000c1e1900 */
[----:B------:R-:W-:Y:S02]  /*4f30*/  IADD3 R5, PT, PT, R5, 0x2, RZ ;  /* 0x0000000205057810 */ /* 0x000fe40007ffe0ff */
[----:B------:R-:W-:Y:S01]  /*4f40*/  MOV R14, R9 ;  /* 0x00000009000e7202 */ /* 0x000fe20000000f00 */
[----:B--2---:R-:W-:-:S07]  /*4f50*/  IMAD R23, R16, R15, R23 ;  /* 0x0000000f10177224 */ /* 0x004fce00078e0217 */
.L_x_1888:
        /* <DEDUP_REMOVED lines=29> */
.L_x_1893:
[----:B------:R-:W-:Y:S02]  /*5130*/  MOV R3, R16 ;  /* 0x0000001000037202 */ /* 0x000fe40000000f00 */
[----:B------:R-:W-:Y:S02]  /*5140*/  MOV R15, R14 ;  /* 0x0000000e000f7202 */ /* 0x000fe40000000f00 */
[----:B------:R-:W-:-:S07]  /*5150*/  MOV R16, 0x5170 ;  /* 0x0000517000107802 */ /* 0x000fce0000000f00 */
[----:B------:R-:W-:Y:S05]  /*5160*/  CALL.REL.NOINC `($__internal_137_$__cuda_sm20_rem_u64) ;  /* 0x0000000400647944 */ /* 0x000fea0003c00000 */
[----:B------:R-:W-:-:S07]  /*5170*/  IMAD.MOV.U32 R7, RZ, RZ, R9 ;  /* 0x000000ffff077224 */ /* 0x000fce00078e0009 */
.L_x_1894:
[----:B------:R-:W-:-:S06]  /*5180*/  IMAD.WIDE.U32 R4, R6, 0x8, R4 ;  /* 0x0000000806047825 */ /* 0x000fcc00078e0004 */
[----:B------:R-:W2:Y:S02]  /*5190*/  LDG.E R4, desc[UR6][R4.64] ;  /* 0x0000000604047981 */ /* 0x000ea4000c1e1900 */
[----:B--2---:R-:W-:-:S07]  /*51a0*/  IMAD R23, R4, R7, R23 ;  /* 0x0000000704177224 */ /* 0x004fce00078e0217 */
.L_x_1878:
[----:B------:R-:W-:Y:S01]  /*51b0*/  HFMA2 R5, -RZ, RZ, 0, 0 ;  /* 0x00000000ff057431 */ /* 0x000fe200000001ff */
[----:B------:R-:W-:-:S07]  /*51c0*/  MOV R4, R23 ;  /* 0x0000001700047202 */ /* 0x000fce0000000f00 */
.L_x_1859:
        /* <DEDUP_REMOVED lines=10> */
[----:B--2---:R-:W-:-:S05]  /*5270*/  HSETP2.GT.AND P0, PT, R6.H0_H0, R9.H0_H0, PT ;  /* 0x2000000906007234 */ /* 0x004fca0003f04800 */
[----:B------:R-:W-:-:S05]  /*5280*/  SEL R3, R9, R6, !P0 ;  /* 0x0000000609037207 */ /* 0x000fca0004000000 */
[----:B------:R-:W-:Y:S01]  /*5290*/  STG.E.U16 desc[UR6][R4.64], R3 ;  /* 0x0000000304007986 */ /* 0x000fe2000c101506 */
[----:B------:R-:W-:Y:S05]  /*52a0*/  EXIT ;  /* 0x000000000000794d */ /* 0x000fea0003800000 */
        .weak           $__internal_136_$__cuda_sm20_div_u64
        .type           $__internal_136_$__cuda_sm20_div_u64,@function
        .size           $__internal_136_$__cuda_sm20_div_u64,($__internal_137_$__cuda_sm20_rem_u64 - $__internal_136_$__cuda_sm20_div_u64)
$__internal_136_$__cuda_sm20_div_u64:
        /* <DEDUP_REMOVED lines=68> */
[----:B------:R-:W-:Y:S06]  /*56f0*/  RET.REL.NODEC R24 `(broadcast_max_strided_f16) ;  /* 0xffffffa818407950 */ /* 0x000fec0003c3ffff */
        .weak           $__internal_137_$__cuda_sm20_rem_u64
        .type           $__internal_137_$__cuda_sm20_rem_u64,@function
        .size           $__internal_137_$__cuda_sm20_rem_u64,(.L_x_2933 - $__internal_137_$__cuda_sm20_rem_u64)
$__internal_137_$__cuda_sm20_rem_u64:
        /* <DEDUP_REMOVED lines=61> */
[----:B------:R-:W-:Y:S06]  /*5ad0*/  RET.REL.NODEC R16 `(broadcast_max_strided_f16) ;  /* 0xffffffa410487950 */ /* 0x000fec0003c3ffff */
.L_x_1895:
        /* <DEDUP_REMOVED lines=10> */
.L_x_2933:


//--------------------- .text.broadcast_div_lhs_col_f16 --------------------------
	.section	.text.broadcast_div_lhs_col_f16,"ax",@progbits
	.align	128
        .global         broadcast_div_lhs_col_f16
        .type           broadcast_div_lhs_col_f16,@function
        .size           broadcast_div_lhs_col_f16,(.L_x_2934 - broadcast_div_lhs_col_f16)
        .other          broadcast_div_lhs_col_f16,@"STO_CUDA_ENTRY STV_DEFAULT"
broadcast_div_lhs_col_f16:
.text.broadcast_div_lhs_col_f16:
        /* <DEDUP_REMOVED lines=37> */
.L_x_1897:
[----:B------:R-:W-:-:S07]  /*0250*/  MOV R2, 0x270 ;  /* 0x0000027000027802 */ /* 0x000fce0000000f00 */
[----:B------:R-:W-:Y:S05]  /*0260*/  CALL.REL.NOINC `($__internal_138_$__cuda_sm20_div_u64) ;  /* 0x0000000000847944 */ /* 0x000fea0003c00000 */
[----:B------:R-:W-:Y:S01]  /*0270*/  MOV R4, R6 ;  /* 0x0000000600047202 */ /* 0x000fe20000000f00 */
[----:B------:R-:W-:-:S07]  /*0280*/  IMAD.MOV.U32 R5, RZ, RZ, R7 ;  /* 0x000000ffff057224 */ /* 0x000fce00078e0007 */
.L_x_1898:
[----:B------:R-:W-:Y:S05]  /*0290*/  BSYNC.RECONVERGENT B0 ;  /* 0x0000000000007941 */ /* 0x000fea0003800200 */
.L_x_1896:
[----:B------:R-:W0:Y:S01]  /*02a0*/  LDCU.128 UR8, c[0x0][0x390] ;  /* 0x00007200ff0877ac */ /* 0x000e220008000c00 */
[C---:B------:R-:W-:Y:S01]  /*02b0*/  IMAD.SHL.U32 R8, R0.reuse, 0x2, RZ ;  /* 0x0000000200087824 */ /* 0x040fe200078e00ff */
[----:B------:R-:W-:Y:S01]  /*02c0*/  SHF.L.U64.HI R9, R0, 0x1, R3 ;  /* 0x0000000100097819 */ /* 0x000fe20000010203 */
[C---:B------:R-:W-:Y:S01]  /*02d0*/  IMAD.SHL.U32 R2, R4.reuse, 0x2, RZ ;  /* 0x0000000204027824 */ /* 0x040fe200078e00ff */
[----:B------:R-:W-:Y:S01]  /*02e0*/  SHF.L.U64.HI R0, R4, 0x1, R5 ;  /* 0x0000000104007819 */ /* 0x000fe20000010205 */
[----:B------:R-:W1:Y:S01]  /*02f0*/  LDCU.64 UR6, c[0x0][0x3a0] ;  /* 0x00007400ff0677ac */ /* 0x000e620008000a00 */
[----:B0-----:R-:W-:-:S04]  /*0300*/  IADD3 R6, P0, PT, R8, UR10, RZ ;  /* 0x0000000a08067c10 */ /* 0x001fc8000ff1e0ff */
[----:B------:R-:W-:Y:S02]  /*0310*/  IADD3.X R7, PT, PT, R9, UR11, RZ, P0, !PT ;  /* 0x0000000b09077c10 */ /* 0x000fe400087fe4ff */
[----:B------:R-:W-:-:S03]  /*0320*/  LOP3.LUT R2, R2, 0xfffffffe, RZ, 0xc0, !PT ;  /* 0xfffffffe02027812 */ /* 0x000fc600078ec0ff */
[----:B------:R-:W2:Y:S01]  /*0330*/  LDG.E.U16 R6, desc[UR4][R6.64] ;  /* 0x0000000406067981 */ /* 0x000ea2000c1e1500 */
[----:B------:R-:W-:Y:S02]  /*0340*/  LOP3.LUT R0, R0, 0x1, RZ, 0xc0, !PT ;  /* 0x0000000100007812 */ /* 0x000fe400078ec0ff */
[----:B------:R-:W-:-:S04]  /*0350*/  IADD3 R2, P0, PT, R2, UR8, RZ ;  /* 0x0000000802027c10 */ /* 0x000fc8000ff1e0ff */
[----:B------:R-:W-:-:S05]  /*0360*/  IADD3.X R3, PT, PT, R0, UR9, RZ, P0, !PT ;  /* 0x0000000900037c10 */ /* 0x000fca00087fe4ff */
[----:B------:R-:W3:Y:S01]  /*0370*/  LDG.E.U16 R2, desc[UR4][R2.64] ;  /* 0x0000000402027981 */ /* 0x000ee2000c1e1500 */
[----:B--2---:R-:W-:-:S04]  /*0380*/  HADD2.F32 R0, -RZ, R6.H0_H0 ;  /* 0x20000006ff007230 */ /* 0x004fc80000004100 */
[----:B------:R-:W0:Y:S01]  /*0390*/  MUFU.RCP R4, R0 ;  /* 0x0000000000047308 */ /* 0x000e220000001000 */
[----:B---3--:R-:W-:-:S05]  /*03a0*/  HADD2.F32 R5, -RZ, R2.H0_H0 ;  /* 0x20000002ff057230 */ /* 0x008fca0000004100 */
[----:B0-----:R-:W-:-:S05]  /*03b0*/  FMUL R11, R5, R4 ;  /* 0x00000004050b7220 */ /* 0x001fca0000400000 */
[----:B------:R-:W-:-:S05]  /*03c0*/  F2FP.F16.F32.PACK_AB R3, RZ, R11 ;  /* 0x0000000bff03723e */ /* 0x000fca00000000ff */
[C---:B------:R-:W-:Y:S02]  /*03d0*/  HSETP2.GEU.AND P1, PT, |R3|.reuse.H0_H0, 8.523464202880859375e-06, 8.523464202880859375e-06, PT ;  /* 0x008f008f03007434 */ /* 0x040fe40003f2ea00 */
[----:B------:R-:W-:-:S05]  /*03e0*/  HSETP2.GT.AND P0, PT, |R3|.H0_H0, RZ.H0_H0, PT ;  /* 0x200000ff03007234 */ /* 0x000fca0003f04a00 */
[----:B------:R-:W-:Y:S02]  /*03f0*/  PLOP3.LUT P0, PT, P1, P0, PT, 0xf2, 0x2f ;  /* 0x00000000002f781c */ /* 0x000fe40000f01e72 */
[----:B-1----:R-:W-:-:S11]  /*0400*/  IADD3 R2, P1, PT, R8, UR6, RZ ;  /* 0x0000000608027c10 */ /* 0x002fd6000ff3e0ff */
[----:B------:R-:W-:-:S04]  /*0410*/  @!P0 FFMA R5, -R0, R11, R5 ;  /* 0x0000000b00058223 */ /* 0x000fc80000000105 */
[----:B------:R-:W-:Y:S01]  /*0420*/  @!P0 FFMA R5, R4, R5, R11 ;  /* 0x0000000504058223 */ /* 0x000fe2000000000b */
[----:B------:R-:W-:Y:S02]  /*0430*/  PRMT R4, R3, 0x7610, R4 ;  /* 0x0000761003047816 */ /* 0x000fe40000000004 */
[----:B------:R-:W-:Y:S02]  /*0440*/  IADD3.X R3, PT, PT, R9, UR7, RZ, P1, !PT ;  /* 0x0000000709037c10 */ /* 0x000fe40008ffe4ff */
[----:B------:R-:W-:-:S05]  /*0450*/  @!P0 F2FP.F16.F32.PACK_AB R4, RZ, R5 ;  /* 0x00000005ff04823e */ /* 0x000fca00000000ff */
[----:B------:R-:W-:Y:S01]  /*0460*/  STG.E.U16 desc[UR4][R2.64], R4 ;  /* 0x0000000402007986 */ /* 0x000fe2000c101504 */
[----:B------:R-:W-:Y:S05]  /*0470*/  EXIT ;  /* 0x000000000000794d */ /* 0x000fea0003800000 */
        .weak           $__internal_138_$__cuda_sm20_div_u64
        .type           $__internal_138_$__cuda_sm20_div_u64,@function
        .size           $__internal_138_$__cuda_sm20_div_u64,(.L_x_2934 - $__internal_138_$__cuda_sm20_div_u64)
$__internal_138_$__cuda_sm20_div_u64:
        /* <DEDUP_REMOVED lines=69> */
[----:B------:R-:W-:Y:S06]  /*08d0*/  RET.REL.NODEC R4 `(broadcast_div_lhs_col_f16) ;  /* 0xfffffff404c87950 */ /* 0x000fec0003c3ffff */
.L_x_1899:
        /* <DEDUP_REMOVED lines=10> */
.L_x_2934:


//--------------------- .text.broadcast_div_lhs_row_f16 --------------------------
	.section	.text.broadcast_div_lhs_row_f16,"ax",@progbits
	.align	128
        .global         broadcast_div_lhs_row_f16
        .type           broadcast_div_lhs_row_f16,@function
        .size           broadcast_div_lhs_row_f16,(.L_x_2935 - broadcast_div_lhs_row_f16)
        .other          broadcast_div_lhs_row_f16,@"STO_CUDA_ENTRY STV_DEFAULT"
broadcast_div_lhs_row_f16:
.text.broadcast_div_lhs_row_f16:
        /* <DEDUP_REMOVED lines=37> */
.L_x_1901:
[----:B------:R-:W-:-:S07]  /*0250*/  MOV R2, 0x270 ;  /* 0x0000027000027802 */ /* 0x000fce0000000f00 */
[----:B------:R-:W-:Y:S05]  /*0260*/  CALL.REL.NOINC `($__internal_139_$__cuda_sm20_rem_u64) ;  /* 0x0000000000847944 */ /* 0x000fea0003c00000 */
[----:B------:R-:W-:Y:S02]  /*0270*/  IMAD.MOV.U32 R4, RZ, RZ, R6 ;  /* 0x000000ffff047224 */ /* 0x000fe400078e0006 */
[----:B------:R-:W-:-:S07]  /*0280*/  IMAD.MOV.U32 R5, RZ, RZ, R7 ;  /* 0x000000ffff057224 */ /* 0x000fce00078e0007 */
.L_x_1902:
[----:B------:R-:W-:Y:S05]  /*0290*/  BSYNC.RECONVERGENT B0 ;  /* 0x0000000000007941 */ /* 0x000fea0003800200 */
.L_x_1900:
[----:B------:R-:W0:Y:S01]  /*02a0*/  LDCU.128 UR8, c[0x0][0x390] ;  /* 0x00007200ff0877ac */ /* 0x000e220008000c00 */
[C---:B------:R-:W-:Y:S01]  /*02b0*/  IMAD.SHL.U32 R8, R0.reuse, 0x2, RZ ;  /* 0x0000000200087824 */ /* 0x040fe200078e00ff */
[----:B------:R-:W-:Y:S02]  /*02c0*/  SHF.L.U64.HI R9, R0, 0x1, R3 ;  /* 0x0000000100097819 */ /* 0x000fe40000010203 */
[C---:B------:R-:W-:Y:S01]  /*02d0*/  SHF.L.U32 R2, R4.reuse, 0x1, RZ ;  /* 0x0000000104027819 */ /* 0x040fe200000006ff */
[----:B------:R-:W1:Y:S01]  /*02e0*/  LDCU.64 UR6, c[0x0][0x3a0] ;  /* 0x00007400ff0677ac */ /* 0x000e620008000a00 */
[----:B------:R-:W-:Y:S02]  /*02f0*/  SHF.L.U64.HI R0, R4, 0x1, R5 ;  /* 0x0000000104007819 */ /* 0x000fe40000010205 */
        /* <DEDUP_REMOVED lines=24> */
        .weak           $__internal_139_$__cuda_sm20_rem_u64
        .type           $__internal_139_$__cuda_sm20_rem_u64,@function
        .size           $__internal_139_$__cuda_sm20_rem_u64,(.L_x_2935 - $__internal_139_$__cuda_sm20_rem_u64)
$__internal_139_$__cuda_sm20_rem_u64:
        /* <DEDUP_REMOVED lines=65> */
[----:B------:R-:W-:Y:S06]  /*0890*/  RET.REL.NODEC R4 `(broadcast_div_lhs_row_f16) ;  /* 0xfffffff404d87950 */ /* 0x000fec0003c3ffff */
.L_x_1903:
        /* <DEDUP_REMOVED lines=14> */
.L_x_2935:


//--------------------- .text.broadcast_div_rhs_col_f16 --------------------------
	.section	.text.broadcast_div_rhs_col_f16,"ax",@progbits
	.align	128
        .global         broadcast_div_rhs_col_f16
        .type           broadcast_div_rhs_col_f16,@function
        .size           broadcast_div_rhs_col_f16,(.L_x_2936 - broadcast_div_rhs_col_f16)
        .other          broadcast_div_rhs_col_f16,@"STO_CUDA_ENTRY STV_DEFAULT"
broadcast_div_rhs_col_f16:
.text.broadcast_div_rhs_col_f16:
        /* <DEDUP_REMOVED lines=37> */
.L_x_1905:
[----:B------:R-:W-:-:S07]  /*0250*/  MOV R2, 0x270 ;  /* 0x0000027000027802 */ /* 0x000fce0000000f00 */
[----:B------:R-:W-:Y:S05]  /*0260*/  CALL.REL.NOINC `($__internal_140_$__cuda_sm20_div_u64) ;  /* 0x0000000000847944 */ /* 0x000fea0003c00000 */
[----:B------:R-:W-:Y:S01]  /*0270*/  MOV R4, R6 ;  /* 0x0000000600047202 */ /* 0x000fe20000000f00 */
[----:B------:R-:W-:-:S07]  /*0280*/  IMAD.MOV.U32 R5, RZ, RZ, R7 ;  /* 0x000000ffff057224 */ /* 0x000fce00078e0007 */
.L_x_1906:
[----:B------:R-:W-:Y:S05]  /*0290*/  BSYNC.RECONVERGENT B0 ;  /* 0x0000000000007941 */ /* 0x000fea0003800200 */
.L_x_1904:
        /* <DEDUP_REMOVED lines=8> */
[----:B0-----:R-:W-:-:S04]  /*0320*/  IADD3 R4, P0, PT, R4, UR10, RZ ;  /* 0x0000000a04047c10 */ /* 0x001fc8000ff1e0ff */
[----:B------:R-:W-:-:S05]  /*0330*/  IADD3.X R5, PT, PT, R2, UR11, RZ, P0, !PT ;  /* 0x0000000b02057c10 */ /* 0x000fca00087fe4ff */
[----:B------:R-:W2:Y:S01]  /*0340*/  LDG.E.U16 R4, desc[UR4][R4.64] ;  /* 0x0000000404047981 */ /* 0x000ea2000c1e1500 */
        /* <DEDUP_REMOVED lines=19> */
        .weak           $__internal_140_$__cuda_sm20_div_u64
        .type           $__internal_140_$__cuda_sm20_div_u64,@function
        .size           $__internal_140_$__cuda_sm20_div_u64,(.L_x_2936 - $__internal_140_$__cuda_sm20_div_u64)
$__internal_140_$__cuda_sm20_div_u64:
        /* <DEDUP_REMOVED lines=69> */
[----:B------:R-:W-:Y:S06]  /*08d0*/  RET.REL.NODEC R4 `(broadcast_div_rhs_col_f16) ;  /* 0xfffffff404c87950 */ /* 0x000fec0003c3ffff */
.L_x_1907:
        /* <DEDUP_REMOVED lines=10> */
.L_x_2936:


//--------------------- .text.broadcast_div_rhs_row_f16 --------------------------
	.section	.text.broadcast_div_rhs_row_f16,"ax",@progbits
	.align	128
        .global         broadcast_div_rhs_row_f16
        .type           broadcast_div_rhs_row_f16,@function
        .size           broadcast_div_rhs_row_f16,(.L_x_2937 - broadcast_div_rhs_row_f16)
        .other          broadcast_div_rhs_row_f16,@"STO_CUDA_ENTRY STV_DEFAULT"
broadcast_div_rhs_row_f16:
.text.broadcast_div_rhs_row_f16:
        /* <DEDUP_REMOVED lines=37> */
.L_x_1909:
[----:B------:R-:W-:-:S07]  /*0250*/  MOV R2, 0x270 ;  /* 0x0000027000027802 */ /* 0x000fce0000000f00 */
[----:B------:R-:W-:Y:S05]  /*0260*/  CALL.REL.NOINC `($__internal_141_$__cuda_sm20_rem_u64) ;  /* 0x0000000000847944 */ /* 0x000fea0003c00000 */
[----:B------:R-:W-:Y:S02]  /*0270*/  IMAD.MOV.U32 R4, RZ, RZ, R6 ;  /* 0x000000ffff047224 */ /* 0x000fe400078e0006 */
[----:B------:R-:W-:-:S07]  /*0280*/  IMAD.MOV.U32 R5, RZ, RZ, R7 ;  /* 0x000000ffff057224 */ /* 0x000fce00078e0007 */
.L_x_1910:
[----:B------:R-:W-:Y:S05]  /*0290*/  BSYNC.RECONVERGENT B0 ;  /* 0x0000000000007941 */ /* 0x000fea0003800200 */
.L_x_1908:
[----:B------:R-:W0:Y:S01]  /*02a0*/  LDCU.128 UR8, c[0x0][0x390] ;  /* 0x00007200ff0877ac */ /* 0x000e220008000c00 */
[C---:B------:R-:W-:Y:S01]  /*02b0*/  IMAD.SHL.U32 R2, R4.reuse, 0x2, RZ ;  /* 0x0000000204027824 */ /* 0x040fe200078e00ff */
[----:B------:R-:W-:Y:S02]  /*02c0*/  SHF.L.U64.HI R5, R4, 0x1, R5 ;  /* 0x0000000104057819 */ /* 0x000fe40000010205 */
[----:B------:R-:W-:Y:S01]  /*02d0*/  SHF.L.U32 R6, R0, 0x1, RZ ;  /* 0x0000000100067819 */ /* 0x000fe200000006ff */
[----:B------:R-:W1:Y:S01]  /*02e0*/  LDCU.64 UR6, c[0x0][0x3a0] ;  /* 0x00007400ff0677ac */ /* 0x000e620008000a00 */
[----:B------:R-:W-:Y:S02]  /*02f0*/  LOP3.LUT R4, R2, 0xfffffffe, RZ, 0xc0, !PT ;  /* 0xfffffffe02047812 */ /* 0x000fe400078ec0ff */
[----:B------:R-:W-:Y:S02]  /*0300*/  LOP3.LUT R2, R5, 0x1, RZ, 0xc0, !PT ;  /* 0x0000000105027812 */ /* 0x000fe400078ec0ff */
[----:B0-----:R-:W-:-:S04]  /*0310*/  IADD3 R4, P0, PT, R4, UR10, RZ ;  /* 0x0000000a04047c10 */ /* 0x001fc8000ff1e0ff */
[----:B------:R-:W-:-:S05]  /*0320*/  IADD3.X R5, PT, PT, R2, UR11, RZ, P0, !PT ;  /* 0x0000000b02057c10 */ /* 0x000fca00087fe4ff */
[----:B------:R-:W2:Y:S01]  /*0330*/  LDG.E.U16 R4, desc[UR4][R4.64] ;  /* 0x0000000404047981 */ /* 0x000ea2000c1e1500 */
[----:B------:R-:W-:Y:S02]  /*0340*/  SHF.L.U64.HI R7, R0, 0x1, R3 ;  /* 0x0000000100077819 */ /* 0x000fe40000010203 */
        /* <DEDUP_REMOVED lines=19> */
        .weak           $__internal_141_$__cuda_sm20_rem_u64
        .type           $__internal_141_$__cuda_sm20_rem_u64,@function
        .size           $__internal_141_$__cuda_sm20_rem_u64,(.L_x_2937 - $__internal_141_$__cuda_sm20_rem_u64)
$__internal_141_$__cuda_sm20_rem_u64:
        /* <DEDUP_REMOVED lines=65> */
[----:B------:R-:W-:Y:S06]  /*0890*/  RET.REL.NODEC R4 `(broadcast_div_rhs_row_f16) ;  /* 0xfffffff404d87950 */ /* 0x000fec0003c3ffff */
.L_x_1911:
        /* <DEDUP_REMOVED lines=14> */
.L_x_2937:


//--------------------- .text.broadcast_div_contiguous_f16 --------------------------
	.section	.text.broadcast_div_contiguous_f16,"ax",@progbits
	.align	128
        .global         broadcast_div_contiguous_f16
        .type           broadcast_div_contiguous_f16,@function
        .size           broadcast_div_contiguous_f16,(.L_x_3118 - broadcast_div_contiguous_f16)
        .other          broadcast_div_contiguous_f16,@"STO_CUDA_ENTRY STV_DEFAULT"
broadcast_div_contiguous_f16:
.text.broadcast_div_contiguous_f16:
        /* <DEDUP_REMOVED lines=15> */
[----:B0-----:R-:W-:-:S04]  /*00f0*/  IADD3 R4, P0, PT, R8, UR8, RZ ;  /* 0x0000000808047c10 */ /* 0x001fc8000ff1e0ff */
[----:B------:R-:W-:-:S05]  /*0100*/  IADD3.X R5, PT, PT, R10, UR9, RZ, P0, !PT ;  /* 0x000000090a057c10 */ /* 0x000fca00087fe4ff */
[----:B-1----:R-:W3:Y:S01]  /*0110*/  LDG.E.U16 R4, desc[UR4][R4.64] ;  /* 0x0000000404047981 */ /* 0x002ee2000c1e1500 */
[----:B--2---:R-:W-:-:S04]  /*0120*/  IADD3 R2, P0, PT, R8, UR6, RZ ;  /* 0x0000000608027c10 */ /* 0x004fc8000ff1e0ff */
[----:B------:R-:W-:Y:S01]  /*0130*/  IADD3.X R3, PT, PT, R10, UR7, RZ, P0, !PT ;  /* 0x000000070a037c10 */ /* 0x000fe200087fe4ff */
[----:B------:R-:W0:Y:S04]  /*0140*/  LDCU.64 UR6, c[0x0][0x398] ;  /* 0x00007300ff0677ac */ /* 0x000e280008000a00 */
[----:B------:R-:W2:Y:S01]  /*0150*/  LDG.E.U16 R2, desc[UR4][R2.64] ;  /* 0x0000000402027981 */ /* 0x000ea2000c1e1500 */
[----:B---3--:R-:W-:-:S04]  /*0160*/  HADD2.F32 R7, -RZ, R4.H0_H0 ;  /* 0x20000004ff077230 */ /* 0x008fc80000004100 */
[----:B------:R-:W1:Y:S01]  /*0170*/  MUFU.RCP R9, R7 ;  /* 0x0000000700097308 */ /* 0x000e620000001000 */
[----:B--2---:R-:W-:-:S05]  /*0180*/  HADD2.F32 R0, -RZ, R2.H0_H0 ;  /* 0x20000002ff007230 */ /* 0x004fca0000004100 */
[----:B-1----:R-:W-:-:S05]  /*0190*/  FMUL R6, R0, R9 ;  /* 0x0000000900067220 */ /* 0x002fca0000400000 */
[----:B------:R-:W-:-:S05]  /*01a0*/  F2FP.F16.F32.PACK_AB R3, RZ, R6 ;  /* 0x00000006ff03723e */ /* 0x000fca00000000ff */
[C---:B------:R-:W-:Y:S02]  /*01b0*/  HSETP2.GEU.AND P1, PT, |R3|.reuse.H0_H0, 8.523464202880859375e-06, 8.523464202880859375e-06, PT ;  /* 0x008f008f03007434 */ /* 0x040fe40003f2ea00 */
[----:B------:R-:W-:-:S05]  /*01c0*/  HSETP2.GT.AND P0, PT, |R3|.H0_H0, RZ.H0_H0, PT ;  /* 0x200000ff03007234 */ /* 0x000fca0003f04a00 */
[----:B------:R-:W-:Y:S02]  /*01d0*/  PLOP3.LUT P0, PT, P1, P0, PT, 0xf2, 0x2f ;  /* 0x00000000002f781c */ /* 0x000fe40000f01e72 */
[----:B0-----:R-:W-:-:S11]  /*01e0*/  IADD3 R2, P1, PT, R8, UR6, RZ ;  /* 0x0000000608027c10 */ /* 0x001fd6000ff3e0ff */
[----:B------:R-:W-:-:S04]  /*01f0*/  @!P0 FFMA R0, -R7, R6, R0 ;  /* 0x0000000607008223 */ /* 0x000fc80000000100 */
[----:B------:R-:W-:Y:S01]  /*0200*/  @!P0 FFMA R6, R9, R0, R6 ;  /* 0x0000000009068223 */ /* 0x000fe20000000006 */
[----:B------:R-:W-:Y:S02]  /*0210*/  PRMT R0, R3, 0x7610, R0 ;  /* 0x0000761003007816 */ /* 0x000fe40000000000 */
[----:B------:R-:W-:Y:S02]  /*0220*/  IADD3.X R3, PT, PT, R10, UR7, RZ, P1, !PT ;  /* 0x000000070a037c10 */ /* 0x000fe40008ffe4ff */
[----:B------:R-:W-:-:S05]  /*0230*/  @!P0 F2FP.F16.F32.PACK_AB R0, RZ, R6 ;  /* 0x00000006ff00823e */ /* 0x000fca00000000ff */
[----:B------:R-:W-:Y:S01]  /*0240*/  STG.E.U16 desc[UR4][R2.64], R0 ;  /* 0x0000000002007986 */ /* 0x000fe2000c101504 */
[----:B------:R-:W-:Y:S05]  /*0250*/  EXIT ;  /* 0x000000000000794d */ /* 0x000fea0003800000 */
.L_x_1912:
        /* <DEDUP_REMOVED lines=10> */
.L_x_3118:


//--------------------- .text.broadcast_div_strided_f16 --------------------------
	.section	.text.broadcast_div_strided_f16,"ax",@progbits
	.align	128
        .global         broadcast_div_strided_f16
        .type           broadcast_div_strided_f16,@function
        .size           broadcast_div_strided_f16,(.L_x_2939 - broadcast_div_strided_f16)
        .other          broadcast_div_strided_f16,@"STO_CUDA_ENTRY STV_DEFAULT"
broadcast_div_strided_f16:
.text.broadcast_div_strided_f16:
        /* <DEDUP_REMOVED lines=32> */
.L_x_1931:
        /* <DEDUP_REMOVED lines=27> */
.L_x_1915:
[----:B------:R-:W-:Y:S01]  /*03b0*/  MOV R25, R11 ;  /* 0x0000000b00197202 */ /* 0x000fe20000000f00 */
[----:B------:R-:W-:Y:S01]  /*03c0*/  IMAD.MOV.U32 R22, RZ, RZ, RZ ;  /* 0x000000ffff167224 */ /* 0x000fe200078e00ff */
[----:B------:R-:W-:Y:S01]  /*03d0*/  MOV R20, R16 ;  /* 0x0000001000147202 */ /* 0x000fe20000000f00 */
[----:B------:R-:W-:Y:S01]  /*03e0*/  IMAD.MOV.U32 R9, RZ, RZ, R17 ;  /* 0x000000ffff097224 */ /* 0x000fe200078e0011 */
[----:B------:R-:W-:-:S07]  /*03f0*/  MOV R3, 0x410 ;  /* 0x0000041000037802 */ /* 0x000fce0000000f00 */
[----:B0-----:R-:W-:Y:S05]  /*0400*/  CALL.REL.NOINC `($__internal_142_$__cuda_sm20_div_u64) ;  /* 0x0000004c00d07944 */ /* 0x001fea0003c00000 */
[----:B------:R-:W-:Y:S01]  /*0410*/  IADD3 R3, PT, PT, -R21, RZ, RZ ;  /* 0x000000ff15037210 */ /* 0x000fe20007ffe1ff */
[----:B------:R-:W-:Y:S01]  /*0420*/  IMAD.MOV.U32 R34, RZ, RZ, R21 ;  /* 0x000000ffff227224 */ /* 0x000fe200078e0015 */
[----:B------:R-:W-:-:S03]  /*0430*/  MOV R35, R20 ;  /* 0x0000001400237202 */ /* 0x000fc60000000f00 */
[----:B------:R-:W-:-:S07]  /*0440*/  IMAD R3, R16, R3, R11 ;  /* 0x0000000310037224 */ /* 0x000fce00078e020b */
.L_x_1916:
        /* <DEDUP_REMOVED lines=31> */
.L_x_1917:
[----:B------:R-:W-:Y:S01]  /*0640*/  MOV R25, R34 ;  /* 0x0000002200197202 */ /* 0x000fe20000000f00 */
[----:B------:R-:W-:Y:S01]  /*0650*/  IMAD.MOV.U32 R22, RZ, RZ, R35 ;  /* 0x000000ffff167224 */ /* 0x000fe200078e0023 */
[----:B------:R-:W-:Y:S01]  /*0660*/  MOV R20, R16 ;  /* 0x0000001000147202 */ /* 0x000fe20000000f00 */
[----:B------:R-:W-:Y:S01]  /*0670*/  IMAD.MOV.U32 R9, RZ, RZ, R17 ;  /* 0x000000ffff097224 */ /* 0x000fe200078e0011 */
[----:B------:R-:W-:-:S07]  /*0680*/  MOV R3, 0x6a0 ;  /* 0x000006a000037802 */ /* 0x000fce0000000f00 */
[----:B------:R-:W-:Y:S05]  /*0690*/  CALL.REL.NOINC `($__internal_142_$__cuda_sm20_div_u64) ;  /* 0x0000004c002c7944 */ /* 0x000fea0003c00000 */
[----:B------:R-:W-:Y:S02]  /*06a0*/  IADD3 R3, PT, PT, -R21, RZ, RZ ;  /* 0x000000ff15037210 */ /* 0x000fe40007ffe1ff */
[----:B------:R-:W-:-:S03]  /*06b0*/  MOV R35, R20 ;  /* 0x0000001400237202 */ /* 0x000fc60000000f00 */
[----:B------:R-:W-:Y:S02]  /*06c0*/  IMAD R3, R16, R3, R34 ;  /* 0x0000000310037224 */ /* 0x000fe400078e0222 */
[----:B------:R-:W-:-:S07]  /*06d0*/  IMAD.MOV.U32 R34, RZ, RZ, R21 ;  /* 0x000000ffff227224 */ /* 0x000fce00078e0015 */
.L_x_1918:
        /* <DEDUP_REMOVED lines=31> */
.L_x_1919:
        /* <DEDUP_REMOVED lines=10> */
.L_x_1920:
        /* <DEDUP_REMOVED lines=30> */
.L_x_1921:
[----:B------:R-:W-:Y:S01]  /*0b50*/  IMAD.MOV.U32 R25, RZ, RZ, R34 ;  /* 0x000000ffff197224 */ /* 0x000fe200078e0022 */
[----:B------:R-:W-:Y:S01]  /*0b60*/  MOV R22, R35 ;  /* 0x0000002300167202 */ /* 0x000fe20000000f00 */
[----:B------:R-:W-:Y:S01]  /*0b70*/  IMAD.MOV.U32 R20, RZ, RZ, R16 ;  /* 0x000000ffff147224 */ /* 0x000fe200078e0010 */
[----:B------:R-:W-:Y:S02]  /*0b80*/  MOV R9, R17 ;  /* 0x0000001100097202 */ /* 0x000fe40000000f00 */
[----:B------:R-:W-:-:S07]  /*0b90*/  MOV R3, 0xbb0 ;  /* 0x00000bb000037802 */ /* 0x000fce0000000f00 */
[----:B------:R-:W-:Y:S05]  /*0ba0*/  CALL.REL.NOINC `($__internal_142_$__cuda_sm20_div_u64) ;  /* 0x0000004400e87944 */ /* 0x000fea0003c00000 */
[----:B------:R-:W-:Y:S02]  /*0bb0*/  IMAD.MOV R3, RZ, RZ, -R21 ;  /* 0x000000ffff037224 */ /* 0x000fe400078e0a15 */
[----:B------:R-:W-:Y:S02]  /*0bc0*/  IMAD.MOV.U32 R35, RZ, RZ, R20 ;  /* 0x000000ffff237224 */ /* 0x000fe400078e0014 */
[----:B------:R-:W-:Y:S01]  /*0bd0*/  IMAD R3, R16, R3, R34 ;  /* 0x0000000310037224 */ /* 0x000fe200078e0222 */
[----:B------:R-:W-:-:S07]  /*0be0*/  MOV R34, R21 ;  /* 0x0000001500227202 */ /* 0x000fce0000000f00 */
.L_x_1922:
        /* <DEDUP_REMOVED lines=31> */
.L_x_1923:
        /* <DEDUP_REMOVED lines=10> */
.L_x_1924:
        /* <DEDUP_REMOVED lines=31> */
.L_x_1925:
        /* <DEDUP_REMOVED lines=10> */
.L_x_1926:
        /* <DEDUP_REMOVED lines=31> */
.L_x_1927:
        /* <DEDUP_REMOVED lines=10> */
.L_x_1928:
        /* <DEDUP_REMOVED lines=29> */
.L_x_1929:
[----:B------:R-:W-:Y:S01]  /*1570*/  IMAD.MOV.U32 R25, RZ, RZ, R34 ;  /* 0x000000ffff197224 */ /* 0x000fe200078e0022 */
[----:B------:R-:W-:Y:S01]  /*1580*/  MOV R22, R35 ;  /* 0x0000002300167202 */ /* 0x000fe20000000f00 */
[----:B------:R-:W-:Y:S01]  /*1590*/  IMAD.MOV.U32 R20, RZ, RZ, R16 ;  /* 0x000000ffff147224 */ /* 0x000fe200078e0010 */
[----:B------:R-:W-:Y:S02]  /*15a0*/  MOV R9, R17 ;  /* 0x0000001100097202 */ /* 0x000fe40000000f00 */
[----:B------:R-:W-:-:S07]  /*15b0*/  MOV R3, 0x15d0 ;  /* 0x000015d000037802 */ /* 0x000fce0000000f00 */
[----:B------:R-:W-:Y:S05]  /*15c0*/  CALL.REL.NOINC `($__internal_142_$__cuda_sm20_div_u64) ;  /* 0x0000003c00607944 */ /* 0x000fea0003c00000 */
[----:B------:R-:W-:-:S04]  /*15d0*/  IMAD.MOV R3, RZ, RZ, -R21 ;  /* 0x000000ffff037224 */ /* 0x000fc800078e0a15 */
[----:B------:R-:W-:-:S07]  /*15e0*/  IMAD R16, R16, R3, R34 ;  /* 0x0000000310107224 */ /* 0x000fce00078e0222 */
.L_x_1930:
        /* <DEDUP_REMOVED lines=9> */
.L_x_1914:
        /* <DEDUP_REMOVED lines=34> */
.L_x_1934:
[----:B------:R-:W-:Y:S01]  /*18a0*/  MOV R25, R11 ;  /* 0x0000000b00197202 */ /* 0x000fe20000000f00 */
[----:B------:R-:W-:Y:S01]  /*18b0*/  IMAD.MOV.U32 R22, RZ, RZ, RZ ;  /* 0x000000ffff167224 */ /* 0x000fe200078e00ff */
[----:B------:R-:W-:Y:S01]  /*18c0*/  MOV R20, R6 ;  /* 0x0000000600147202 */ /* 0x000fe20000000f00 */
[----:B------:R-:W-:Y:S01]  /*18d0*/  IMAD.MOV.U32 R9, RZ, RZ, R7 ;  /* 0x000000ffff097224 */ /* 0x000fe200078e0007 */
[----:B------:R-:W-:-:S07]  /*18e0*/  MOV R3, 0x1900 ;  /* 0x0000190000037802 */ /* 0x000fce0000000f00 */
[----:B------:R-:W-:Y:S05]  /*18f0*/  CALL.REL.NOINC `($__internal_142_$__cuda_sm20_div_u64) ;  /* 0x0000003800947944 */ /* 0x000fea0003c00000 */
[----:B------:R-:W-:Y:S01]  /*1900*/  IADD3 R7, PT, PT, -R21, RZ, RZ ;  /* 0x000000ff15077210 */ /* 0x000fe20007ffe1ff */
[----:B------:R-:W-:Y:S01]  /*1910*/  IMAD.MOV.U32 R18, RZ, RZ, R21 ;  /* 0x000000ffff127224 */ /* 0x000fe200078e0015 */
[----:B------:R-:W-:-:S03]  /*1920*/  MOV R19, R20 ;  /* 0x0000001400137202 */ /* 0x000fc60000000f00 */
[----:B------:R-:W-:-:S07]  /*1930*/  IMAD R7, R6, R7, R11 ;  /* 0x0000000706077224 */ /* 0x000fce00078e020b */
.L_x_1935:
        /* <DEDUP_REMOVED lines=34> */
.L_x_1936:
        /* <DEDUP_REMOVED lines=10> */
.L_x_1937:
        /* <DEDUP_REMOVED lines=33> */
.L_x_1938:
        /* <DEDUP_REMOVED lines=10> */
.L_x_1939:
        /* <DEDUP_REMOVED lines=32> */
.L_x_1940:
[----:B------:R-:W-:Y:S01]  /*20b0*/  MOV R25, R10 ;  /* 0x0000000a00197202 */ /* 0x000fe20000000f00 */
[----:B------:R-:W-:Y:S01]  /*20c0*/  IMAD.MOV.U32 R22, RZ, RZ, R11 ;  /* 0x000000ffff167224 */ /* 0x000fe200078e000b */
[----:B------:R-:W-:Y:S01]  /*20d0*/  MOV R20, R6 ;  /* 0x0000000600147202 */ /* 0x000fe20000000f00 */
[----:B------:R-:W-:Y:S01]  /*20e0*/  IMAD.MOV.U32 R9, RZ, RZ, R7 ;  /* 0x000000ffff097224 */ /* 0x000fe200078e0007 */
[----:B------:R-:W-:-:S07]  /*20f0*/  MOV R3, 0x2110 ;  /* 0x0000211000037802 */ /* 0x000fce0000000f00 */
[----:B------:R-:W-:Y:S05]  /*2100*/  CALL.REL.NOINC `($__internal_142_$__cuda_sm20_div_u64) ;  /* 0x0000003000907944 */ /* 0x000fea0003c00000 */
[----:B------:R-:W-:Y:S01]  /*2110*/  IADD3 R3, PT, PT, -R21, RZ, RZ ;  /* 0x000000ff15037210 */ /* 0x000fe20007ffe1ff */
[----:B------:R-:W-:-:S04]  /*2120*/  IMAD.MOV.U32 R11, RZ, RZ, R21 ;  /* 0x000000ffff0b7224 */ /* 0x000fc800078e0015 */
[----:B------:R-:W-:-:S07]  /*2130*/  IMAD R6, R6, R3, R10 ;  /* 0x0000000306067224 */ /* 0x000fce00078e020a */
.L_x_1941:
[----:B------:R-:W0:Y:S02]  /*2140*/  LDC R3, c[0x0][0x388] ;  /* 0x0000e200ff037b82 */ /* 0x000e240000000800 */
[----:B0-----:R-:W-:-:S06]  /*2150*/  IMAD.WIDE.U32 R16, R3, 0x8, R16 ;  /* 0x0000000803107825 */ /* 0x001fcc00078e0010 */
[----:B------:R-:W2:Y:S01]  /*2160*/  LDG.E R16, desc[UR6][R16.64] ;  /* 0x0000000610107981 */ /* 0x000ea2000c1e1900 */
[----:B------:R-:W-:Y:S01]  /*2170*/  IADD3 R8, PT, PT, R8, 0x4, RZ ;  /* 0x0000000408087810 */ /* 0x000fe20007ffe0ff */
[----:B--2---:R-:W-:-:S07]  /*2180*/  IMAD R5, R16, R6, R5 ;  /* 0x0000000610057224 */ /* 0x004fce00078e0205 */
.L_x_1933:
        /* <DEDUP_REMOVED lines=34> */
.L_x_1943:
        /* <DEDUP_REMOVED lines=10> */
.L_x_1944:
        /* <DEDUP_REMOVED lines=31> */
.L_x_1945:
[----:B------:R-:W-:Y:S01]  /*2640*/  IMAD.MOV.U32 R25, RZ, RZ, R16 ;  /* 0x000000ffff197224 */ /* 0x000fe200078e0010 */
[----:B------:R-:W-:Y:S01]  /*2650*/  MOV R22, R17 ;  /* 0x0000001100167202 */ /* 0x000fe20000000f00 */
[----:B------:R-:W-:Y:S01]  /*2660*/  IMAD.MOV.U32 R20, RZ, RZ, R10 ;  /* 0x000000ffff147224 */ /* 0x000fe200078e000a */
[----:B------:R-:W-:Y:S02]  /*2670*/  MOV R9, R11 ;  /* 0x0000000b00097202 */ /* 0x000fe40000000f00 */
[----:B------:R-:W-:-:S07]  /*2680*/  MOV R3, 0x26a0 ;  /* 0x000026a000037802 */ /* 0x000fce0000000f00 */
[----:B------:R-:W-:Y:S05]  /*2690*/  CALL.REL.NOINC `($__internal_142_$__cuda_sm20_div_u64) ;  /* 0x0000002c002c7944 */ /* 0x000fea0003c00000 */
[----:B------:R-:W-:Y:S01]  /*26a0*/  IMAD.MOV R3, RZ, RZ, -R21 ;  /* 0x000000ffff037224 */ /* 0x000fe200078e0a15 */
[----:B------:R-:W-:-:S03]  /*26b0*/  MOV R7, R21 ;  /* 0x0000001500077202 */ /* 0x000fc60000000f00 */
[----:B------:R-:W-:-:S07]  /*26c0*/  IMAD R10, R10, R3, R16 ;  /* 0x000000030a0a7224 */ /* 0x000fce00078e0210 */
.L_x_1946:
[----:B------:R-:W0:Y:S02]  /*26d0*/  LDC R3, c[0x0][0x388] ;  /* 0x0000e200ff037b82 */ /* 0x000e240000000800 */
[----:B0-----:R-:W-:-:S06]  /*26e0*/  IMAD.WIDE.U32 R12, R3, 0x8, R12 ;  /* 0x00000008030c7825 */ /* 0x001fcc00078e000c */
[----:B------:R-:W2:Y:S01]  /*26f0*/  LDG.E R12, desc[UR6][R12.64] ;  /* 0x000000060c0c7981 */ /* 0x000ea2000c1e1900 */
[----:B------:R-:W-:Y:S01]  /*2700*/  VIADD R8, R8, 0x2 ;  /* 0x0000000208087836 */ /* 0x000fe20000000000 */
[----:B------:R-:W-:Y:S01]  /*2710*/  MOV R11, R7 ;  /* 0x00000007000b7202 */ /* 0x000fe20000000f00 */
[----:B--2---:R-:W-:-:S07]  /*2720*/  IMAD R5, R12, R10, R5 ;  /* 0x0000000a0c057224 */ /* 0x004fce00078e0205 */
.L_x_1942:
        /* <DEDUP_REMOVED lines=28> */
.L_x_1947:
[----:B------:R-:W-:Y:S01]  /*28f0*/  MOV R3, R16 ;  /* 0x0000001000037202 */ /* 0x000fe20000000f00 */
[----:B------:R-:W-:Y:S01]  /*2900*/  IMAD.MOV.U32 R15, RZ, RZ, R11 ;  /* 0x000000ffff0f7224 */ /* 0x000fe200078e000b */
[----:B------:R-:W-:-:S07]  /*2910*/  MOV R16, 0x2930 ;  /* 0x0000293000107802 */ /* 0x000fce0000000f00 */
[----:B------:R-:W-:Y:S05]  /*2920*/  CALL.REL.NOINC `($__internal_143_$__cuda_sm20_rem_u64) ;  /* 0x0000002c009c7944 */ /* 0x000fea0003c00000 */
.L_x_1948:
[----:B------:R-:W0:Y:S02]  /*2930*/  LDC R3, c[0x0][0x388] ;  /* 0x0000e200ff037b82 */ /* 0x000e240000000800 */
[----:B0-----:R-:W-:-:S06]  /*2940*/  IMAD.WIDE.U32 R6, R3, 0x8, R6 ;  /* 0x0000000803067825 */ /* 0x001fcc00078e0006 */
[----:B------:R-:W2:Y:S02]  /*2950*/  LDG.E R6, desc[UR6][R6.64] ;  /* 0x0000000606067981 */ /* 0x000ea4000c1e1900 */
[----:B--2---:R-:W-:-:S07]  /*2960*/  IMAD R5, R6, R9, R5 ;  /* 0x0000000906057224 */ /* 0x004fce00078e0205 */
.L_x_1932:
[----:B------:R-:W-:Y:S01]  /*2970*/  MOV R10, R5 ;  /* 0x00000005000a7202 */ /* 0x000fe20000000f00 */
[----:B------:R-:W-:-:S07]  /*2980*/  IMAD.MOV.U32 R11, RZ, RZ, RZ ;  /* 0x000000ffff0b7224 */ /* 0x000fce00078e00ff */
.L_x_1913:
        /* <DEDUP_REMOVED lines=15> */
.L_x_1967:
        /* <DEDUP_REMOVED lines=27> */
.L_x_1951:
[----:B------:R-:W-:Y:S01]  /*2c30*/  IMAD.MOV.U32 R25, RZ, RZ, R14 ;  /* 0x000000ffff197224 */ /* 0x000fe200078e000e */
[----:B------:R-:W-:Y:S01]  /*2c40*/  MOV R22, RZ ;  /* 0x000000ff00167202 */ /* 0x000fe20000000f00 */
[----:B------:R-:W-:Y:S01]  /*2c50*/  IMAD.MOV.U32 R20, RZ, RZ, R18 ;  /* 0x000000ffff147224 */ /* 0x000fe200078e0012 */
[----:B------:R-:W-:Y:S02]  /*2c60*/  MOV R9, R19 ;  /* 0x0000001300097202 */ /* 0x000fe40000000f00 */
[----:B------:R-:W-:-:S07]  /*2c70*/  MOV R3, 0x2c90 ;  /* 0x00002c9000037802 */ /* 0x000fce0000000f00 */
[----:B------:R-:W-:Y:S05]  /*2c80*/  CALL.REL.NOINC `($__internal_142_$__cuda_sm20_div_u64) ;  /* 0x0000002400b07944 */ /* 0x000fea0003c00000 */
[----:B------:R-:W-:Y:S01]  /*2c90*/  IMAD.MOV R3, RZ, RZ, -R21 ;  /* 0x000000ffff037224 */ /* 0x000fe200078e0a15 */
[----:B------:R-:W-:Y:S01]  /*2ca0*/  MOV R28, R21 ;  /* 0x00000015001c7202 */ /* 0x000fe20000000f00 */
[----:B------:R-:W-:Y:S02]  /*2cb0*/  IMAD.MOV.U32 R29, RZ, RZ, R20 ;  /* 0x000000ffff1d7224 */ /* 0x000fe400078e0014 */
[----:B------:R-:W-:-:S07]  /*2cc0*/  IMAD R3, R18, R3, R14 ;  /* 0x0000000312037224 */ /* 0x000fce00078e020e */
.L_x_1952:
        /* <DEDUP_REMOVED lines=30> */
.L_x_1953:
[----:B------:R-:W-:Y:S01]  /*2eb0*/  MOV R25, R28 ;  /* 0x0000001c00197202 */ /* 0x000fe20000000f00 */
[----:B------:R-:W-:Y:S01]  /*2ec0*/  IMAD.MOV.U32 R22, RZ, RZ, R29 ;  /* 0x000000ffff167224 */ /* 0x000fe200078e001d */
        /* <DEDUP_REMOVED lines=8> */
.L_x_1954:
        /* <DEDUP_REMOVED lines=31> */
.L_x_1955:
        /* <DEDUP_REMOVED lines=10> */
.L_x_1956:
        /* <DEDUP_REMOVED lines=30> */
.L_x_1957:
        /* <DEDUP_REMOVED lines=10> */
.L_x_1958:
        /* <DEDUP_REMOVED lines=31> */
.L_x_1959:
        /* <DEDUP_REMOVED lines=10> */
.L_x_1960:
        /* <DEDUP_REMOVED lines=31> */
.L_x_1961:
        /* <DEDUP_REMOVED lines=10> */
.L_x_1962:
        /* <DEDUP_REMOVED lines=31> */
.L_x_1963:
        /* <DEDUP_REMOVED lines=10> */
.L_x_1964:
        /* <DEDUP_REMOVED lines=29> */
.L_x_1965:
        /* <DEDUP_REMOVED lines=8> */
.L_x_1966:
        /* <DEDUP_REMOVED lines=8> */
.L_x_1950:
        /* <DEDUP_REMOVED lines=36> */
.L_x_1970:
[----:B------:R-:W-:Y:S01]  /*4120*/  IMAD.MOV.U32 R25, RZ, RZ, R14 ;  /* 0x000000ffff197224 */ /* 0x000fe200078e000e */
[----:B------:R-:W-:Y:S01]  /*4130*/  MOV R22, RZ ;  /* 0x000000ff00167202 */ /* 0x000fe20000000f00 */
[----:B------:R-:W-:Y:S01]  /*4140*/  IMAD.MOV.U32 R9, RZ, RZ, R13 ;  /* 0x000000ffff097224 */ /* 0x000fe200078e000d */
[----:B------:R-:W-:Y:S02]  /*4150*/  MOV R20, R12 ;  /* 0x0000000c00147202 */ /* 0x000fe40000000f00 */
[----:B------:R-:W-:-:S07]  /*4160*/  MOV R3, 0x4180 ;  /* 0x0000418000037802 */ /* 0x000fce0000000f00 */
[----:B------:R-:W-:Y:S05]  /*4170*/  CALL.REL.NOINC `($__internal_142_$__cuda_sm20_div_u64) ;  /* 0x0000001000747944 */ /* 0x000fea0003c00000 */
[----:B------:R-:W-:Y:S01]  /*4180*/  IADD3 R3, PT, PT, -R21, RZ, RZ ;  /* 0x000000ff15037210 */ /* 0x000fe20007ffe1ff */
[----:B------:R-:W-:-:S04]  /*4190*/  IMAD.MOV.U32 R15, RZ, RZ, R20 ;  /* 0x000000ffff0f7224 */ /* 0x000fc800078e0014 */
[----:B------:R-:W-:Y:S01]  /*41a0*/  IMAD R8, R12, R3, R14 ;  /* 0x000000030c087224 */ /* 0x000fe200078e020e */
[----:B------:R-:W-:-:S07]  /*41b0*/  MOV R14, R21 ;  /* 0x00000015000e7202 */ /* 0x000fce0000000f00 */
.L_x_1971:
        /* <DEDUP_REMOVED lines=33> */
.L_x_1972:
[----:B------:R-:W-:Y:S01]  /*43d0*/  IMAD.MOV.U32 R25, RZ, RZ, R14 ;  /* 0x000000ffff197224 */ /* 0x000fe200078e000e */
[----:B------:R-:W-:Y:S01]  /*43e0*/  MOV R22, R15 ;  /* 0x0000000f00167202 */ /* 0x000fe20000000f00 */
[----:B------:R-:W-:Y:S01]  /*43f0*/  IMAD.MOV.U32 R9, RZ, RZ, R13 ;  /* 0x000000ffff097224 */ /* 0x000fe200078e000d */
[----:B------:R-:W-:Y:S02]  /*4400*/  MOV R20, R12 ;  /* 0x0000000c00147202 */ /* 0x000fe40000000f00 */
[----:B------:R-:W-:-:S07]  /*4410*/  MOV R3, 0x4430 ;  /* 0x0000443000037802 */ /* 0x000fce0000000f00 */
[----:B------:R-:W-:Y:S05]  /*4420*/  CALL.REL.NOINC `($__internal_142_$__cuda_sm20_div_u64) ;  /* 0x0000000c00c87944 */ /* 0x000fea0003c00000 */
[----:B------:R-:W-:Y:S01]  /*4430*/  IADD3 R3, PT, PT, -R21, RZ, RZ ;  /* 0x000000ff15037210 */ /* 0x000fe20007ffe1ff */
[----:B------:R-:W-:Y:S01]  /*4440*/  IMAD.MOV.U32 R19, RZ, RZ, R20 ;  /* 0x000000ffff137224 */ /* 0x000fe200078e0014 */
[----:B------:R-:W-:-:S03]  /*4450*/  MOV R18, R21 ;  /* 0x0000001500127202 */ /* 0x000fc60000000f00 */
[----:B------:R-:W-:-:S07]  /*4460*/  IMAD R8, R12, R3, R14 ;  /* 0x000000030c087224 */ /* 0x000fce00078e020e */
.L_x_1973:
        /* <DEDUP_REMOVED lines=32> */
.L_x_1974:
[----:B------:R-:W-:Y:S01]  /*4670*/  IMAD.MOV.U32 R25, RZ, RZ, R18 ;  /* 0x000000ffff197224 */ /* 0x000fe200078e0012 */
[----:B------:R-:W-:Y:S01]  /*4680*/  MOV R22, R19 ;  /* 0x0000001300167202 */ /* 0x000fe20000000f00 */
        /* <DEDUP_REMOVED lines=8> */
.L_x_1975:
        /* <DEDUP_REMOVED lines=30> */
.L_x_1976:
[----:B------:R-:W-:Y:S01]  /*48f0*/  MOV R25, R12 ;  /* 0x0000000c00197202 */ /* 0x000fe20000000f00 */
[----:B------:R-:W-:Y:S01]  /*4900*/  IMAD.MOV.U32 R20, RZ, RZ, R16 ;  /* 0x000000ffff147224 */ /* 0x000fe200078e0010 */
[----:B------:R-:W-:Y:S02]  /*4910*/  MOV R22, R13 ;  /* 0x0000000d00167202 */ /* 0x000fe40000000f00 */
[----:B------:R-:W-:Y:S02]  /*4920*/  MOV R9, R17 ;  /* 0x0000001100097202 */ /* 0x000fe40000000f00 */
[----:B------:R-:W-:-:S07]  /*4930*/  MOV R3, 0x4950 ;  /* 0x0000495000037802 */ /* 0x000fce0000000f00 */
[----:B------:R-:W-:Y:S05]  /*4940*/  CALL.REL.NOINC `($__internal_142_$__cuda_sm20_div_u64) ;  /* 0x0000000800807944 */ /* 0x000fea0003c00000 */
[----:B------:R-:W-:Y:S01]  /*4950*/  IADD3 R3, PT, PT, -R21, RZ, RZ ;  /* 0x000000ff15037210 */ /* 0x000fe20007ffe1ff */
[----:B------:R-:W-:-:S04]  /*4960*/  IMAD.MOV.U32 R9, RZ, RZ, R21 ;  /* 0x000000ffff097224 */ /* 0x000fc800078e0015 */
[----:B------:R-:W-:-:S07]  /*4970*/  IMAD R12, R16, R3, R12 ;  /* 0x00000003100c7224 */ /* 0x000fce00078e020c */
.L_x_1977:
[----:B------:R-:W-:-:S06]  /*4980*/  IMAD.WIDE.U32 R18, R6, 0x8, R18 ;  /* 0x0000000806127825 */ /* 0x000fcc00078e0012 */
[----:B------:R-:W2:Y:S01]  /*4990*/  LDG.E R18, desc[UR6][R18.64] ;  /* 0x0000000612127981 */ /* 0x000ea2000c1e1900 */
[----:B------:R-:W-:Y:S02]  /*49a0*/  IADD3 R5, PT, PT, R5, 0x4, RZ ;  /* 0x0000000405057810 */ /* 0x000fe40007ffe0ff */
[----:B------:R-:W-:Y:S01]  /*49b0*/  MOV R14, R9 ;  /* 0x00000009000e7202 */ /* 0x000fe20000000f00 */
[----:B--2---:R-:W-:-:S07]  /*49c0*/  IMAD R23, R18, R12, R23 ;  /* 0x0000000c12177224 */ /* 0x004fce00078e0217 */
.L_x_1969:
        /* <DEDUP_REMOVED lines=34> */
.L_x_1979:
[----:B------:R-:W-:Y:S01]  /*4bf0*/  HFMA2 R22, -RZ, RZ, 0, 0 ;  /* 0x00000000ff167431 */ /* 0x000fe200000001ff */
        /* <DEDUP_REMOVED lines=9> */
.L_x_1980:
        /* <DEDUP_REMOVED lines=31> */
.L_x_1981:
        /* <DEDUP_REMOVED lines=9> */
.L_x_1982:
[----:B------:R-:W-:-:S06]  /*4f10*/  IMAD.WIDE.U32 R16, R6, 0x8, R16 ;  /* 0x0000000806107825 */ /* 0x000fcc00078e0010 */
[----:B------:R-:W2:Y:S01]  /*4f20*/  LDG.E R16, desc[UR6][R16.64] ;  /* 0x0000000610107981 */ /* 0x000ea2000c1e1900 */
[----:B------:R-:W-:Y:S02]  /*4f30*/  IADD3 R5, PT, PT, R5, 0x2, RZ ;  /* 0x0000000205057810 */ /* 0x000fe40007ffe0ff */
[----:B------:R-:W-:Y:S01]  /*4f40*/  MOV R14, R9 ;  /* 0x00000009000e7202 */ /* 0x000fe20000000f00 */
[----:B--2---:R-:W-:-:S07]  /*4f50*/  IMAD R23, R16, R15, R23 ;  /* 0x0000000f10177224 */ /* 0x004fce00078e0217 */
.L_x_1978:
        /* <DEDUP_REMOVED lines=29> */
.L_x_1983:
[----:B------:R-:W-:Y:S02]  /*5130*/  MOV R3, R16 ;  /* 0x0000001000037202 */ /* 0x000fe40000000f00 */
[----:B------:R-:W-:Y:S02]  /*5140*/  MOV R15, R14 ;  /* 0x0000000e000f7202 */ /* 0x000fe40000000f00 */
[----:B------:R-:W-:-:S07]  /*5150*/  MOV R16, 0x5170 ;  /* 0x0000517000107802 */ /* 0x000fce0000000f00 */
[----:B------:R-:W-:Y:S05]  /*5160*/  CALL.REL.NOINC `($__internal_143_$__cuda_sm20_rem_u64) ;  /* 0x00000004008c7944 */ /* 0x000fea0003c00000 */
[----:B------:R-:W-:-:S07]  /*5170*/  IMAD.MOV.U32 R7, RZ, RZ, R9 ;  /* 0x000000ffff077224 */ /* 0x000fce00078e0009 */
.L_x_1984:
[----:B------:R-:W-:-:S06]  /*5180*/  IMAD.WIDE.U32 R4, R6, 0x8, R4 ;  /* 0x0000000806047825 */ /* 0x000fcc00078e0004 */
[----:B------:R-:W2:Y:S02]  /*5190*/  LDG.E R4, desc[UR6][R4.64] ;  /* 0x0000000604047981 */ /* 0x000ea4000c1e1900 */
[----:B--2---:R-:W-:-:S07]  /*51a0*/  IMAD R23, R4, R7, R23 ;  /* 0x0000000704177224 */ /* 0x004fce00078e0217 */
.L_x_1968:
[----:B------:R-:W-:Y:S01]  /*51b0*/  HFMA2 R5, -RZ, RZ, 0, 0 ;  /* 0x00000000ff057431 */ /* 0x000fe200000001ff */
[----:B------:R-:W-:-:S07]  /*51c0*/  MOV R4, R23 ;  /* 0x0000001700047202 */ /* 0x000fce0000000f00 */
.L_x_1949:
[----:B------:R-:W0:Y:S01]  /*51d0*/  LDCU.64 UR10, c[0x0][0x3a0] ;  /* 0x00007400ff0a77ac */ /* 0x000e220008000a00 */
[----:B------:R-:W1:Y:S01]  /*51e0*/  LDCU.64 UR8, c[0x0][0x398] ;  /* 0x00007300ff0877ac */ /* 0x000e620008000a00 */
[----:B0-----:R-:W-:-:S04]  /*51f0*/  LEA R6, P0, R4, UR10, 0x1 ;  /* 0x0000000a04067c11 */ /* 0x001fc8000f8008ff */
[----:B------:R-:W-:-:S05]  /*5200*/  LEA.HI.X R7, R4, UR11, R5, 0x1, P0 ;  /* 0x0000000b04077c11 */ /* 0x000fca00080f0c05 */
[----:B------:R-:W2:Y:S01]  /*5210*/  LDG.E.U16 R6, desc[UR6][R6.64] ;  /* 0x0000000606067981 */ /* 0x000ea2000c1e1500 */
[----:B-1----:R-:W-:-:S04]  /*5220*/  LEA R4, P0, R10, UR8, 0x1 ;  /* 0x000000080a047c11 */ /* 0x002fc8000f8008ff */
[----:B------:R-:W-:Y:S01]  /*5230*/  LEA.HI.X R5, R10, UR9, R11, 0x1, P0 ;  /* 0x000000090a057c11 */ /* 0x000fe200080f0c0b */
[----:B------:R-:W0:Y:S04]  /*5240*/  LDCU.64 UR8, c[0x0][0x3a8] ;  /* 0x00007500ff0877ac */ /* 0x000e280008000a00 */
[----:B------:R-:W3:Y:S01]  /*5250*/  LDG.E.U16 R4, desc[UR6][R4.64] ;  /* 0x0000000604047981 */ /* 0x000ee2000c1e1500 */
[----:B--2---:R-:W-:-:S04]  /*5260*/  HADD2.F32 R9, -RZ, R6.H0_H0 ;  /* 0x20000006ff097230 */ /* 0x004fc80000004100 */
[----:B------:R-:W1:Y:S01]  /*5270*/  MUFU.RCP R11, R9 ;  /* 0x00000009000b7308 */ /* 0x000e620000001000 */
[----:B---3--:R-:W-:-:S05]  /*5280*/  HADD2.F32 R8, -RZ, R4.H0_H0 ;  /* 0x20000004ff087230 */ /* 0x008fca0000004100 */
[----:B-1----:R-:W-:-:S05]  /*5290*/  FMUL R10, R8, R11 ;  /* 0x0000000b080a7220 */ /* 0x002fca0000400000 */
[----:B------:R-:W-:-:S05]  /*52a0*/  F2FP.F16.F32.PACK_AB R3, RZ, R10 ;  /* 0x0000000aff03723e */ /* 0x000fca00000000ff */
[C---:B------:R-:W-:Y:S02]  /*52b0*/  HSETP2.GEU.AND P1, PT, |R3|.reuse.H0_H0, 8.523464202880859375e-06, 8.523464202880859375e-06, PT ;  /* 0x008f008f03007434 */ /* 0x040fe40003f2ea00 */
[----:B------:R-:W-:-:S05]  /*52c0*/  HSETP2.GT.AND P0, PT, |R3|.H0_H0, RZ.H0_H0, PT ;  /* 0x200000ff03007234 */ /* 0x000fca0003f04a00 */
[----:B------:R-:W-:Y:S02]  /*52d0*/  PLOP3.LUT P0, PT, P1, P0, PT, 0xf2, 0x2f ;  /* 0x00000000002f781c */ /* 0x000fe40000f01e72 */
[----:B0-----:R-:W-:-:S04]  /*52e0*/  LEA R4, P1, R0, UR8, 0x1 ;  /* 0x0000000800047c11 */ /* 0x001fc8000f8208ff */
[----:B------:R-:W-:-:S07]  /*52f0*/  LEA.HI.X R5, R0, UR9, R2, 0x1, P1 ;  /* 0x0000000900057c11 */ /* 0x000fce00088f0c02 */
[----:B------:R-:W-:-:S04]  /*5300*/  @!P0 FFMA R6, -R9, R10, R8 ;  /* 0x0000000a09068223 */ /* 0x000fc80000000108 */
[----:B------:R-:W-:-:S05]  /*5310*/  @!P0 FFMA R6, R11, R6, R10 ;  /* 0x000000060b068223 */ /* 0x000fca000000000a */
[----:B------:R-:W-:-:S05]  /*5320*/  @!P0 F2FP.F16.F32.PACK_AB R3, RZ, R6 ;  /* 0x00000006ff03823e */ /* 0x000fca00000000ff */
[----:B------:R-:W-:Y:S01]  /*5330*/  STG.E.U16 desc[UR6][R4.64], R3 ;  /* 0x0000000304007986 */ /* 0x000fe2000c101506 */
[----:B------:R-:W-:Y:S05]  /*5340*/  EXIT ;  /* 0x000000000000794d */ /* 0x000fea0003800000 */
        .weak           $__internal_142_$__cuda_sm20_div_u64
        .type           $__internal_142_$__cuda_sm20_div_u64,@function
        .size           $__internal_142_$__cuda_sm20_div_u64,($__internal_143_$__cuda_sm20_rem_u64 - $__internal_142_$__cuda_sm20_div_u64)
$__internal_142_$__cuda_sm20_div_u64:
        /* <DEDUP_REMOVED lines=68> */
[----:B------:R-:W-:Y:S06]  /*5790*/  RET.REL.NODEC R24 `(broadcast_div_strided_f16) ;  /* 0xffffffa818187950 */ /* 0x000fec0003c3ffff */
        .weak           $__internal_143_$__cuda_sm20_rem_u64
        .type           $__internal_143_$__cuda_sm20_rem_u64,@function
        .size           $__internal_143_$__cuda_sm20_rem_u64,(.L_x_2939 - $__internal_143_$__cuda_sm20_rem_u64)
$__internal_143_$__cuda_sm20_rem_u64:
        /* <DEDUP_REMOVED lines=61> */
[----:B------:R-:W-:Y:S06]  /*5b70*/  RET.REL.NODEC R16 `(broadcast_div_strided_f16) ;  /* 0xffffffa410207950 */ /* 0x000fec0003c3ffff */
.L_x_1985:
        /* <DEDUP_REMOVED lines=16> */
.L_x_2939:


//--------------------- .text.broadcast_mul_lhs_col_f16 --------------------------
	.section	.text.broadcast_mul_lhs_col_f16,"ax",@progbits
	.align	128
        .global         broadcast_mul_lhs_col_f16
        .type           broadcast_mul_lhs_col_f16,@function
        .size           broadcast_mul_lhs_col_f16,(.L_x_2940 - broadcast_mul_lhs_col_f16)
        .other          broadcast_mul_lhs_col_f16,@"STO_CUDA_ENTRY STV_DEFAULT"
broadcast_mul_lhs_col_f16:
.text.broadcast_mul_lhs_col_f16:
        /* <DEDUP_REMOVED lines=37> */
.L_x_1987:
[----:B------:R-:W-:-:S07]  /*0250*/  MOV R2, 0x270 ;  /* 0x0000027000027802 */ /* 0x000fce0000000f00 */
[----:B------:R-:W-:Y:S05]  /*0260*/  CALL.REL.NOINC `($__internal_144_$__cuda_sm20_div_u64) ;  /* 0x0000000000587944 */ /* 0x000fea0003c00000 */
[----:B------:R-:W-:Y:S02]  /*0270*/  IMAD.MOV.U32 R4, RZ, RZ, R6 ;  /* 0x000000ffff047224 */ /* 0x000fe400078e0006 */
[----:B------:R-:W-:-:S07]  /*0280*/  IMAD.MOV.U32 R5, RZ, RZ, R7 ;  /* 0x000000ffff057224 */ /* 0x000fce00078e0007 */
.L_x_1988:
[----:B------:R-:W-:Y:S05]  /*0290*/  BSYNC.RECONVERGENT B0 ;  /* 0x0000000000007941 */ /* 0x000fea0003800200 */
.L_x_1986:
        /* <DEDUP_REMOVED lines=15> */
[----:B------:R-:W-:Y:S01]  /*0390*/  IADD3.X R7, PT, PT, R0, UR7, RZ, P0, !PT ;  /* 0x0000000700077c10 */ /* 0x000fe200087fe4ff */
[----:B--2---:R-:W-:-:S05]  /*03a0*/  HMUL2 R5, R2.H0_H0, R5.H0_H0 ;  /* 0x2000000502057232 */ /* 0x004fca0000000800 */
[----:B------:R-:W-:Y:S01]  /*03b0*/  STG.E.U16 desc[UR4][R6.64], R5 ;  /* 0x0000000506007986 */ /* 0x000fe2000c101504 */
[----:B------:R-:W-:Y:S05]  /*03c0*/  EXIT ;  /* 0x000000000000794d */ /* 0x000fea0003800000 */
        .weak           $__internal_144_$__cuda_sm20_div_u64
        .type           $__internal_144_$__cuda_sm20_div_u64,@function
        .size           $__internal_144_$__cuda_sm20_div_u64,(.L_x_2940 - $__internal_144_$__cuda_sm20_div_u64)
$__internal_144_$__cuda_sm20_div_u64:
        /* <DEDUP_REMOVED lines=69> */
[----:B------:R-:W-:Y:S06]  /*0820*/  RET.REL.NODEC R4 `(broadcast_mul_lhs_col_f16) ;  /* 0xfffffff404f47950 */ /* 0x000fec0003c3ffff */
.L_x_1989:
        /* <DEDUP_REMOVED lines=13> */
.L_x_2940:


//--------------------- .text.broadcast_mul_lhs_row_f16 --------------------------
	.section	.text.broadcast_mul_lhs_row_f16,"ax",@progbits
	.align	128
        .global         broadcast_mul_lhs_row_f16
        .type           broadcast_mul_lhs_row_f16,@function
        .size           broadcast_mul_lhs_row_f16,(.L_x_2941 - broadcast_mul_lhs_row_f16)
        .other          broadcast_mul_lhs_row_f16,@"STO_CUDA_ENTRY STV_DEFAULT"
broadcast_mul_lhs_row_f16:
.text.broadcast_mul_lhs_row_f16:
        /* <DEDUP_REMOVED lines=37> */
.L_x_1991:
[----:B------:R-:W-:-:S07]  /*0250*/  MOV R2, 0x270 ;  /* 0x0000027000027802 */ /* 0x000fce0000000f00 */
[----:B------:R-:W-:Y:S05]  /*0260*/  CALL.REL.NOINC `($__internal_145_$__cuda_sm20_rem_u64) ;  /* 0x0000000000587944 */ /* 0x000fea0003c00000 */
[----:B------:R-:W-:Y:S01]  /*0270*/  IMAD.MOV.U32 R4, RZ, RZ, R6 ;  /* 0x000000ffff047224 */ /* 0x000fe200078e0006 */
[----:B------:R-:W-:-:S07]  /*0280*/  MOV R5, R7 ;  /* 0x0000000700057202 */ /* 0x000fce0000000f00 */
.L_x_1992:
[----:B------:R-:W-:Y:S05]  /*0290*/  BSYNC.RECONVERGENT B0 ;  /* 0x0000000000007941 */ /* 0x000fea0003800200 */
.L_x_1990:
        /* <DEDUP_REMOVED lines=19> */
        .weak           $__internal_145_$__cuda_sm20_rem_u64
        .type           $__internal_145_$__cuda_sm20_rem_u64,@function
        .size           $__internal_145_$__cuda_sm20_rem_u64,(.L_x_2941 - $__internal_145_$__cuda_sm20_rem_u64)
$__internal_145_$__cuda_sm20_rem_u64:
        /* <DEDUP_REMOVED lines=65> */
[----:B------:R-:W-:Y:S06]  /*07e0*/  RET.REL.NODEC R4 `(broadcast_mul_lhs_row_f16) ;  /* 0xfffffff804047950 */ /* 0x000fec0003c3ffff */
.L_x_1993:
        /* <DEDUP_REMOVED lines=9> */
.L_x_2941:


//--------------------- .text.broadcast_mul_rhs_col_f16 --------------------------
	.section	.text.broadcast_mul_rhs_col_f16,"ax",@progbits
	.align	128
        .global         broadcast_mul_rhs_col_f16
        .type           broadcast_mul_rhs_col_f16,@function
        .size           broadcast_mul_rhs_col_f16,(.L_x_2942 - broadcast_mul_rhs_col_f16)
        .other          broadcast_mul_rhs_col_f16,@"STO_CUDA_ENTRY STV_DEFAULT"
broadcast_mul_rhs_col_f16:
.text.broadcast_mul_rhs_col_f16:
        /* <DEDUP_REMOVED lines=37> */
.L_x_1995:
[----:B------:R-:W-:-:S07]  /*0250*/  MOV R2, 0x270 ;  /* 0x0000027000027802 */ /* 0x000fce0000000f00 */
[----:B------:R-:W-:Y:S05]  /*0260*/  CALL.REL.NOINC `($__internal_146_$__cuda_sm20_div_u64) ;  /* 0x0000000000587944 */ /* 0x000fea0003c00000 */
[----:B------:R-:W-:Y:S02]  /*0270*/  IMAD.MOV.U32 R4, RZ, RZ, R6 ;  /* 0x000000ffff047224 */ /* 0x000fe400078e0006 */
[----:B------:R-:W-:-:S07]  /*0280*/  IMAD.MOV.U32 R5, RZ, RZ, R7 ;  /* 0x000000ffff057224 */ /* 0x000fce00078e0007 */
.L_x_1996:
[----:B------:R-:W-:Y:S05]  /*0290*/  BSYNC.RECONVERGENT B0 ;  /* 0x0000000000007941 */ /* 0x000fea0003800200 */
.L_x_1994:
        /* <DEDUP_REMOVED lines=19> */
        .weak           $__internal_146_$__cuda_sm20_div_u64
        .type           $__internal_146_$__cuda_sm20_div_u64,@function
        .size           $__internal_146_$__cuda_sm20_div_u64,(.L_x_2942 - $__internal_146_$__cuda_sm20_div_u64)
$__internal_146_$__cuda_sm20_div_u64:
        /* <DEDUP_REMOVED lines=69> */
[----:B------:R-:W-:Y:S06]  /*0820*/  RET.REL.NODEC R4 `(broadcast_mul_rhs_col_f16) ;  /* 0xfffffff404f47950 */ /* 0x000fec0003c3ffff */
.L_x_1997:
        /* <DEDUP_REMOVED lines=13> */
.L_x_2942:


//--------------------- .text.broadcast_mul_rhs_row_f16 --------------------------
	.section	.text.broadcast_mul_rhs_row_f16,"ax",@progbits
	.align	128
        .global         broadcast_mul_rhs_row_f16
        .type           broadcast_mul_rhs_row_f16,@function
        .size           broadcast_mul_rhs_row_f16,(.L_x_2943 - broadcast_mul_rhs_row_f16)
        .other          broadcast_mul_rhs_row_f16,@"STO_CUDA_ENTRY STV_DEFAULT"
broadcast_mul_rhs_row_f16:
.text.broadcast_mul_rhs_row_f16:
        /* <DEDUP_REMOVED lines=37> */
.L_x_1999:
[----:B------:R-:W-:-:S07]  /*0250*/  MOV R2, 0x270 ;  /* 0x0000027000027802 */ /* 0x000fce0000000f00 */
[----:B------:R-:W-:Y:S05]  /*0260*/  CALL.REL.NOINC `($__internal_147_$__cuda_sm20_rem_u64) ;  /* 0x0000000000587944 */ /* 0x000fea0003c00000 */
[----:B------:R-:W-:Y:S01]  /*0270*/  IMAD.MOV.U32 R4, RZ, RZ, R6 ;  /* 0x000000ffff047224 */ /* 0x000fe200078e0006 */
[----:B------:R-:W-:-:S07]  /*0280*/  MOV R5, R7 ;  /* 0x0000000700057202 */ /* 0x000fce0000000f00 */
.L_x_2000:
[----:B------:R-:W-:Y:S05]  /*0290*/  BSYNC.RECONVERGENT B0 ;  /* 0x0000000000007941 */ /* 0x000fea0003800200 */
.L_x_1998:
        /* <DEDUP_REMOVED lines=19> */
        .weak           $__internal_147_$__cuda_sm20_rem_u64
        .type           $__internal_147_$__cuda_sm20_rem_u64,@function
        .size           $__internal_147_$__cuda_sm20_rem_u64,(.L_x_2943 - $__internal_147_$__cuda_sm20_rem_u64)
$__internal_147_$__cuda_sm20_rem_u64:
        /* <DEDUP_REMOVED lines=65> */
[----:B------:R-:W-:Y:S06]  /*07e0*/  RET.REL.NODEC R4 `(broadcast_mul_rhs_row_f16) ;  /* 0xfffffff804047950 */ /* 0x000fec0003c3ffff */
.L_x_2001:
        /* <DEDUP_REMOVED lines=9> */
.L_x_2943:


//--------------------- .text.broadcast_mul_contiguous_f16 --------------------------
	.section	.text.broadcast_mul_contiguous_f16,"ax",@progbits
	.align	128
        .global         broadcast_mul_contiguous_f16
        .type           broadcast_mul_contiguous_f16,@function
        .size           broadcast_mul_contiguous_f16,(.L_x_3124 - broadcast_mul_contiguous_f16)
        .other          broadcast_mul_contiguous_f16,@"STO_CUDA_ENTRY STV_DEFAULT"
broadcast_mul_contiguous_f16:
.text.broadcast_mul_contiguous_f16:
        /* <DEDUP_REMOVED lines=22> */
[----:B------:R-:W-:Y:S01]  /*0160*/  IADD3.X R7, PT, PT, R0, UR11, RZ, P0, !PT ;  /* 0x0000000b00077c10 */ /* 0x000fe200087fe4ff */
[----:B--2---:R-:W-:-:S05]  /*0170*/  HMUL2 R5, R2.H0_H0, R5.H0_H0 ;  /* 0x2000000502057232 */ /* 0x004fca0000000800 */
[----:B------:R-:W-:Y:S01]  /*0180*/  STG.E.U16 desc[UR4][R6.64], R5 ;  /* 0x0000000506007986 */ /* 0x000fe2000c101504 */
[----:B------:R-:W-:Y:S05]  /*0190*/  EXIT ;  /* 0x000000000000794d */ /* 0x000fea0003800000 */
.L_x_2002:
        /* <DEDUP_REMOVED lines=14> */
.L_x_3124:


//--------------------- .text.broadcast_mul_strided_f16 --------------------------
	.section	.text.broadcast_mul_strided_f16,"ax",@progbits
	.align	128
        .global         broadcast_mul_strided_f16
        .type           broadcast_mul_strided_f16,@function
        .size           broadcast_mul_strided_f16,(.L_x_2945 - broadcast_mul_strided_f16)
        .other          broadcast_mul_strided_f16,@"STO_CUDA_ENTRY STV_DEFAULT"
broadcast_mul_strided_f16:
.text.broadcast_mul_strided_f16:
        /* <DEDUP_REMOVED lines=32> */
.L_x_2021:
        /* <DEDUP_REMOVED lines=27> */
.L_x_2005:
[----:B------:R-:W-:Y:S01]  /*03b0*/  MOV R25, R11 ;  /* 0x0000000b00197202 */ /* 0x000fe20000000f00 */
[----:B------:R-:W-:Y:S01]  /*03c0*/  IMAD.MOV.U32 R22, RZ, RZ, RZ ;  /* 0x000000ffff167224 */ /* 0x000fe200078e00ff */
[----:B------:R-:W-:Y:S01]  /*03d0*/  MOV R20, R16 ;  /* 0x0000001000147202 */ /* 0x000fe20000000f00 */
[----:B------:R-:W-:Y:S01]  /*03e0*/  IMAD.MOV.U32 R9, RZ, RZ, R17 ;  /* 0x000000ffff097224 */ /* 0x000fe200078e0011 */
[----:B------:R-:W-:-:S07]  /*03f0*/  MOV R3, 0x410 ;  /* 0x0000041000037802 */ /* 0x000fce0000000f00 */
[----:B0-----:R-:W-:Y:S05]  /*0400*/  CALL.REL.NOINC `($__internal_148_$__cuda_sm20_div_u64) ;  /* 0x0000004c00a47944 */ /* 0x001fea0003c00000 */
[----:B------:R-:W-:Y:S01]  /*0410*/  IADD3 R3, PT, PT, -R21, RZ, RZ ;  /* 0x000000ff15037210 */ /* 0x000fe20007ffe1ff */
[----:B------:R-:W-:Y:S01]  /*0420*/  IMAD.MOV.U32 R34, RZ, RZ, R21 ;  /* 0x000000ffff227224 */ /* 0x000fe200078e0015 */
[----:B------:R-:W-:-:S03]  /*0430*/  MOV R35, R20 ;  /* 0x0000001400237202 */ /* 0x000fc60000000f00 */
[----:B------:R-:W-:-:S07]  /*0440*/  IMAD R3, R16, R3, R11 ;  /* 0x0000000310037224 */ /* 0x000fce00078e020b */
.L_x_2006:
        /* <DEDUP_REMOVED lines=31> */
.L_x_2007:
[----:B------:R-:W-:Y:S01]  /*0640*/  MOV R25, R34 ;  /* 0x0000002200197202 */ /* 0x000fe20000000f00 */
[----:B------:R-:W-:Y:S01]  /*0650*/  IMAD.MOV.U32 R22, RZ, RZ, R35 ;  /* 0x000000ffff167224 */ /* 0x000fe200078e0023 */
[----:B------:R-:W-:Y:S01]  /*0660*/  MOV R20, R16 ;  /* 0x0000001000147202 */ /* 0x000fe20000000f00 */
[----:B------:R-:W-:Y:S01]  /*0670*/  IMAD.MOV.U32 R9, RZ, RZ, R17 ;  /* 0x000000ffff097224 */ /* 0x000fe200078e0011 */
[----:B------:R-:W-:-:S07]  /*0680*/  MOV R3, 0x6a0 ;  /* 0x000006a000037802 */ /* 0x000fce0000000f00 */
[----:B------:R-:W-:Y:S05]  /*0690*/  CALL.REL.NOINC `($__internal_148_$__cuda_sm20_div_u64) ;  /* 0x0000004c00007944 */ /* 0x000fea0003c00000 */
[----:B------:R-:W-:Y:S02]  /*06a0*/  IADD3 R3, PT, PT, -R21, RZ, RZ ;  /* 0x000000ff15037210 */ /* 0x000fe40007ffe1ff */
[----:B------:R-:W-:-:S03]  /*06b0*/  MOV R35, R20 ;  /* 0x0000001400237202 */ /* 0x000fc60000000f00 */
[----:B------:R-:W-:Y:S02]  /*06c0*/  IMAD R3, R16, R3, R34 ;  /* 0x0000000310037224 */ /* 0x000fe400078e0222 */
[----:B------:R-:W-:-:S07]  /*06d0*/  IMAD.MOV.U32 R34, RZ, RZ, R21 ;  /* 0x000000ffff227224 */ /* 0x000fce00078e0015 */
.L_x_2008:
        /* <DEDUP_REMOVED lines=31> */
.L_x_2009:
        /* <DEDUP_REMOVED lines=10> */
.L_x_2010:
        /* <DEDUP_REMOVED lines=30> */
.L_x_2011:
[----:B------:R-:W-:Y:S01]  /*0b50*/  IMAD.MOV.U32 R25, RZ, RZ, R34 ;  /* 0x000000ffff197224 */ /* 0x000fe200078e0022 */
[----:B------:R-:W-:Y:S01]  /*0b60*/  MOV R22, R35 ;  /* 0x0000002300167202 */ /* 0x000fe20000000f00 */
[----:B------:R-:W-:Y:S01]  /*0b70*/  IMAD.MOV.U32 R20, RZ, RZ, R16 ;  /* 0x000000ffff147224 */ /* 0x000fe200078e0010 */
[----:B------:R-:W-:Y:S02]  /*0b80*/  MOV R9, R17 ;  /* 0x0000001100097202 */ /* 0x000fe40000000f00 */
[----:B------:R-:W-:-:S07]  /*0b90*/  MOV R3, 0xbb0 ;  /* 0x00000bb000037802 */ /* 0x000fce0000000f00 */
[----:B------:R-:W-:Y:S05]  /*0ba0*/  CALL.REL.NOINC `($__internal_148_$__cuda_sm20_div_u64) ;  /* 0x0000004400bc7944 */ /* 0x000fea0003c00000 */
[----:B------:R-:W-:Y:S02]  /*0bb0*/  IMAD.MOV R3, RZ, RZ, -R21 ;  /* 0x000000ffff037224 */ /* 0x000fe400078e0a15 */
[----:B------:R-:W-:Y:S02]  /*0bc0*/  IMAD.MOV.U32 R35, RZ, RZ, R20 ;  /* 0x000000ffff237224 */ /* 0x000fe400078e0014 */
[----:B------:R-:W-:Y:S01]  /*0bd0*/  IMAD R3, R16, R3, R34 ;  /* 0x0000000310037224 */ /* 0x000fe200078e0222 */
[----:B------:R-:W-:-:S07]  /*0be0*/  MOV R34, R21 ;  /* 0x0000001500227202 */ /* 0x000fce0000000f00 */
.L_x_2012:
        /* <DEDUP_REMOVED lines=31> */
.L_x_2013:
        /* <DEDUP_REMOVED lines=10> */
.L_x_2014:
        /* <DEDUP_REMOVED lines=31> */
.L_x_2015:
        /* <DEDUP_REMOVED lines=10> */
.L_x_2016:
        /* <DEDUP_REMOVED lines=31> */
.L_x_2017:
        /* <DEDUP_REMOVED lines=10> */
.L_x_2018:
        /* <DEDUP_REMOVED lines=29> */
.L_x_2019:
[----:B------:R-:W-:Y:S01]  /*1570*/  IMAD.MOV.U32 R25, RZ, RZ, R34 ;  /* 0x000000ffff197224 */ /* 0x000fe200078e0022 */
[----:B------:R-:W-:Y:S01]  /*1580*/  MOV R22, R35 ;  /* 0x0000002300167202 */ /* 0x000fe20000000f00 */
[----:B------:R-:W-:Y:S01]  /*1590*/  IMAD.MOV.U32 R20, RZ, RZ, R16 ;  /* 0x000000ffff147224 */ /* 0x000fe200078e0010 */
[----:B------:R-:W-:Y:S02]  /*15a0*/  MOV R9, R17 ;  /* 0x0000001100097202 */ /* 0x000fe40000000f00 */
[----:B------:R-:W-:-:S07]  /*15b0*/  MOV R3, 0x15d0 ;  /* 0x000015d000037802 */ /* 0x000fce0000000f00 */
[----:B------:R-:W-:Y:S05]  /*15c0*/  CALL.REL.NOINC `($__internal_148_$__cuda_sm20_div_u64) ;  /* 0x0000003c00347944 */ /* 0x000fea0003c00000 */
[----:B------:R-:W-:-:S04]  /*15d0*/  IMAD.MOV R3, RZ, RZ, -R21 ;  /* 0x000000ffff037224 */ /* 0x000fc800078e0a15 */
[----:B------:R-:W-:-:S07]  /*15e0*/  IMAD R16, R16, R3, R34 ;  /* 0x0000000310107224 */ /* 0x000fce00078e0222 */
.L_x_2020:
        /* <DEDUP_REMOVED lines=9> */
.L_x_2004:
        /* <DEDUP_REMOVED lines=34> */
.L_x_2024:
[----:B------:R-:W-:Y:S01]  /*18a0*/  MOV R25, R11 ;  /* 0x0000000b00197202 */ /* 0x000fe20000000f00 */
[----:B------:R-:W-:Y:S01]  /*18b0*/  IMAD.MOV.U32 R22, RZ, RZ, RZ ;  /* 0x000000ffff167224 */ /* 0x000fe200078e00ff */
[----:B------:R-:W-:Y:S01]  /*18c0*/  MOV R20, R6 ;  /* 0x0000000600147202 */ /* 0x000fe20000000f00 */
[----:B------:R-:W-:Y:S01]  /*18d0*/  IMAD.MOV.U32 R9, RZ, RZ, R7 ;  /* 0x000000ffff097224 */ /* 0x000fe200078e0007 */
[----:B------:R-:W-:-:S07]  /*18e0*/  MOV R3, 0x1900 ;  /* 0x0000190000037802 */ /* 0x000fce0000000f00 */
[----:B------:R-:W-:Y:S05]  /*18f0*/  CALL.REL.NOINC `($__internal_148_$__cuda_sm20_div_u64) ;  /* 0x0000003800687944 */ /* 0x000fea0003c00000 */
[----:B------:R-:W-:Y:S01]  /*1900*/  IADD3 R7, PT, PT, -R21, RZ, RZ ;  /* 0x000000ff15077210 */ /* 0x000fe20007ffe1ff */
[----:B------:R-:W-:Y:S01]  /*1910*/  IMAD.MOV.U32 R18, RZ, RZ, R21 ;  /* 0x000000ffff127224 */ /* 0x000fe200078e0015 */
[----:B------:R-:W-:-:S03]  /*1920*/  MOV R19, R20 ;  /* 0x0000001400137202 */ /* 0x000fc60000000f00 */
[----:B------:R-:W-:-:S07]  /*1930*/  IMAD R7, R6, R7, R11 ;  /* 0x0000000706077224 */ /* 0x000fce00078e020b */
.L_x_2025:
        /* <DEDUP_REMOVED lines=34> */
.L_x_2026:
        /* <DEDUP_REMOVED lines=10> */
.L_x_2027:
        /* <DEDUP_REMOVED lines=33> */
.L_x_2028:
        /* <DEDUP_REMOVED lines=10> */
.L_x_2029:
        /* <DEDUP_REMOVED lines=32> */
.L_x_2030:
[----:B------:R-:W-:Y:S01]  /*20b0*/  MOV R25, R10 ;  /* 0x0000000a00197202 */ /* 0x000fe20000000f00 */
[----:B------:R-:W-:Y:S01]  /*20c0*/  IMAD.MOV.U32 R22, RZ, RZ, R11 ;  /* 0x000000ffff167224 */ /* 0x000fe200078e000b */
[----:B------:R-:W-:Y:S01]  /*20d0*/  MOV R20, R6 ;  /* 0x0000000600147202 */ /* 0x000fe20000000f00 */
[----:B------:R-:W-:Y:S01]  /*20e0*/  IMAD.MOV.U32 R9, RZ, RZ, R7 ;  /* 0x000000ffff097224 */ /* 0x000fe200078e0007 */
[----:B------:R-:W-:-:S07]  /*20f0*/  MOV R3, 0x2110 ;  /* 0x0000211000037802 */ /* 0x000fce0000000f00 */
[----:B------:R-:W-:Y:S05]  /*2100*/  CALL.REL.NOINC `($__internal_148_$__cuda_sm20_div_u64) ;  /* 0x0000003000647944 */ /* 0x000fea0003c00000 */
[----:B------:R-:W-:Y:S01]  /*2110*/  IADD3 R3, PT, PT, -R21, RZ, RZ ;  /* 0x000000ff15037210 */ /* 0x000fe20007ffe1ff */
[----:B------:R-:W-:-:S04]  /*2120*/  IMAD.MOV.U32 R11, RZ, RZ, R21 ;  /* 0x000000ffff0b7224 */ /* 0x000fc800078e0015 */
[----:B------:R-:W-:-:S07]  /*2130*/  IMAD R6, R6, R3, R10 ;  /* 0x0000000306067224 */ /* 0x000fce00078e020a */
.L_x_2031:
[----:B------:R-:W0:Y:S02]  /*2140*/  LDC R3, c[0x0][0x388] ;  /* 0x0000e200ff037b82 */ /* 0x000e240000000800 */
[----:B0-----:R-:W-:-:S06]  /*2150*/  IMAD.WIDE.U32 R16, R3, 0x8, R16 ;  /* 0x0000000803107825 */ /* 0x001fcc00078e0010 */
[----:B------:R-:W2:Y:S01]  /*2160*/  LDG.E R16, desc[UR6][R16.64] ;  /* 0x0000000610107981 */ /* 0x000ea2000c1e1900 */
[----:B------:R-:W-:Y:S01]  /*2170*/  IADD3 R8, PT, PT, R8, 0x4, RZ ;  /* 0x0000000408087810 */ /* 0x000fe20007ffe0ff */
[----:B--2---:R-:W-:-:S07]  /*2180*/  IMAD R5, R16, R6, R5 ;  /* 0x0000000610057224 */ /* 0x004fce00078e0205 */
.L_x_2023:
        /* <DEDUP_REMOVED lines=34> */
.L_x_2033:
        /* <DEDUP_REMOVED lines=10> */
.L_x_2034:
        /* <DEDUP_REMOVED lines=31> */
.L_x_2035:
[----:B------:R-:W-:Y:S01]  /*2640*/  IMAD.MOV.U32 R25, RZ, RZ, R16 ;  /* 0x000000ffff197224 */ /* 0x000fe200078e0010 */
[----:B------:R-:W-:Y:S01]  /*2650*/  MOV R22, R17 ;  /* 0x0000001100167202 */ /* 0x000fe20000000f00 */
[----:B------:R-:W-:Y:S01]  /*2660*/  IMAD.MOV.U32 R20, RZ, RZ, R10 ;  /* 0x000000ffff147224 */ /* 0x000fe200078e000a */
[----:B------:R-:W-:Y:S02]  /*2670*/  MOV R9, R11 ;  /* 0x0000000b00097202 */ /* 0x000fe40000000f00 */
[----:B------:R-:W-:-:S07]  /*2680*/  MOV R3, 0x26a0 ;  /* 0x000026a000037802 */ /* 0x000fce0000000f00 */
[----:B------:R-:W-:Y:S05]  /*2690*/  CALL.REL.NOINC `($__internal_148_$__cuda_sm20_div_u64) ;  /* 0x0000002c00007944 */ /* 0x000fea0003c00000 */
[----:B------:R-:W-:Y:S01]  /*26a0*/  IMAD.MOV R3, RZ, RZ, -R21 ;  /* 0x000000ffff037224 */ /* 0x000fe200078e0a15 */
[----:B------:R-:W-:-:S03]  /*26b0*/  MOV R7, R21 ;  /* 0x0000001500077202 */ /* 0x000fc60000000f00 */
[----:B------:R-:W-:-:S07]  /*26c0*/  IMAD R10, R10, R3, R16 ;  /* 0x000000030a0a7224 */ /* 0x000fce00078e0210 */
.L_x_2036:
[----:B------:R-:W0:Y:S02]  /*26d0*/  LDC R3, c[0x0][0x388] ;  /* 0x0000e200ff037b82 */ /* 0x000e240000000800 */
[----:B0-----:R-:W-:-:S06]  /*26e0*/  IMAD.WIDE.U32 R12, R3, 0x8, R12 ;  /* 0x00000008030c7825 */ /* 0x001fcc00078e000c */
[----:B------:R-:W2:Y:S01]  /*26f0*/  LDG.E R12, desc[UR6][R12.64] ;  /* 0x000000060c0c7981 */ /* 0x000ea2000c1e1900 */
[----:B------:R-:W-:Y:S01]  /*2700*/  VIADD R8, R8, 0x2 ;  /* 0x0000000208087836 */ /* 0x000fe20000000000 */
[----:B------:R-:W-:Y:S01]  /*2710*/  MOV R11, R7 ;  /* 0x00000007000b7202 */ /* 0x000fe20000000f00 */
[----:B--2---:R-:W-:-:S07]  /*2720*/  IMAD R5, R12, R10, R5 ;  /* 0x0000000a0c057224 */ /* 0x004fce00078e0205 */
.L_x_2032:
        /* <DEDUP_REMOVED lines=28> */
.L_x_2037:
[----:B------:R-:W-:Y:S01]  /*28f0*/  MOV R3, R16 ;  /* 0x0000001000037202 */ /* 0x000fe20000000f00 */
[----:B------:R-:W-:Y:S01]  /*2900*/  IMAD.MOV.U32 R15, RZ, RZ, R11 ;  /* 0x000000ffff0f7224 */ /* 0x000fe200078e000b */
[----:B------:R-:W-:-:S07]  /*2910*/  MOV R16, 0x2930 ;  /* 0x0000293000107802 */ /* 0x000fce0000000f00 */
[----:B------:R-:W-:Y:S05]  /*2920*/  CALL.REL.NOINC `($__internal_149_$__cuda_sm20_rem_u64) ;  /* 0x0000002c00707944 */ /* 0x000fea0003c00000 */
.L_x_2038:
[----:B------:R-:W0:Y:S02]  /*2930*/  LDC R3, c[0x0][0x388] ;  /* 0x0000e200ff037b82 */ /* 0x000e240000000800 */
[----:B0-----:R-:W-:-:S06]  /*2940*/  IMAD.WIDE.U32 R6, R3, 0x8, R6 ;  /* 0x0000000803067825 */ /* 0x001fcc00078e0006 */
[----:B------:R-:W2:Y:S02]  /*2950*/  LDG.E R6, desc[UR6][R6.64] ;  /* 0x0000000606067981 */ /* 0x000ea4000c1e1900 */
[----:B--2---:R-:W-:-:S07]  /*2960*/  IMAD R5, R6, R9, R5 ;  /* 0x0000000906057224 */ /* 0x004fce00078e0205 */
.L_x_2022:
[----:B------:R-:W-:Y:S01]  /*2970*/  MOV R10, R5 ;  /* 0x00000005000a7202 */ /* 0x000fe20000000f00 */
[----:B------:R-:W-:-:S07]  /*2980*/  IMAD.MOV.U32 R11, RZ, RZ, RZ ;  /* 0x000000ffff0b7224 */ /* 0x000fce00078e00ff */
.L_x_2003:
        /* <DEDUP_REMOVED lines=15> */
.L_x_2057:
        /* <DEDUP_REMOVED lines=27> */
.L_x_2041:
[----:B------:R-:W-:Y:S01]  /*2c30*/  IMAD.MOV.U32 R25, RZ, RZ, R14 ;  /* 0x000000ffff197224 */ /* 0x000fe200078e000e */
[----:B------:R-:W-:Y:S01]  /*2c40*/  MOV R22, RZ ;  /* 0x000000ff00167202 */ /* 0x000fe20000000f00 */
[----:B------:R-:W-:Y:S01]  /*2c50*/  IMAD.MOV.U32 R20, RZ, RZ, R18 ;  /* 0x000000ffff147224 */ /* 0x000fe200078e0012 */
[----:B------:R-:W-:Y:S02]  /*2c60*/  MOV R9, R19 ;  /* 0x0000001300097202 */ /* 0x000fe40000000f00 */
[----:B------:R-:W-:-:S07]  /*2c70*/  MOV R3, 0x2c90 ;  /* 0x00002c9000037802 */ /* 0x000fce0000000f00 */
[----:B------:R-:W-:Y:S05]  /*2c80*/  CALL.REL.NOINC `($__internal_148_$__cuda_sm20_div_u64) ;  /* 0x0000002400847944 */ /* 0x000fea0003c00000 */
[----:B------:R-:W-:Y:S01]  /*2c90*/  IMAD.MOV R3, RZ, RZ, -R21 ;  /* 0x000000ffff037224 */ /* 0x000fe200078e0a15 */
[----:B------:R-:W-:Y:S01]  /*2ca0*/  MOV R28, R21 ;  /* 0x00000015001c7202 */ /* 0x000fe20000000f00 */
[----:B------:R-:W-:Y:S02]  /*2cb0*/  IMAD.MOV.U32 R29, RZ, RZ, R20 ;  /* 0x000000ffff1d7224 */ /* 0x000fe400078e0014 */
[----:B------:R-:W-:-:S07]  /*2cc0*/  IMAD R3, R18, R3, R14 ;  /* 0x0000000312037224 */ /* 0x000fce00078e020e */
.L_x_2042:
        /* <DEDUP_REMOVED lines=30> */
.L_x_2043:
[----:B------:R-:W-:Y:S01]  /*2eb0*/  MOV R25, R28 ;  /* 0x0000001c00197202 */ /* 0x000fe20000000f00 */
[----:B------:R-:W-:Y:S01]  /*2ec0*/  IMAD.MOV.U32 R22, RZ, RZ, R29 ;  /* 0x000000ffff167224 */ /* 0x000fe200078e001d */
        /* <DEDUP_REMOVED lines=8> */
.L_x_2044:
        /* <DEDUP_REMOVED lines=31> */
.L_x_2045:
        /* <DEDUP_REMOVED lines=10> */
.L_x_2046:
        /* <DEDUP_REMOVED lines=30> */
.L_x_2047:
        /* <DEDUP_REMOVED lines=10> */
.L_x_2048:
        /* <DEDUP_REMOVED lines=31> */
.L_x_2049:
        /* <DEDUP_REMOVED lines=10> */
.L_x_2050:
        /* <DEDUP_REMOVED lines=31> */
.L_x_2051:
        /* <DEDUP_REMOVED lines=10> */
.L_x_2052:
        /* <DEDUP_REMOVED lines=31> */
.L_x_2053:
        /* <DEDUP_REMOVED lines=10> */
.L_x_2054:
        /* <DEDUP_REMOVED lines=29> */
.L_x_2055:
        /* <DEDUP_REMOVED lines=8> */
.L_x_2056:
        /* <DEDUP_REMOVED lines=8> */
.L_x_2040:
        /* <DEDUP_REMOVED lines=36> */
.L_x_2060:
[----:B------:R-:W-:Y:S01]  /*4120*/  IMAD.MOV.U32 R25, RZ, RZ, R14 ;  /* 0x000000ffff197224 */ /* 0x000fe200078e000e */
[----:B------:R-:W-:Y:S01]  /*4130*/  MOV R22, RZ ;  /* 0x000000ff00167202 */ /* 0x000fe20000000f00 */
[----:B------:R-:W-:Y:S01]  /*4140*/  IMAD.MOV.U32 R9, RZ, RZ, R13 ;  /* 0x000000ffff097224 */ /* 0x000fe200078e000d */
[----:B------:R-:W-:Y:S02]  /*4150*/  MOV R20, R12 ;  /* 0x0000000c00147202 */ /* 0x000fe40000000f00 */
[----:B------:R-:W-:-:S07]  /*4160*/  MOV R3, 0x4180 ;  /* 0x0000418000037802 */ /* 0x000fce0000000f00 */
[----:B------:R-:W-:Y:S05]  /*4170*/  CALL.REL.NOINC `($__internal_148_$__cuda_sm20_div_u64) ;  /* 0x0000001000487944 */ /* 0x000fea0003c00000 */
[----:B------:R-:W-:Y:S01]  /*4180*/  IADD3 R3, PT, PT, -R21, RZ, RZ ;  /* 0x000000ff15037210 */ /* 0x000fe20007ffe1ff */
[----:B------:R-:W-:-:S04]  /*4190*/  IMAD.MOV.U32 R15, RZ, RZ, R20 ;  /* 0x000000ffff0f7224 */ /* 0x000fc800078e0014 */
[----:B------:R-:W-:Y:S01]  /*41a0*/  IMAD R8, R12, R3, R14 ;  /* 0x000000030c087224 */ /* 0x000fe200078e020e */
[----:B------:R-:W-:-:S07]  /*41b0*/  MOV R14, R21 ;  /* 0x00000015000e7202 */ /* 0x000fce0000000f00 */
.L_x_2061:
        /* <DEDUP_REMOVED lines=33> */
.L_x_2062:
[----:B------:R-:W-:Y:S01]  /*43d0*/  IMAD.MOV.U32 R25, RZ, RZ, R14 ;  /* 0x000000ffff197224 */ /* 0x000fe200078e000e */
[----:B------:R-:W-:Y:S01]  /*43e0*/  MOV R22, R15 ;  /* 0x0000000f00167202 */ /* 0x000fe20000000f00 */
[----:B------:R-:W-:Y:S01]  /*43f0*/  IMAD.MOV.U32 R9, RZ, RZ, R13 ;  /* 0x000000ffff097224 */ /* 0x000fe200078e000d */
[----:B------:R-:W-:Y:S02]  /*4400*/  MOV R20, R12 ;  /* 0x0000000c00147202 */ /* 0x000fe40000000f00 */
[----:B------:R-:W-:-:S07]  /*4410*/  MOV R3, 0x4430 ;  /* 0x0000443000037802 */ /* 0x000fce0000000f00 */
[----:B------:R-:W-:Y:S05]  /*4420*/  CALL.REL.NOINC `($__internal_148_$__cuda_sm20_div_u64) ;  /* 0x0000000c009c7944 */ /* 0x000fea0003c00000 */
[----:B------:R-:W-:Y:S01]  /*4430*/  IADD3 R3, PT, PT, -R21, RZ, RZ ;  /* 0x000000ff15037210 */ /* 0x000fe20007ffe1ff */
[----:B------:R-:W-:Y:S01]  /*4440*/  IMAD.MOV.U32 R19, RZ, RZ, R20 ;  /* 0x000000ffff137224 */ /* 0x000fe200078e0014 */
[----:B------:R-:W-:-:S03]  /*4450*/  MOV R18, R21 ;  /* 0x0000001500127202 */ /* 0x000fc60000000f00 */
[----:B------:R-:W-:-:S07]  /*4460*/  IMAD R8, R12, R3, R14 ;  /* 0x000000030c087224 */ /* 0x000fce00078e020e */
.L_x_2063:
        /* <DEDUP_REMOVED lines=32> */
.L_x_2064:
[----:B------:R-:W-:Y:S01]  /*4670*/  IMAD.MOV.U32 R25, RZ, RZ, R18 ;  /* 0x000000ffff197224 */ /* 0x000fe200078e0012 */
[----:B------:R-:W-:Y:S01]  /*4680*/  MOV R22, R19 ;  /* 0x0000001300167202 */ /* 0x000fe20000000f00 */
        /* <DEDUP_REMOVED lines=8> */
.L_x_2065:
        /* <DEDUP_REMOVED lines=30> */
.L_x_2066:
[----:B------:R-:W-:Y:S01]  /*48f0*/  MOV R25, R12 ;  /* 0x0000000c00197202 */ /* 0x000fe20000000f00 */
[----:B------:R-:W-:Y:S01]  /*4900*/  IMAD.MOV.U32 R20, RZ, RZ, R16 ;  /* 0x000000ffff147224 */ /* 0x000fe200078e0010 */
[----:B------:R-:W-:Y:S02]  /*4910*/  MOV R22, R13 ;  /* 0x0000000d00167202 */ /* 0x000fe40000000f00 */
[----:B------:R-:W-:Y:S02]  /*4920*/  MOV R9, R17 ;  /* 0x0000001100097202 */ /* 0x000fe40000000f00 */
[----:B------:R-:W-:-:S07]  /*4930*/  MOV R3, 0x4950 ;  /* 0x0000495000037802 */ /* 0x000fce0000000f00 */
[----:B------:R-:W-:Y:S05]  /*4940*/  CALL.REL.NOINC `($__internal_148_$__cuda_sm20_div_u64) ;  /* 0x0000000800547944 */ /* 0x000fea0003c00000 */
[----:B------:R-:W-:Y:S01]  /*4950*/  IADD3 R3, PT, PT, -R21, RZ, RZ ;  /* 0x000000ff15037210 */ /* 0x000fe20007ffe1ff */
[----:B------:R-:W-:-:S04]  /*4960*/  IMAD.MOV.U32 R9, RZ, RZ, R21 ;  /* 0x000000ffff097224 */ /* 0x000fc800078e0015 */
[----:B------:R-:W-:-:S07]  /*4970*/  IMAD R12, R16, R3, R12 ;  /* 0x00000003100c7224 */ /* 0x000fce00078e020c */
.L_x_2067:
[----:B------:R-:W-:-:S06]  /*4980*/  IMAD.WIDE.U32 R18, R6, 0x8, R18 ;  /* 0x0000000806127825 */ /* 0x000fcc00078e0012 */
[----:B------:R-:W2:Y:S01]  /*4990*/  LDG.E R18, desc[UR6][R18.64] ;  /* 0x0000000612127981 */ /* 0x000ea2000c1e1900 */
[----:B------:R-:W-:Y:S02]  /*49a0*/  IADD3 R5, PT, PT, R5, 0x4, RZ ;  /* 0x0000000405057810 */ /* 0x000fe40007ffe0ff */
[----:B------:R-:W-:Y:S01]  /*49b0*/  MOV R14, R9 ;  /* 0x00000009000e7202 */ /* 0x000fe20000000f00 */
[----:B--2---:R-:W-:-:S07]  /*49c0*/  IMAD R23, R18, R12, R23 ;  /* 0x0000000c12177224 */ /* 0x004fce00078e0217 */
.L_x_2059:
        /* <DEDUP_REMOVED lines=34> */
.L_x_2069:
[----:B------:R-:W-:Y:S01]  /*4bf0*/  HFMA2 R22, -RZ, RZ, 0, 0 ;  /* 0x00000000ff167431 */ /* 0x000fe200000001ff */
        /* <DEDUP_REMOVED lines=9> */
.L_x_2070:
        /* <DEDUP_REMOVED lines=31> */
.L_x_2071:
        /* <DEDUP_REMOVED lines=9> */
.L_x_2072:
[----:B------:R-:W-:-:S06]  /*4f10*/  IMAD.WIDE.U32 R16, R6, 0x8, R16 ;  /* 0x0000000806107825 */ /* 0x000fcc00078e0010 */
[----:B------:R-:W2:Y:S01]  /*4f20*/  LDG.E R16, desc[UR6][R16.64] ;  /* 0x0000000610107981 */ /* 0x000ea2000c1e1900 */
[----:B------:R-:W-:Y:S02]  /*4f30*/  IADD3 R5, PT, PT, R5, 0x2, RZ ;  /* 0x0000000205057810 */ /* 0x000fe40007ffe0ff */
[----:B------:R-:W-:Y:S01]  /*4f40*/  MOV R14, R9 ;  /* 0x00000009000e7202 */ /* 0x000fe20000000f00 */
[----:B--2---:R-:W-:-:S07]  /*4f50*/  IMAD R23, R16, R15, R23 ;  /* 0x0000000f10177224 */ /* 0x004fce00078e0217 */
.L_x_2068:
        /* <DEDUP_REMOVED lines=29> */
.L_x_2073:
[----:B------:R-:W-:Y:S02]  /*5130*/  MOV R3, R16 ;  /* 0x0000001000037202 */ /* 0x000fe40000000f00 */
[----:B------:R-:W-:Y:S02]  /*5140*/  MOV R15, R14 ;  /* 0x0000000e000f7202 */ /* 0x000fe40000000f00 */
[----:B------:R-:W-:-:S07]  /*5150*/  MOV R16, 0x5170 ;  /* 0x0000517000107802 */ /* 0x000fce0000000f00 */
[----:B------:R-:W-:Y:S05]  /*5160*/  CALL.REL.NOINC `($__internal_149_$__cuda_sm20_rem_u64) ;  /* 0x0000000400607944 */ /* 0x000fea0003c00000 */
[----:B------:R-:W-:-:S07]  /*5170*/  IMAD.MOV.U32 R7, RZ, RZ, R9 ;  /* 0x000000ffff077224 */ /* 0x000fce00078e0009 */
.L_x_2074:
[----:B------:R-:W-:-:S06]  /*5180*/  IMAD.WIDE.U32 R4, R6, 0x8, R4 ;  /* 0x0000000806047825 */ /* 0x000fcc00078e0004 */
[----:B------:R-:W2:Y:S02]  /*5190*/  LDG.E R4, desc[UR6][R4.64] ;  /* 0x0000000604047981 */ /* 0x000ea4000c1e1900 */
[----:B--2---:R-:W-:-:S07]  /*51a0*/  IMAD R23, R4, R7, R23 ;  /* 0x0000000704177224 */ /* 0x004fce00078e0217 */
.L_x_2058:
[----:B------:R-:W-:Y:S01]  /*51b0*/  HFMA2 R5, -RZ, RZ, 0, 0 ;  /* 0x00000000ff057431 */ /* 0x000fe200000001ff */
[----:B------:R-:W-:-:S07]  /*51c0*/  MOV R4, R23 ;  /* 0x0000001700047202 */ /* 0x000fce0000000f00 */
.L_x_2039:
        /* <DEDUP_REMOVED lines=9> */
[----:B------:R-:W-:Y:S01]  /*5260*/  LEA.HI.X R5, R0, UR15, R2, 0x1, P0 ;  /* 0x0000000f00057c11 */ /* 0x000fe200080f0c02 */
[----:B--2---:R-:W-:-:S05]  /*5270*/  HMUL2 R9, R6.H0_H0, R9.H0_H0 ;  /* 0x2000000906097232 */ /* 0x004fca0000000800 */
[----:B------:R-:W-:Y:S01]  /*5280*/  STG.E.U16 desc[UR6][R4.64], R9 ;  /* 0x0000000904007986 */ /* 0x000fe2000c101506 */
[----:B------:R-:W-:Y:S05]  /*5290*/  EXIT ;  /* 0x000000000000794d */ /* 0x000fea0003800000 */
        .weak           $__internal_148_$__cuda_sm20_div_u64
        .type           $__internal_148_$__cuda_sm20_div_u64,@function
        .size           $__internal_148_$__cuda_sm20_div_u64,($__internal_149_$__cuda_sm20_rem_u64 - $__internal_148_$__cuda_sm20_div_u64)
$__internal_148_$__cuda_sm20_div_u64:
        /* <DEDUP_REMOVED lines=68> */
[----:B------:R-:W-:Y:S06]  /*56e0*/  RET.REL.NODEC R24 `(broadcast_mul_strided_f16) ;  /* 0xffffffa818447950 */ /* 0x000fec0003c3ffff */
        .weak           $__internal_149_$__cuda_sm20_rem_u64
        .type           $__internal_149_$__cuda_sm20_rem_u64,@function
        .size           $__internal_149_$__cuda_sm20_rem_u64,(.L_x_2945 - $__internal_149_$__cuda_sm20_rem_u64)
$__internal_149_$__cuda_sm20_rem_u64:
        /* <DEDUP_REMOVED lines=61> */
[----:B------:R-:W-:Y:S06]  /*5ac0*/  RET.REL.NODEC R16 `(broadcast_mul_strided_f16) ;  /* 0xffffffa4104c7950 */ /* 0x000fec0003c3ffff */
.L_x_2075:
        /* <DEDUP_REMOVED lines=11> */
.L_x_2945:


//--------------------- .text.broadcast_sub_lhs_col_f16 --------------------------
	.section	.text.broadcast_sub_lhs_col_f16,"ax",@progbits
	.align	128
        .global         broadcast_sub_lhs_col_f16
        .type           broadcast_sub_lhs_col_f16,@function
        .size           broadcast_sub_lhs_col_f16,(.L_x_2946 - broadcast_sub_lhs_col_f16)
        .other          broadcast_sub_lhs_col_f16,@"STO_CUDA_ENTRY STV_DEFAULT"
broadcast_sub_lhs_col_f16:
.text.broadcast_sub_lhs_col_f16:
        /* <DEDUP_REMOVED lines=37> */
.L_x_2077:
[----:B------:R-:W-:-:S07]  /*0250*/  MOV R2, 0x270 ;  /* 0x0000027000027802 */ /* 0x000fce0000000f00 */
[----:B------:R-:W-:Y:S05]  /*0260*/  CALL.REL.NOINC `($__internal_150_$__cuda_sm20_div_u64) ;  /* 0x0000000000587944 */ /* 0x000fea0003c00000 */
[----:B------:R-:W-:Y:S02]  /*0270*/  IMAD.MOV.U32 R4, RZ, RZ, R6 ;  /* 0x000000ffff047224 */ /* 0x000fe400078e0006 */
[----:B------:R-:W-:-:S07]  /*0280*/  IMAD.MOV.U32 R5, RZ, RZ, R7 ;  /* 0x000000ffff057224 */ /* 0x000fce00078e0007 */
.L_x_2078:
[----:B------:R-:W-:Y:S05]  /*0290*/  BSYNC.RECONVERGENT B0 ;  /* 0x0000000000007941 */ /* 0x000fea0003800200 */
.L_x_2076:
        /* <DEDUP_REMOVED lines=16> */
[----:B--2---:R-:W-:-:S05]  /*03a0*/  HADD2 R5, R2.H0_H0, -R5.H0_H0 ;  /* 0xa000000502057230 */ /* 0x004fca0000000800 */
[----:B------:R-:W-:Y:S01]  /*03b0*/  STG.E.U16 desc[UR4][R6.64], R5 ;  /* 0x0000000506007986 */ /* 0x000fe2000c101504 */
[----:B------:R-:W-:Y:S05]  /*03c0*/  EXIT ;  /* 0x000000000000794d */ /* 0x000fea0003800000 */
        .weak           $__internal_150_$__cuda_sm20_div_u64
        .type           $__internal_150_$__cuda_sm20_div_u64,@function
        .size           $__internal_150_$__cuda_sm20_div_u64,(.L_x_2946 - $__internal_150_$__cuda_sm20_div_u64)
$__internal_150_$__cuda_sm20_div_u64:
        /* <DEDUP_REMOVED lines=69> */
[----:B------:R-:W-:Y:S06]  /*0820*/  RET.REL.NODEC R4 `(broadcast_sub_lhs_col_f16) ;  /* 0xfffffff404f47950 */ /* 0x000fec0003c3ffff */
.L_x_2079:
        /* <DEDUP_REMOVED lines=13> */
.L_x_2946:


//--------------------- .text.broadcast_sub_lhs_row_f16 --------------------------
	.section	.text.broadcast_sub_lhs_row_f16,"ax",@progbits
	.align	128
        .global         broadcast_sub_lhs_row_f16
        .type           broadcast_sub_lhs_row_f16,@function
        .size           broadcast_sub_lhs_row_f16,(.L_x_2947 - broadcast_sub_lhs_row_f16)
        .other          broadcast_sub_lhs_row_f16,@"STO_CUDA_ENTRY STV_DEFAULT"
broadcast_sub_lhs_row_f16:
.text.broadcast_sub_lhs_row_f16:
        /* <DEDUP_REMOVED lines=37> */
.L_x_2081:
[----:B------:R-:W-:-:S07]  /*0250*/  MOV R2, 0x270 ;  /* 0x0000027000027802 */ /* 0x000fce0000000f00 */
[----:B------:R-:W-:Y:S05]  /*0260*/  CALL.REL.NOINC `($__internal_151_$__cuda_sm20_rem_u64) ;  /* 0x0000000000587944 */ /* 0x000fea0003c00000 */
[----:B------:R-:W-:Y:S01]  /*0270*/  IMAD.MOV.U32 R4, RZ, RZ, R6 ;  /* 0x000000ffff047224 */ /* 0x000fe200078e0006 */
[----:B------:R-:W-:-:S07]  /*0280*/  MOV R5, R7 ;  /* 0x0000000700057202 */ /* 0x000fce0000000f00 */
.L_x_2082:
[----:B------:R-:W-:Y:S05]  /*0290*/  BSYNC.RECONVERGENT B0 ;  /* 0x0000000000007941 */ /* 0x000fea0003800200 */
.L_x_2080:
        /* <DEDUP_REMOVED lines=19> */
        .weak           $__internal_151_$__cuda_sm20_rem_u64
        .type           $__internal_151_$__cuda_sm20_rem_u64,@function
        .size           $__internal_151_$__cuda_sm20_rem_u64,(.L_x_2947 - $__internal_151_$__cuda_sm20_rem_u64)
$__internal_151_$__cuda_sm20_rem_u64:
        /* <DEDUP_REMOVED lines=65> */
[----:B------:R-:W-:Y:S06]  /*07e0*/  RET.REL.NODEC R4 `(broadcast_sub_lhs_row_f16) ;  /* 0xfffffff804047950 */ /* 0x000fec0003c3ffff */
.L_x_2083:
        /* <DEDUP_REMOVED lines=9> */
.L_x_2947:


//--------------------- .text.broadcast_sub_rhs_col_f16 --------------------------
	.section	.text.broadcast_sub_rhs_col_f16,"ax",@progbits
	.align	128
        .global         broadcast_sub_rhs_col_f16
        .type           broadcast_sub_rhs_col_f16,@function
        .size           broadcast_sub_rhs_col_f16,(.L_x_2948 - broadcast_sub_rhs_col_f16)
        .other          broadcast_sub_rhs_col_f16,@"STO_CUDA_ENTRY STV_DEFAULT"
broadcast_sub_rhs_col_f16:
.text.broadcast_sub_rhs_col_f16:
        /* <DEDUP_REMOVED lines=37> */
.L_x_2085:
[----:B------:R-:W-:-:S07]  /*0250*/  MOV R2, 0x270 ;  /* 0x0000027000027802 */ /* 0x000fce0000000f00 */
[----:B------:R-:W-:Y:S05]  /*0260*/  CALL.REL.NOINC `($__internal_152_$__cuda_sm20_div_u64) ;  /* 0x0000000000587944 */ /* 0x000fea0003c00000 */
[----:B------:R-:W-:Y:S02]  /*0270*/  IMAD.MOV.U32 R4, RZ, RZ, R6 ;  /* 0x000000ffff047224 */ /* 0x000fe400078e0006 */
[----:B------:R-:W-:-:S07]  /*0280*/  IMAD.MOV.U32 R5, RZ, RZ, R7 ;  /* 0x000000ffff057224 */ /* 0x000fce00078e0007 */
.L_x_2086:
[----:B------:R-:W-:Y:S05]  /*0290*/  BSYNC.RECONVERGENT B0 ;  /* 0x0000000000007941 */ /* 0x000fea0003800200 */
.L_x_2084:
        /* <DEDUP_REMOVED lines=19> */
        .weak           $__internal_152_$__cuda_sm20_div_u64
        .type           $__internal_152_$__cuda_sm20_div_u64,@function
        .size           $__internal_152_$__cuda_sm20_div_u64,(.L_x_2948 - $__internal_152_$__cuda_sm20_div_u64)
$__internal_152_$__cuda_sm20_div_u64:
        /* <DEDUP_REMOVED lines=69> */
[----:B------:R-:W-:Y:S06]  /*0820*/  RET.REL.NODEC R4 `(broadcast_sub_rhs_col_f16) ;  /* 0xfffffff404f47950 */ /* 0x000fec0003c3ffff */
.L_x_2087:
        /* <DEDUP_REMOVED lines=13> */
.L_x_2948:


//--------------------- .text.broadcast_sub_rhs_row_f16 --------------------------
	.section	.text.broadcast_sub_rhs_row_f16,"ax",@progbits
	.align	128
        .global         broadcast_sub_rhs_row_f16
        .type           broadcast_sub_rhs_row_f16,@function
        .size           broadcast_sub_rhs_row_f16,(.L_x_2949 - broadcast_sub_rhs_row_f16)
        .other          broadcast_sub_rhs_row_f16,@"STO_CUDA_ENTRY STV_DEFAULT"
broadcast_sub_rhs_row_f16:
.text.broadcast_sub_rhs_row_f16:
        /* <DEDUP_REMOVED lines=37> */
.L_x_2089:
[----:B------:R-:W-:-:S07]  /*0250*/  MOV R2, 0x270 ;  /* 0x0000027000027802 */ /* 0x000fce0000000f00 */
[----:B------:R-:W-:Y:S05]  /*0260*/  CALL.REL.NOINC `($__internal_153_$__cuda_sm20_rem_u64) ;  /* 0x0000000000587944 */ /* 0x000fea0003c00000 */
[----:B------:R-:W-:Y:S01]  /*0270*/  IMAD.MOV.U32 R4, RZ, RZ, R6 ;  /* 0x000000ffff047224 */ /* 0x000fe200078e0006 */
[----:B------:R-:W-:-:S07]  /*0280*/  MOV R5, R7 ;  /* 0x0000000700057202 */ /* 0x000fce0000000f00 */
.L_x_2090:
[----:B------:R-:W-:Y:S05]  /*0290*/  BSYNC.RECONVERGENT B0 ;  /* 0x0000000000007941 */ /* 0x000fea0003800200 */
.L_x_2088:
        /* <DEDUP_REMOVED lines=19> */
        .weak           $__internal_153_$__cuda_sm20_rem_u64
        .type           $__internal_153_$__cuda_sm20_rem_u64,@function
        .size           $__internal_153_$__cuda_sm20_rem_u64,(.L_x_2949 - $__internal_153_$__cuda_sm20_rem_u64)
$__internal_153_$__cuda_sm20_rem_u64:
        /* <DEDUP_REMOVED lines=65> */
[----:B------:R-:W-:Y:S06]  /*07e0*/  RET.REL.NODEC R4 `(broadcast_sub_rhs_row_f16) ;  /* 0xfffffff804047950 */ /* 0x000fec0003c3ffff */
.L_x_2091:
        /* <DEDUP_REMOVED lines=9> */
.L_x_2949:


//--------------------- .text.broadcast_sub_contiguous_f16 --------------------------
	.section	.text.broadcast_sub_contiguous_f16,"ax",@progbits
	.align	128
        .global         broadcast_sub_contiguous_f16
        .type           broadcast_sub_contiguous_f16,@function
        .size           broadcast_sub_contiguous_f16,(.L_x_3130 - broadcast_sub_contiguous_f16)
        .other          broadcast_sub_contiguous_f16,@"STO_CUDA_ENTRY STV_DEFAULT"
broadcast_sub_contiguous_f16:
.text.broadcast_sub_contiguous_f16:
        /* <DEDUP_REMOVED lines=23> */
[----:B--2---:R-:W-:-:S05]  /*0170*/  HADD2 R5, R2.H0_H0, -R5.H0_H0 ;  /* 0xa000000502057230 */ /* 0x004fca0000000800 */
[----:B------:R-:W-:Y:S01]  /*0180*/  STG.E.U16 desc[UR4][R6.64], R5 ;  /* 0x0000000506007986 */ /* 0x000fe2000c101504 */
[----:B------:R-:W-:Y:S05]  /*0190*/  EXIT ;  /* 0x000000000000794d */ /* 0x000fea0003800000 */
.L_x_2092:
        /* <DEDUP_REMOVED lines=14> */
.L_x_3130:


//--------------------- .text.broadcast_sub_strided_f16 --------------------------
	.section	.text.broadcast_sub_strided_f16,"ax",@progbits
	.align	128
        .global         broadcast_sub_strided_f16
        .type           broadcast_sub_strided_f16,@function
        .size           broadcast_sub_strided_f16,(.L_x_2951 - broadcast_sub_strided_f16)
        .other          broadcast_sub_strided_f16,@"STO_CUDA_ENTRY STV_DEFAULT"
broadcast_sub_strided_f16:
.text.broadcast_sub_strided_f16:
        /* <DEDUP_REMOVED lines=32> */
.L_x_2111:
        /* <DEDUP_REMOVED lines=27> */
.L_x_2095:
[----:B------:R-:W-:Y:S01]  /*03b0*/  MOV R25, R11 ;  /* 0x0000000b00197202 */ /* 0x000fe20000000f00 */
[----:B------:R-:W-:Y:S01]  /*03c0*/  IMAD.MOV.U32 R22, RZ, RZ, RZ ;  /* 0x000000ffff167224 */ /* 0x000fe200078e00ff */
[----:B------:R-:W-:Y:S01]  /*03d0*/  MOV R20, R16 ;  /* 0x0000001000147202 */ /* 0x000fe20000000f00 */
[----:B------:R-:W-:Y:S01]  /*03e0*/  IMAD.MOV.U32 R9, RZ, RZ, R17 ;  /* 0x000000ffff097224 */ /* 0x000fe200078e0011 */
[----:B------:R-:W-:-:S07]  /*03f0*/  MOV R3, 0x410 ;  /* 0x0000041000037802 */ /* 0x000fce0000000f00 */
[----:B0-----:R-:W-:Y:S05]  /*0400*/  CALL.REL.NOINC `($__internal_154_$__cuda_sm20_div_u64) ;  /* 0x0000004c00a47944 */ /* 0x001fea0003c00000 */
[----:B------:R-:W-:Y:S01]  /*0410*/  IADD3 R3, PT, PT, -R21, RZ, RZ ;  /* 0x000000ff15037210 */ /* 0x000fe20007ffe1ff */
[----:B------:R-:W-:Y:S01]  /*0420*/  IMAD.MOV.U32 R34, RZ, RZ, R21 ;  /* 0x000000ffff227224 */ /* 0x000fe200078e0015 */
[----:B------:R-:W-:-:S03]  /*0430*/  MOV R35, R20 ;  /* 0x0000001400237202 */ /* 0x000fc60000000f00 */
[----:B------:R-:W-:-:S07]  /*0440*/  IMAD R3, R16, R3, R11 ;  /* 0x0000000310037224 */ /* 0x000fce00078e020b */
.L_x_2096:
        /* <DEDUP_REMOVED lines=31> */
.L_x_2097:
[----:B------:R-:W-:Y:S01]  /*0640*/  MOV R25, R34 ;  /* 0x0000002200197202 */ /* 0x000fe20000000f00 */
[----:B------:R-:W-:Y:S01]  /*0650*/  IMAD.MOV.U32 R22, RZ, RZ, R35 ;  /* 0x000000ffff167224 */ /* 0x000fe200078e0023 */
[----:B------:R-:W-:Y:S01]  /*0660*/  MOV R20, R16 ;  /* 0x0000001000147202 */ /* 0x000fe20000000f00 */
[----:B------:R-:W-:Y:S01]  /*0670*/  IMAD.MOV.U32 R9, RZ, RZ, R17 ;  /* 0x000000ffff097224 */ /* 0x000fe200078e0011 */
[----:B------:R-:W-:-:S07]  /*0680*/  MOV R3, 0x6a0 ;  /* 0x000006a000037802 */ /* 0x000fce0000000f00 */
[----:B------:R-:W-:Y:S05]  /*0690*/  CALL.REL.NOINC `($__internal_154_$__cuda_sm20_div_u64) ;  /* 0x0000004c00007944 */ /* 0x000fea0003c00000 */
[----:B------:R-:W-:Y:S02]  /*06a0*/  IADD3 R3, PT, PT, -R21, RZ, RZ ;  /* 0x000000ff15037210 */ /* 0x000fe40007ffe1ff */
[----:B------:R-:W-:-:S03]  /*06b0*/  MOV R35, R20 ;  /* 0x0000001400237202 */ /* 0x000fc60000000f00 */
[----:B------:R-:W-:Y:S02]  /*06c0*/  IMAD R3, R16, R3, R34 ;  /* 0x0000000310037224 */ /* 0x000fe400078e0222 */
[----:B------:R-:W-:-:S07]  /*06d0*/  IMAD.MOV.U32 R34, RZ, RZ, R21 ;  /* 0x000000ffff227224 */ /* 0x000fce00078e0015 */
.L_x_2098:
        /* <DEDUP_REMOVED lines=31> */
.L_x_2099:
        /* <DEDUP_REMOVED lines=10> */
.L_x_2100:
        /* <DEDUP_REMOVED lines=30> */
.L_x_2101:
[----:B------:R-:W-:Y:S01]  /*0b50*/  IMAD.MOV.U32 R25, RZ, RZ, R34 ;  /* 0x000000ffff197224 */ /* 0x000fe200078e0022 */
[----:B------:R-:W-:Y:S01]  /*0b60*/  MOV R22, R35 ;  /* 0x0000002300167202 */ /* 0x000fe20000000f00 */
[----:B------:R-:W-:Y:S01]  /*0b70*/  IMAD.MOV.U32 R20, RZ, RZ, R16 ;  /* 0x000000ffff147224 */ /* 0x000fe200078e0010 */
[----:B------:R-:W-:Y:S02]  /*0b80*/  MOV R9, R17 ;  /* 0x0000001100097202 */ /* 0x000fe40000000f00 */
[----:B------:R-:W-:-:S07]  /*0b90*/  MOV R3, 0xbb0 ;  /* 0x00000bb000037802 */ /* 0x000fce0000000f00 */
[----:B------:R-:W-:Y:S05]  /*0ba0*/  CALL.REL.NOINC `($__internal_154_$__cuda_sm20_div_u64) ;  /* 0x0000004400bc7944 */ /* 0x000fea0003c00000 */
[----:B------:R-:W-:Y:S02]  /*0bb0*/  IMAD.MOV R3, RZ, RZ, -R21 ;  /* 0x000000ffff037224 */ /* 0x000fe400078e0a15 */
[----:B------:R-:W-:Y:S02]  /*0bc0*/  IMAD.MOV.U32 R35, RZ, RZ, R20 ;  /* 0x000000ffff237224 */ /* 0x000fe400078e0014 */
[----:B------:R-:W-:Y:S01]  /*0bd0*/  IMAD R3, R16, R3, R34 ;  /* 0x0000000310037224 */ /* 0x000fe200078e0222 */
[----:B------:R-:W-:-:S07]  /*0be0*/  MOV R34, R21 ;  /* 0x0000001500227202 */ /* 0x000fce0000000f00 */
.L_x_2102:
        /* <DEDUP_REMOVED lines=31> */
.L_x_2103:
        /* <DEDUP_REMOVED lines=10> */
.L_x_2104:
        /* <DEDUP_REMOVED lines=31> */
.L_x_2105:
        /* <DEDUP_REMOVED lines=10> */
.L_x_2106:
        /* <DEDUP_REMOVED lines=31> */
.L_x_2107:
        /* <DEDUP_REMOVED lines=10> */
.L_x_2108:
        /* <DEDUP_REMOVED lines=29> */
.L_x_2109:
[----:B------:R-:W-:Y:S01]  /*1570*/  IMAD.MOV.U32 R25, RZ, RZ, R34 ;  /* 0x000000ffff197224 */ /* 0x000fe200078e0022 */
[----:B------:R-:W-:Y:S01]  /*1580*/  MOV R22, R35 ;  /* 0x0000002300167202 */ /* 0x000fe20000000f00 */
[----:B------:R-:W-:Y:S01]  /*1590*/  IMAD.MOV.U32 R20, RZ, RZ, R16 ;  /* 0x000000ffff147224 */ /* 0x000fe200078e0010 */
[----:B------:R-:W-:Y:S02]  /*15a0*/  MOV R9, R17 ;  /* 0x0000001100097202 */ /* 0x000fe40000000f00 */
[----:B------:R-:W-:-:S07]  /*15b0*/  MOV R3, 0x15d0 ;  /* 0x000015d000037802 */ /* 0x000fce0000000f00 */
[----:B------:R-:W-:Y:S05]  /*15c0*/  CALL.REL.NOINC `($__internal_154_$__cuda_sm20_div_u64) ;  /* 0x0000003c00347944 */ /* 0x000fea0003c00000 */
[----:B------:R-:W-:-:S04]  /*15d0*/  IMAD.MOV R3, RZ, RZ, -R21 ;  /* 0x000000ffff037224 */ /* 0x000fc800078e0a15 */
[----:B------:R-:W-:-:S07]  /*15e0*/  IMAD R16, R16, R3, R34 ;  /* 0x0000000310107224 */ /* 0x000fce00078e0222 */
.L_x_2110:
        /* <DEDUP_REMOVED lines=9> */
.L_x_2094:
        /* <DEDUP_REMOVED lines=34> */
.L_x_2114:
[----:B------:R-:W-:Y:S01]  /*18a0*/  MOV R25, R11 ;  /* 0x0000000b00197202 */ /* 0x000fe20000000f00 */
[----:B------:R-:W-:Y:S01]  /*18b0*/  IMAD.MOV.U32 R22, RZ, RZ, RZ ;  /* 0x000000ffff167224 */ /* 0x000fe200078e00ff */
[----:B------:R-:W-:Y:S01]  /*18c0*/  MOV R20, R6 ;  /* 0x0000000600147202 */ /* 0x000fe20000000f00 */
[----:B------:R-:W-:Y:S01]  /*18d0*/  IMAD.MOV.U32 R9, RZ, RZ, R7 ;  /* 0x000000ffff097224 */ /* 0x000fe200078e0007 */
[----:B------:R-:W-:-:S07]  /*18e0*/  MOV R3, 0x1900 ;  /* 0x0000190000037802 */ /* 0x000fce0000000f00 */
[----:B------:R-:W-:Y:S05]  /*18f0*/  CALL.REL.NOINC `($__internal_154_$__cuda_sm20_div_u64) ;  /* 0x0000003800687944 */ /* 0x000fea0003c00000 */
[----:B------:R-:W-:Y:S01]  /*1900*/  IADD3 R7, PT, PT, -R21, RZ, RZ ;  /* 0x000000ff15077210 */ /* 0x000fe20007ffe1ff */
[----:B------:R-:W-:Y:S01]  /*1910*/  IMAD.MOV.U32 R18, RZ, RZ, R21 ;  /* 0x000000ffff127224 */ /* 0x000fe200078e0015 */
[----:B------:R-:W-:-:S03]  /*1920*/  MOV R19, R20 ;  /* 0x0000001400137202 */ /* 0x000fc60000000f00 */
[----:B------:R-:W-:-:S07]  /*1930*/  IMAD R7, R6, R7, R11 ;  /* 0x0000000706077224 */ /* 0x000fce00078e020b */
.L_x_2115:
        /* <DEDUP_REMOVED lines=34> */
.L_x_2116:
        /* <DEDUP_REMOVED lines=10> */
.L_x_2117:
        /* <DEDUP_REMOVED lines=33> */
.L_x_2118:
        /* <DEDUP_REMOVED lines=10> */
.L_x_2119:
        /* <DEDUP_REMOVED lines=32> */
.L_x_2120:
[----:B------:R-:W-:Y:S01]  /*20b0*/  MOV R25, R10 ;  /* 0x0000000a00197202 */ /* 0x000fe20000000f00 */
[----:B------:R-:W-:Y:S01]  /*20c0*/  IMAD.MOV.U32 R22, RZ, RZ, R11 ;  /* 0x000000ffff167224 */ /* 0x000fe200078e000b */
[----:B------:R-:W-:Y:S01]  /*20d0*/  MOV R20, R6 ;  /* 0x0000000600147202 */ /* 0x000fe20000000f00 */
[----:B------:R-:W-:Y:S01]  /*20e0*/  IMAD.MOV.U32 R9, RZ, RZ, R7 ;  /* 0x000000ffff097224 */ /* 0x000fe200078e0007 */
[----:B------:R-:W-:-:S07]  /*20f0*/  MOV R3, 0x2110 ;  /* 0x0000211000037802 */ /* 0x000fce0000000f00 */
[----:B------:R-:W-:Y:S05]  /*2100*/  CALL.REL.NOINC `($__internal_154_$__cuda_sm20_div_u64) ;  /* 0x0000003000647944 */ /* 0x000fea0003c00000 */
[----:B------:R-:W-:Y:S01]  /*2110*/  IADD3 R3, PT, PT, -R21, RZ, RZ ;  /* 0x000000ff15037210 */ /* 0x000fe20007ffe1ff */
[----:B------:R-:W-:-:S04]  /*2120*/  IMAD.MOV.U32 R11, RZ, RZ, R21 ;  /* 0x000000ffff0b7224 */ /* 0x000fc800078e0015 */
[----:B------:R-:W-:-:S07]  /*2130*/  IMAD R6, R6, R3, R10 ;  /* 0x0000000306067224 */ /* 0x000fce00078e020a */
.L_x_2121:
[----:B------:R-:W0:Y:S02]  /*2140*/  LDC R3, c[0x0][0x388] ;  /* 0x0000e200ff037b82 */ /* 0x000e240000000800 */
[----:B0-----:R-:W-:-:S06]  /*2150*/  IMAD.WIDE.U32 R16, R3, 0x8, R16 ;  /* 0x0000000803107825 */ /* 0x001fcc00078e0010 */
[----:B------:R-:W2:Y:S01]  /*2160*/  LDG.E R16, desc[UR6][R16.64] ;  /* 0x0000000610107981 */ /* 0x000ea2000c1e1900 */
[----:B------:R-:W-:Y:S01]  /*2170*/  IADD3 R8, PT, PT, R8, 0x4, RZ ;  /* 0x0000000408087810 */ /* 0x000fe20007ffe0ff */
[----:B--2---:R-:W-:-:S07]  /*2180*/  IMAD R5, R16, R6, R5 ;  /* 0x0000000610057224 */ /* 0x004fce00078e0205 */
.L_x_2113:
        /* <DEDUP_REMOVED lines=34> */
.L_x_2123:
        /* <DEDUP_REMOVED lines=10> */
.L_x_2124:
        /* <DEDUP_REMOVED lines=31> */
.L_x_2125:
[----:B------:R-:W-:Y:S01]  /*2640*/  IMAD.MOV.U32 R25, RZ, RZ, R16 ;  /* 0x000000ffff197224 */ /* 0x000fe200078e0010 */
[----:B------:R-:W-:Y:S01]  /*2650*/  MOV R22, R17 ;  /* 0x0000001100167202 */ /* 0x000fe20000000f00 */
[----:B------:R-:W-:Y:S01]  /*2660*/  IMAD.MOV.U32 R20, RZ, RZ, R10 ;  /* 0x000000ffff147224 */ /* 0x000fe200078e000a */
[----:B------:R-:W-:Y:S02]  /*2670*/  MOV R9, R11 ;  /* 0x0000000b00097202 */ /* 0x000fe40000000f00 */
[----:B------:R-:W-:-:S07]  /*2680*/  MOV R3, 0x26a0 ;  /* 0x000026a000037802 */ /* 0x000fce0000000f00 */
[----:B------:R-:W-:Y:S05]  /*2690*/  CALL.REL.NOINC `($__internal_154_$__cuda_sm20_div_u64) ;  /* 0x0000002c00007944 */ /* 0x000fea0003c00000 */
[----:B------:R-:W-:Y:S01]  /*26a0*/  IMAD.MOV R3, RZ, RZ, -R21 ;  /* 0x000000ffff037224 */ /* 0x000fe200078e0a15 */
[----:B------:R-:W-:-:S03]  /*26b0*/  MOV R7, R21 ;  /* 0x0000001500077202 */ /* 0x000fc60000000f00 */
[----:B------:R-:W-:-:S07]  /*26c0*/  IMAD R10, R10, R3, R16 ;  /* 0x000000030a0a7224 */ /* 0x000fce00078e0210 */
.L_x_2126:
[----:B------:R-:W0:Y:S02]  /*26d0*/  LDC R3, c[0x0][0x388] ;  /* 0x0000e200ff037b82 */ /* 0x000e240000000800 */
[----:B0-----:R-:W-:-:S06]  /*26e0*/  IMAD.WIDE.U32 R12, R3, 0x8, R12 ;  /* 0x00000008030c7825 */ /* 0x001fcc00078e000c */
[----:B------:R-:W2:Y:S01]  /*26f0*/  LDG.E R12, desc[UR6][R12.64] ;  /* 0x000000060c0c7981 */ /* 0x000ea2000c1e1900 */
[----:B------:R-:W-:Y:S01]  /*2700*/  VIADD R8, R8, 0x2 ;  /* 0x0000000208087836 */ /* 0x000fe20000000000 */
[----:B------:R-:W-:Y:S01]  /*2710*/  MOV R11, R7 ;  /* 0x00000007000b7202 */ /* 0x000fe20000000f00 */
[----:B--2---:R-:W-:-:S07]  /*2720*/  IMAD R5, R12, R10, R5 ;  /* 0x0000000a0c057224 */ /* 0x004fce00078e0205 */
.L_x_2122:
        /* <DEDUP_REMOVED lines=28> */
.L_x_2127:
[----:B------:R-:W-:Y:S01]  /*28f0*/  MOV R3, R16 ;  /* 0x0000001000037202 */ /* 0x000fe20000000f00 */
[----:B------:R-:W-:Y:S01]  /*2900*/  IMAD.MOV.U32 R15, RZ, RZ, R11 ;  /* 0x000000ffff0f7224 */ /* 0x000fe200078e000b */
[----:B------:R-:W-:-:S07]  /*2910*/  MOV R16, 0x2930 ;  /* 0x0000293000107802 */ /* 0x000fce0000000f00 */
[----:B------:R-:W-:Y:S05]  /*2920*/  CALL.REL.NOINC `($__internal_155_$__cuda_sm20_rem_u64) ;  /* 0x0000002c00707944 */ /* 0x000fea0003c00000 */
.L_x_2128:
[----:B------:R-:W0:Y:S02]  /*2930*/  LDC R3, c[0x0][0x388] ;  /* 0x0000e200ff037b82 */ /* 0x000e240000000800 */
[----:B0-----:R-:W-:-:S06]  /*2940*/  IMAD.WIDE.U32 R6, R3, 0x8, R6 ;  /* 0x0000000803067825 */ /* 0x001fcc00078e0006 */
[----:B------:R-:W2:Y:S02]  /*2950*/  LDG.E R6, desc[UR6][R6.64] ;  /* 0x0000000606067981 */ /* 0x000ea4000c1e1900 */
[----:B--2---:R-:W-:-:S07]  /*2960*/  IMAD R5, R6, R9, R5 ;  /* 0x0000000906057224 */ /* 0x004fce00078e0205 */
.L_x_2112:
[----:B------:R-:W-:Y:S01]  /*2970*/  MOV R10, R5 ;  /* 0x00000005000a7202 */ /* 0x000fe20000000f00 */
[----:B------:R-:W-:-:S07]  /*2980*/  IMAD.MOV.U32 R11, RZ, RZ, RZ ;  /* 0x000000ffff0b7224 */ /* 0x000fce00078e00ff */
.L_x_2093:
        /* <DEDUP_REMOVED lines=15> */
.L_x_2147:
        /* <DEDUP_REMOVED lines=27> */
.L_x_2131:
[----:B------:R-:W-:Y:S01]  /*2c30*/  IMAD.MOV.U32 R25, RZ, RZ, R14 ;  /* 0x000000ffff197224 */ /* 0x000fe200078e000e */
[----:B------:R-:W-:Y:S01]  /*2c40*/  MOV R22, RZ ;  /* 0x000000ff00167202 */ /* 0x000fe20000000f00 */
[----:B------:R-:W-:Y:S01]  /*2c50*/  IMAD.MOV.U32 R20, RZ, RZ, R18 ;  /* 0x000000ffff147224 */ /* 0x000fe200078e0012 */
[----:B------:R-:W-:Y:S02]  /*2c60*/  MOV R9, R19 ;  /* 0x0000001300097202 */ /* 0x000fe40000000f00 */
[----:B------:R-:W-:-:S07]  /*2c70*/  MOV R3, 0x2c90 ;  /* 0x00002c9000037802 */ /* 0x000fce0000000f00 */
[----:B------:R-:W-:Y:S05]  /*2c80*/  CALL.REL.NOINC `($__internal_154_$__cuda_sm20_div_u64) ;  /* 0x0000002400847944 */ /* 0x000fea0003c00000 */
[----:B------:R-:W-:Y:S01]  /*2c90*/  IMAD.MOV R3, RZ, RZ, -R21 ;  /* 0x000000ffff037224 */ /* 0x000fe200078e0a15 */
[----:B------:R-:W-:Y:S01]  /*2ca0*/  MOV R28, R21 ;  /* 0x00000015001c7202 */ /* 0x000fe20000000f00 */
[----:B------:R-:W-:Y:S02]  /*2cb0*/  IMAD.MOV.U32 R29, RZ, RZ, R20 ;  /* 0x000000ffff1d7224 */ /* 0x000fe400078e0014 */
[----:B------:R-:W-:-:S07]  /*2cc0*/  IMAD R3, R18, R3, R14 ;  /* 0x0000000312037224 */ /* 0x000fce00078e020e */
.L_x_2132:
        /* <DEDUP_REMOVED lines=30> */
.L_x_2133:
[----:B------:R-:W-:Y:S01]  /*2eb0*/  MOV R25, R28 ;  /* 0x0000001c00197202 */ /* 0x000fe20000000f00 */
[----:B------:R-:W-:Y:S01]  /*2ec0*/  IMAD.MOV.U32 R22, RZ, RZ, R29 ;  /* 0x000000ffff167224 */ /* 0x000fe200078e001d */
        /* <DEDUP_REMOVED lines=8> */
.L_x_2134:
        /* <DEDUP_REMOVED lines=31> */
.L_x_2135:
        /* <DEDUP_REMOVED lines=10> */
.L_x_2136:
        /* <DEDUP_REMOVED lines=30> */
.L_x_2137:
        /* <DEDUP_REMOVED lines=10> */
.L_x_2138:
        /* <DEDUP_REMOVED lines=31> */
.L_x_2139:
        /* <DEDUP_REMOVED lines=10> */
.L_x_2140:
        /* <DEDUP_REMOVED lines=31> */
.L_x_2141:
        /* <DEDUP_REMOVED lines=10> */
.L_x_2142:
        /* <DEDUP_REMOVED lines=31> */
.L_x_2143:
        /* <DEDUP_REMOVED lines=10> */
.L_x_2144:
        /* <DEDUP_REMOVED lines=29> */
.L_x_2145:
        /* <DEDUP_REMOVED lines=8> */
.L_x_2146:
        /* <DEDUP_REMOVED lines=8> */
.L_x_2130:
        /* <DEDUP_REMOVED lines=36> */
.L_x_2150:
[----:B------:R-:W-:Y:S01]  /*4120*/  IMAD.MOV.U32 R25, RZ, RZ, R14 ;  /* 0x000000ffff197224 */ /* 0x000fe200078e000e */
[----:B------:R-:W-:Y:S01]  /*4130*/  MOV R22, RZ ;  /* 0x000000ff00167202 */ /* 0x000fe20000000f00 */
[----:B------:R-:W-:Y:S01]  /*4140*/  IMAD.MOV.U32 R9, RZ, RZ, R13 ;  /* 0x000000ffff097224 */ /* 0x000fe200078e000d */
[----:B------:R-:W-:Y:S02]  /*4150*/  MOV R20, R12 ;  /* 0x0000000c00147202 */ /* 0x000fe40000000f00 */
[----:B------:R-:W-:-:S07]  /*4160*/  MOV R3, 0x4180 ;  /* 0x0000418000037802 */ /* 0x000fce0000000f00 */
[----:B------:R-:W-:Y:S05]  /*4170*/  CALL.REL.NOINC `($__internal_154_$__cuda_sm20_div_u64) ;  /* 0x0000001000487944 */ /* 0x000fea0003c00000 */
[----:B------:R-:W-:Y:S01]  /*4180*/  IADD3 R3, PT, PT, -R21, RZ, RZ ;  /* 0x000000ff15037210 */ /* 0x000fe20007ffe1ff */
[----:B------:R-:W-:-:S04]  /*4190*/  IMAD.MOV.U32 R15, RZ, RZ, R20 ;  /* 0x000000ffff0f7224 */ /* 0x000fc800078e0014 */
[----:B------:R-:W-:Y:S01]  /*41a0*/  IMAD R8, R12, R3, R14 ;  /* 0x000000030c087224 */ /* 0x000fe200078e020e */
[----:B------:R-:W-:-:S07]  /*41b0*/  MOV R14, R21 ;  /* 0x00000015000e7202 */ /* 0x000fce0000000f00 */
.L_x_2151:
        /* <DEDUP_REMOVED lines=33> */
.L_x_2152:
[----:B------:R-:W-:Y:S01]  /*43d0*/  IMAD.MOV.U32 R25, RZ, RZ, R14 ;  /* 0x000000ffff197224 */ /* 0x000fe200078e000e */
[----:B------:R-:W-:Y:S01]  /*43e0*/  MOV R22, R15 ;  /* 0x0000000f00167202 */ /* 0x000fe20000000f00 */
[----:B------:R-:W-:Y:S01]  /*43f0*/  IMAD.MOV.U32 R9, RZ, RZ, R13 ;  /* 0x000000ffff097224 */ /* 0x000fe200078e000d */
[----:B------:R-:W-:Y:S02]  /*4400*/  MOV R20, R12 ;  /* 0x0000000c00147202 */ /* 0x000fe40000000f00 */
[----:B------:R-:W-:-:S07]  /*4410*/  MOV R3, 0x4430 ;  /* 0x0000443000037802 */ /* 0x000fce0000000f00 */
[----:B------:R-:W-:Y:S05]  /*4420*/  CALL.REL.NOINC `($__internal_154_$__cuda_sm20_div_u64) ;  /* 0x0000000c009c7944 */ /* 0x000fea0003c00000 */
[----:B------:R-:W-:Y:S01]  /*4430*/  IADD3 R3, PT, PT, -R21, RZ, RZ ;  /* 0x000000ff15037210 */ /* 0x000fe20007ffe1ff */
[----:B------:R-:W-:Y:S01]  /*4440*/  IMAD.MOV.U32 R19, RZ, RZ, R20 ;  /* 0x000000ffff137224 */ /* 0x000fe200078e0014 */
[----:B------:R-:W-:-:S03]  /*4450*/  MOV R18, R21 ;  /* 0x0000001500127202 */ /* 0x000fc60000000f00 */
[----:B------:R-:W-:-:S07]  /*4460*/  IMAD R8, R12, R3, R14 ;  /* 0x000000030c087224 */ /* 0x000fce00078e020e */
.L_x_2153:
        /* <DEDUP_REMOVED lines=32> */
.L_x_2154:
[----:B------:R-:W-:Y:S01]  /*4670*/  IMAD.MOV.U32 R25, RZ, RZ, R18 ;  /* 0x000000ffff197224 */ /* 0x000fe200078e0012 */
[----:B------:R-:W-:Y:S01]  /*4680*/  MOV R22, R19 ;  /* 0x0000001300167202 */ /* 0x000fe20000000f00 */
        /* <DEDUP_REMOVED lines=8> */
.L_x_2155:
        /* <DEDUP_REMOVED lines=30> */
.L_x_2156:
[----:B------:R-:W-:Y:S01]  /*48f0*/  MOV R25, R12 ;  /* 0x0000000c00197202 */ /* 0x000fe20000000f00 */
[----:B------:R-:W-:Y:S01]  /*4900*/  IMAD.MOV.U32 R20, RZ, RZ, R16 ;  /* 0x000000ffff147224 */ /* 0x000fe200078e0010 */
[----:B------:R-:W-:Y:S02]  /*4910*/  MOV R22, R13 ;  /* 0x0000000d00167202 */ /* 0x000fe40000000f00 */
[----:B------:R-:W-:Y:S02]  /*4920*/  MOV R9, R17 ;  /* 0x0000001100097202 */ /* 0x000fe40000000f00 */
[----:B------:R-:W-:-:S07]  /*4930*/  MOV R3, 0x4950 ;  /* 0x0000495000037802 */ /* 0x000fce0000000f00 */
[----:B------:R-:W-:Y:S05]  /*4940*/  CALL.REL.NOINC `($__internal_154_$__cuda_sm20_div_u64) ;  /* 0x0000000800547944 */ /* 0x000fea0003c00000 */
[----:B------:R-:W-:Y:S01]  /*4950*/  IADD3 R3, PT, PT, -R21, RZ, RZ ;  /* 0x000000ff15037210 */ /* 0x000fe20007ffe1ff */
[----:B------:R-:W-:-:S04]  /*4960*/  IMAD.MOV.U32 R9, RZ, RZ, R21 ;  /* 0x000000ffff097224 */ /* 0x000fc800078e0015 */
[----:B------:R-:W-:-:S07]  /*4970*/  IMAD R12, R16, R3, R12 ;  /* 0x00000003100c7224 */ /* 0x000fce00078e020c */
.L_x_2157:
[----:B------:R-:W-:-:S06]  /*4980*/  IMAD.WIDE.U32 R18, R6, 0x8, R18 ;  /* 0x0000000806127825 */ /* 0x000fcc00078e0012 */
[----:B------:R-:W2:Y:S01]  /*4990*/  LDG.E R18, desc[UR6][R18.64] ;  /* 0x0000000612127981 */ /* 0x000ea2000c1e1900 */
[----:B------:R-:W-:Y:S02]  /*49a0*/  IADD3 R5, PT, PT, R5, 0x4, RZ ;  /* 0x0000000405057810 */ /* 0x000fe40007ffe0ff */
[----:B------:R-:W-:Y:S01]  /*49b0*/  MOV R14, R9 ;  /* 0x00000009000e7202 */ /* 0x000fe20000000f00 */
[----:B--2---:R-:W-:-:S07]  /*49c0*/  IMAD R23, R18, R12, R23 ;  /* 0x0000000c12177224 */ /* 0x004fce00078e0217 */
.L_x_2149:
        /* <DEDUP_REMOVED lines=34> */
.L_x_2159:
[----:B------:R-:W-:Y:S01]  /*4bf0*/  HFMA2 R22, -RZ, RZ, 0, 0 ;  /* 0x00000000ff167431 */ /* 0x000fe200000001ff */
        /* <DEDUP_REMOVED lines=9> */
.L_x_2160:
        /* <DEDUP_REMOVED lines=31> */
.L_x_2161:
        /* <DEDUP_REMOVED lines=9> */
.L_x_2162:
[----:B------:R-:W-:-:S06]  /*4f10*/  IMAD.WIDE.U32 R16, R6, 0x8, R16 ;  /* 0x0000000806107825 */ /* 0x000fcc00078e0010 */
[----:B------:R-:W2:Y:S01]  /*4f20*/  LDG.E R16, desc[UR6][R16.64] ;  /* 0x0000000610107981 */ /* 0x000ea2000c1e1900 */
[----:B------:R-:W-:Y:S02]  /*4f30*/  IADD3 R5, PT, PT, R5, 0x2, RZ ;  /* 0x0000000205057810 */ /* 0x000fe40007ffe0ff */
[----:B------:R-:W-:Y:S01]  /*4f40*/  MOV R14, R9 ;  /* 0x00000009000e7202 */ /* 0x000fe20000000f00 */
[----:B--2---:R-:W-:-:S07]  /*4f50*/  IMAD R23, R16, R15, R23 ;  /* 0x0000000f10177224 */ /* 0x004fce00078e0217 */
.L_x_2158:
        /* <DEDUP_REMOVED lines=29> */
.L_x_2163:
[----:B------:R-:W-:Y:S02]  /*5130*/  MOV R3, R16 ;  /* 0x0000001000037202 */ /* 0x000fe40000000f00 */
[----:B------:R-:W-:Y:S02]  /*5140*/  MOV R15, R14 ;  /* 0x0000000e000f7202 */ /* 0x000fe40000000f00 */
[----:B------:R-:W-:-:S07]  /*5150*/  MOV R16, 0x5170 ;  /* 0x0000517000107802 */ /* 0x000fce0000000f00 */
[----:B------:R-:W-:Y:S05]  /*5160*/  CALL.REL.NOINC `($__internal_155_$__cuda_sm20_rem_u64) ;  /* 0x0000000400607944 */ /* 0x000fea0003c00000 */
[----:B------:R-:W-:-:S07]  /*5170*/  IMAD.MOV.U32 R7, RZ, RZ, R9 ;  /* 0x000000ffff077224 */ /* 0x000fce00078e0009 */
.L_x_2164:
[----:B------:R-:W-:-:S06]  /*5180*/  IMAD.WIDE.U32 R4, R6, 0x8, R4 ;  /* 0x0000000806047825 */ /* 0x000fcc00078e0004 */
[----:B------:R-:W2:Y:S02]  /*5190*/  LDG.E R4, desc[UR6][R4.64] ;  /* 0x0000000604047981 */ /* 0x000ea4000c1e1900 */
[----:B--2---:R-:W-:-:S07]  /*51a0*/  IMAD R23, R4, R7, R23 ;  /* 0x0000000704177224 */ /* 0x004fce00078e0217 */
.L_x_2148:
[----:B------:R-:W-:Y:S01]  /*51b0*/  HFMA2 R5, -RZ, RZ, 0, 0 ;  /* 0x00000000ff057431 */ /* 0x000fe200000001ff */
[----:B------:R-:W-:-:S07]  /*51c0*/  MOV R4, R23 ;  /* 0x0000001700047202 */ /* 0x000fce0000000f00 */
.L_x_2129:
        /* <DEDUP_REMOVED lines=10> */
[----:B--2---:R-:W-:-:S05]  /*5270*/  HADD2 R9, R6.H0_H0, -R9.H0_H0 ;  /* 0xa000000906097230 */ /* 0x004fca0000000800 */
[----:B------:R-:W-:Y:S01]  /*5280*/  STG.E.U16 desc[UR6][R4.64], R9 ;  /* 0x0000000904007986 */ /* 0x000fe2000c101506 */
[----:B------:R-:W-:Y:S05]  /*5290*/  EXIT ;  /* 0x000000000000794d */ /* 0x000fea0003800000 */
        .weak           $__internal_154_$__cuda_sm20_div_u64
        .type           $__internal_154_$__cuda_sm20_div_u64,@function
        .size           $__internal_154_$__cuda_sm20_div_u64,($__internal_155_$__cuda_sm20_rem_u64 - $__internal_154_$__cuda_sm20_div_u64)
$__internal_154_$__cuda_sm20_div_u64:
        /* <DEDUP_REMOVED lines=68> */
[----:B------:R-:W-:Y:S06]  /*56e0*/  RET.REL.NODEC R24 `(broadcast_sub_strided_f16) ;  /* 0xffffffa818447950 */ /* 0x000fec0003c3ffff */
        .weak           $__internal_155_$__cuda_sm20_rem_u64
        .type           $__internal_155_$__cuda_sm20_rem_u64,@function
        .size           $__internal_155_$__cuda_sm20_rem_u64,(.L_x_2951 - $__internal_155_$__cuda_sm20_rem_u64)
$__internal_155_$__cuda_sm20_rem_u64:
        /* <DEDUP_REMOVED lines=61> */
[----:B------:R-:W-:Y:S06]  /*5ac0*/  RET.REL.NODEC R16 `(broadcast_sub_strided_f16) ;  /* 0xffffffa4104c7950 */ /* 0x000fec0003c3ffff */
.L_x_2165:
        /* <DEDUP_REMOVED lines=11> */
.L_x_2951:


//--------------------- .text.broadcast_add_lhs_col_f16 --------------------------
	.section	.text.broadcast_add_lhs_col_f16,"ax",@progbits
	.align	128
        .global         broadcast_add_lhs_col_f16
        .type           broadcast_add_lhs_col_f16,@function
        .size           broadcast_add_lhs_col_f16,(.L_x_2952 - broadcast_add_lhs_col_f16)
        .other          broadcast_add_lhs_col_f16,@"STO_CUDA_ENTRY STV_DEFAULT"
broadcast_add_lhs_col_f16:
.text.broadcast_add_lhs_col_f16:
        /* <DEDUP_REMOVED lines=37> */
.L_x_2167:
[----:B------:R-:W-:-:S07]  /*0250*/  MOV R2, 0x270 ;  /* 0x0000027000027802 */ /* 0x000fce0000000f00 */
[----:B------:R-:W-:Y:S05]  /*0260*/  CALL.REL.NOINC `($__internal_156_$__cuda_sm20_div_u64) ;  /* 0x0000000000587944 */ /* 0x000fea0003c00000 */
[----:B------:R-:W-:Y:S02]  /*0270*/  IMAD.MOV.U32 R4, RZ, RZ, R6 ;  /* 0x000000ffff047224 */ /* 0x000fe400078e0006 */
[----:B------:R-:W-:-:S07]  /*0280*/  IMAD.MOV.U32 R5, RZ, RZ, R7 ;  /* 0x000000ffff057224 */ /* 0x000fce00078e0007 */
.L_x_2168:
[----:B------:R-:W-:Y:S05]  /*0290*/  BSYNC.RECONVERGENT B0 ;  /* 0x0000000000007941 */ /* 0x000fea0003800200 */
.L_x_2166:
        /* <DEDUP_REMOVED lines=16> */
[----:B--2---:R-:W-:-:S05]  /*03a0*/  HADD2 R5, R2.H0_H0, R5.H0_H0 ;  /* 0x2000000502057230 */ /* 0x004fca0000000800 */
[----:B------:R-:W-:Y:S01]  /*03b0*/  STG.E.U16 desc[UR4][R6.64], R5 ;  /* 0x0000000506007986 */ /* 0x000fe2000c101504 */
[----:B------:R-:W-:Y:S05]  /*03c0*/  EXIT ;  /* 0x000000000000794d */ /* 0x000fea0003800000 */
        .weak           $__internal_156_$__cuda_sm20_div_u64
        .type           $__internal_156_$__cuda_sm20_div_u64,@function
        .size           $__internal_156_$__cuda_sm20_div_u64,(.L_x_2952 - $__internal_156_$__cuda_sm20_div_u64)
$__internal_156_$__cuda_sm20_div_u64:
        /* <DEDUP_REMOVED lines=69> */
[----:B------:R-:W-:Y:S06]  /*0820*/  RET.REL.NODEC R4 `(broadcast_add_lhs_col_f16) ;  /* 0xfffffff404f47950 */ /* 0x000fec0003c3ffff */
.L_x_2169:
        /* <DEDUP_REMOVED lines=13> */
.L_x_2952:


//--------------------- .text.broadcast_add_lhs_row_f16 --------------------------
	.section	.text.broadcast_add_lhs_row_f16,"ax",@progbits
	.align	128
        .global         broadcast_add_lhs_row_f16
        .type           broadcast_add_lhs_row_f16,@function
        .size           broadcast_add_lhs_row_f16,(.L_x_2953 - broadcast_add_lhs_row_f16)
        .other          broadcast_add_lhs_row_f16,@"STO_CUDA_ENTRY STV_DEFAULT"
broadcast_add_lhs_row_f16:
.text.broadcast_add_lhs_row_f16:
        /* <DEDUP_REMOVED lines=37> */
.L_x_2171:
[----:B------:R-:W-:-:S07]  /*0250*/  MOV R2, 0x270 ;  /* 0x0000027000027802 */ /* 0x000fce0000000f00 */
[----:B------:R-:W-:Y:S05]  /*0260*/  CALL.REL.NOINC `($__internal_157_$__cuda_sm20_rem_u64) ;  /* 0x0000000000587944 */ /* 0x000fea0003c00000 */
[----:B------:R-:W-:Y:S01]  /*0270*/  IMAD.MOV.U32 R4, RZ, RZ, R6 ;  /* 0x000000ffff047224 */ /* 0x000fe200078e0006 */
[----:B------:R-:W-:-:S07]  /*0280*/  MOV R5, R7 ;  /* 0x0000000700057202 */ /* 0x000fce0000000f00 */
.L_x_2172:
[----:B------:R-:W-:Y:S05]  /*0290*/  BSYNC.RECONVERGENT B0 ;  /* 0x0000000000007941 */ /* 0x000fea0003800200 */
.L_x_2170:
        /* <DEDUP_REMOVED lines=19> */
        .weak           $__internal_157_$__cuda_sm20_rem_u64
        .type           $__internal_157_$__cuda_sm20_rem_u64,@function
        .size           $__internal_157_$__cuda_sm20_rem_u64,(.L_x_2953 - $__internal_157_$__cuda_sm20_rem_u64)
$__internal_157_$__cuda_sm20_rem_u64:
        /* <DEDUP_REMOVED lines=65> */
[----:B------:R-:W-:Y:S06]  /*07e0*/  RET.REL.NODEC R4 `(broadcast_add_lhs_row_f16) ;  /* 0xfffffff804047950 */ /* 0x000fec0003c3ffff */
.L_x_2173:
        /* <DEDUP_REMOVED lines=9> */
.L_x_2953:


//--------------------- .text.broadcast_add_rhs_col_f16 --------------------------
	.section	.text.broadcast_add_rhs_col_f16,"ax",@progbits
	.align	128
        .global         broadcast_add_rhs_col_f16
        .type           broadcast_add_rhs_col_f16,@function
        .size           broadcast_add_rhs_col_f16,(.L_x_2954 - broadcast_add_rhs_col_f16)
        .other          broadcast_add_rhs_col_f16,@"STO_CUDA_ENTRY STV_DEFAULT"
broadcast_add_rhs_col_f16:
.text.broadcast_add_rhs_col_f16:
        /* <DEDUP_REMOVED lines=37> */
.L_x_2175:
[----:B------:R-:W-:-:S07]  /*0250*/  MOV R2, 0x270 ;  /* 0x0000027000027802 */ /* 0x000fce0000000f00 */
[----:B------:R-:W-:Y:S05]  /*0260*/  CALL.REL.NOINC `($__internal_158_$__cuda_sm20_div_u64) ;  /* 0x0000000000587944 */ /* 0x000fea0003c00000 */
[----:B------:R-:W-:Y:S02]  /*0270*/  IMAD.MOV.U32 R4, RZ, RZ, R6 ;  /* 0x000000ffff047224 */ /* 0x000fe400078e0006 */
[----:B------:R-:W-:-:S07]  /*0280*/  IMAD.MOV.U32 R5, RZ, RZ, R7 ;  /* 0x000000ffff057224 */ /* 0x000fce00078e0007 */
.L_x_2176:
[----:B------:R-:W-:Y:S05]  /*0290*/  BSYNC.RECONVERGENT B0 ;  /* 0x0000000000007941 */ /* 0x000fea0003800200 */
.L_x_2174:
        /* <DEDUP_REMOVED lines=19> */
        .weak           $__internal_158_$__cuda_sm20_div_u64
        .type           $__internal_158_$__cuda_sm20_div_u64,@function
        .size           $__internal_158_$__cuda_sm20_div_u64,(.L_x_2954 - $__internal_158_$__cuda_sm20_div_u64)
$__internal_158_$__cuda_sm20_div_u64:
        /* <DEDUP_REMOVED lines=69> */
[----:B------:R-:W-:Y:S06]  /*0820*/  RET.REL.NODEC R4 `(broadcast_add_rhs_col_f16) ;  /* 0xfffffff404f47950 */ /* 0x000fec0003c3ffff */
.L_x_2177:
        /* <DEDUP_REMOVED lines=13> */
.L_x_2954:


//--------------------- .text.broadcast_add_rhs_row_f16 --------------------------
	.section	.text.broadcast_add_rhs_row_f16,"ax",@progbits
	.align	128
        .global         broadcast_add_rhs_row_f16
        .type           broadcast_add_rhs_row_f16,@function
        .size           broadcast_add_rhs_row_f16,(.L_x_2955 - broadcast_add_rhs_row_f16)
        .other          broadcast_add_rhs_row_f16,@"STO_CUDA_ENTRY STV_DEFAULT"
broadcast_add_rhs_row_f16:
.text.broadcast_add_rhs_row_f16:
        /* <DEDUP_REMOVED lines=37> */
.L_x_2179:
[----:B------:R-:W-:-:S07]  /*0250*/  MOV R2, 0x270 ;  /* 0x0000027000027802 */ /* 0x000fce0000000f00 */
[----:B------:R-:W-:Y:S05]  /*0260*/  CALL.REL.NOINC `($__internal_159_$__cuda_sm20_rem_u64) ;  /* 0x0000000000587944 */ /* 0x000fea0003c00000 */
[----:B------:R-:W-:Y:S01]  /*0270*/  IMAD.MOV.U32 R4, RZ, RZ, R6 ;  /* 0x000000ffff047224 */ /* 0x000fe200078e0006 */
[----:B------:R-:W-:-:S07]  /*0280*/  MOV R5, R7 ;  /* 0x0000000700057202 */ /* 0x000fce0000000f00 */
.L_x_2180:
[----:B------:R-:W-:Y:S05]  /*0290*/  BSYNC.RECONVERGENT B0 ;  /* 0x0000000000007941 */ /* 0x000fea0003800200 */
.L_x_2178:
        /* <DEDUP_REMOVED lines=19> */
        .weak           $__internal_159_$__cuda_sm20_rem_u64
        .type           $__internal_159_$__cuda_sm20_rem_u64,@function
        .size           $__internal_159_$__cuda_sm20_rem_u64,(.L_x_2955 - $__internal_159_$__cuda_sm20_rem_u64)
$__internal_159_$__cuda_sm20_rem_u64:
        /* <DEDUP_REMOVED lines=65> */
[----:B------:R-:W-:Y:S06]  /*07e0*/  RET.REL.NODEC R4 `(broadcast_add_rhs_row_f16) ;  /* 0xfffffff804047950 */ /* 0x000fec0003c3ffff */
.L_x_2181:
        /* <DEDUP_REMOVED lines=9> */
.L_x_2955:


//--------------------- .text.broadcast_add_contiguous_f16 --------------------------
	.section	.text.broadcast_add_contiguous_f16,"ax",@progbits
	.align	128
        .global         broadcast_add_contiguous_f16
        .type           broadcast_add_contiguous_f16,@function
        .size           broadcast_add_contiguous_f16,(.L_x_3136 - broadcast_add_contiguous_f16)
        .other          broadcast_add_contiguous_f16,@"STO_CUDA_ENTRY STV_DEFAULT"
broadcast_add_contiguous_f16:
.text.broadcast_add_contiguous_f16:
        /* <DEDUP_REMOVED lines=23> */
[----:B--2---:R-:W-:-:S05]  /*0170*/  HADD2 R5, R2.H0_H0, R5.H0_H0 ;  /* 0x2000000502057230 */ /* 0x004fca0000000800 */
[----:B------:R-:W-:Y:S01]  /*0180*/  STG.E.U16 desc[UR4][R6.64], R5 ;  /* 0x0000000506007986 */ /* 0x000fe2000c101504 */
[----:B------:R-:W-:Y:S05]  /*0190*/  EXIT ;  /* 0x000000000000794d */ /* 0x000fea0003800000 */
.L_x_2182:
        /* <DEDUP_REMOVED lines=14> */
.L_x_3136:


//--------------------- .text.broadcast_add_strided_f16 --------------------------
	.section	.text.broadcast_add_strided_f16,"ax",@progbits
	.align	128
        .global         broadcast_add_strided_f16
        .type           broadcast_add_strided_f16,@function
        .size           broadcast_add_strided_f16,(.L_x_2957 - broadcast_add_strided_f16)
        .other          broadcast_add_strided_f16,@"STO_CUDA_ENTRY STV_DEFAULT"
broadcast_add_strided_f16:
.text.broadcast_add_strided_f16:
        /* <DEDUP_REMOVED lines=32> */
.L_x_2201:
        /* <DEDUP_REMOVED lines=27> */
.L_x_2185:
[----:B------:R-:W-:Y:S01]  /*03b0*/  MOV R25, R11 ;  /* 0x0000000b00197202 */ /* 0x000fe20000000f00 */
[----:B------:R-:W-:Y:S01]  /*03c0*/  IMAD.MOV.U32 R22, RZ, RZ, RZ ;  /* 0x000000ffff167224 */ /* 0x000fe200078e00ff */
[----:B------:R-:W-:Y:S01]  /*03d0*/  MOV R20, R16 ;  /* 0x0000001000147202 */ /* 0x000fe20000000f00 */
[----:B------:R-:W-:Y:S01]  /*03e0*/  IMAD.MOV.U32 R9, RZ, RZ, R17 ;  /* 0x000000ffff097224 */ /* 0x000fe200078e0011 */
[----:B------:R-:W-:-:S07]  /*03f0*/  MOV R3, 0x410 ;  /* 0x0000041000037802 */ /* 0x000fce0000000f00 */
[----:B0-----:R-:W-:Y:S05]  /*0400*/  CALL.REL.NOINC `($__internal_160_$__cuda_sm20_div_u64) ;  /* 0x0000004c00a47944 */ /* 0x001fea0003c00000 */
[----:B------:R-:W-:Y:S01]  /*0410*/  IADD3 R3, PT, PT, -R21, RZ, RZ ;  /* 0x000000ff15037210 */ /* 0x000fe20007ffe1ff */
[----:B------:R-:W-:Y:S01]  /*0420*/  IMAD.MOV.U32 R34, RZ, RZ, R21 ;  /* 0x000000ffff227224 */ /* 0x000fe200078e0015 */
[----:B------:R-:W-:-:S03]  /*0430*/  MOV R35, R20 ;  /* 0x0000001400237202 */ /* 0x000fc60000000f00 */
[----:B------:R-:W-:-:S07]  /*0440*/  IMAD R3, R16, R3, R11 ;  /* 0x0000000310037224 */ /* 0x000fce00078e020b */
.L_x_2186:
        /* <DEDUP_REMOVED lines=31> */
.L_x_2187:
[----:B------:R-:W-:Y:S01]  /*0640*/  MOV R25, R34 ;  /* 0x0000002200197202 */ /* 0x000fe20000000f00 */
[----:B------:R-:W-:Y:S01]  /*0650*/  IMAD.MOV.U32 R22, RZ, RZ, R35 ;  /* 0x000000ffff167224 */ /* 0x000fe200078e0023 */
[----:B------:R-:W-:Y:S01]  /*0660*/  MOV R20, R16 ;  /* 0x0000001000147202 */ /* 0x000fe20000000f00 */
[----:B------:R-:W-:Y:S01]  /*0670*/  IMAD.MOV.U32 R9, RZ, RZ, R17 ;  /* 0x000000ffff097224 */ /* 0x000fe200078e0011 */
[----:B------:R-:W-:-:S07]  /*0680*/  MOV R3, 0x6a0 ;  /* 0x000006a000037802 */ /* 0x000fce0000000f00 */
[----:B------:R-:W-:Y:S05]  /*0690*/  CALL.REL.NOINC `($__internal_160_$__cuda_sm20_div_u64) ;  /* 0x0000004c00007944 */ /* 0x000fea0003c00000 */
[----:B------:R-:W-:Y:S02]  /*06a0*/  IADD3 R3, PT, PT, -R21, RZ, RZ ;  /* 0x000000ff15037210 */ /* 0x000fe40007ffe1ff */
[----:B------:R-:W-:-:S03]  /*06b0*/  MOV R35, R20 ;  /* 0x0000001400237202 */ /* 0x000fc60000000f00 */
[----:B------:R-:W-:Y:S02]  /*06c0*/  IMAD R3, R16, R3, R34 ;  /* 0x0000000310037224 */ /* 0x000fe400078e0222 */
[----:B------:R-:W-:-:S07]  /*06d0*/  IMAD.MOV.U32 R34, RZ, RZ, R21 ;  /* 0x000000ffff227224 */ /* 0x000fce00078e0015 */
.L_x_2188:
        /* <DEDUP_REMOVED lines=31> */
.L_x_2189:
        /* <DEDUP_REMOVED lines=10> */
.L_x_2190:
        /* <DEDUP_REMOVED lines=30> */
.L_x_2191:
[----:B------:R-:W-:Y:S01]  /*0b50*/  IMAD.MOV.U32 R25, RZ, RZ, R34 ;  /* 0x000000ffff197224 */ /* 0x000fe200078e0022 */
[----:B------:R-:W-:Y:S01]  /*0b60*/  MOV R22, R35 ;  /* 0x0000002300167202 */ /* 0x000fe20000000f00 */
[----:B------:R-:W-:Y:S01]  /*0b70*/  IMAD.MOV.U32 R20, RZ, RZ, R16 ;  /* 0x000000ffff147224 */ /* 0x000fe200078e0010 */
[----:B------:R-:W-:Y:S02]  /*0b80*/  MOV R9, R17 ;  /* 0x0000001100097202 */ /* 0x000fe40000000f00 */
[----:B------:R-:W-:-:S07]  /*0b90*/  MOV R3, 0xbb0 ;  /* 0x00000bb000037802 */ /* 0x000fce0000000f00 */
[----:B------:R-:W-:Y:S05]  /*0ba0*/  CALL.REL.NOINC `($__internal_160_$__cuda_sm20_div_u64) ;  /* 0x0000004400bc7944 */ /* 0x000fea0003c00000 */
[----:B------:R-:W-:Y:S02]  /*0bb0*/  IMAD.MOV R3, RZ, RZ, -R21 ;  /* 0x000000ffff037224 */ /* 0x000fe400078e0a15 */
[----:B------:R-:W-:Y:S02]  /*0bc0*/  IMAD.MOV.U32 R35, RZ, RZ, R20 ;  /* 0x000000ffff237224 */ /* 0x000fe400078e0014 */
[----:B------:R-:W-:Y:S01]  /*0bd0*/  IMAD R3, R16, R3, R34 ;  /* 0x0000000310037224 */ /* 0x000fe200078e0222 */
[----:B------:R-:W-:-:S07]  /*0be0*/  MOV R34, R21 ;  /* 0x0000001500227202 */ /* 0x000fce0000000f00 */
.L_x_2192:
        /* <DEDUP_REMOVED lines=31> */
.L_x_2193:
        /* <DEDUP_REMOVED lines=10> */
.L_x_2194:
        /* <DEDUP_REMOVED lines=31> */
.L_x_2195:
        /* <DEDUP_REMOVED lines=10> */
.L_x_2196:
        /* <DEDUP_REMOVED lines=31> */
.L_x_2197:
        /* <DEDUP_REMOVED lines=10> */
.L_x_2198:
        /* <DEDUP_REMOVED lines=29> */
.L_x_2199:
[----:B------:R-:W-:Y:S01]  /*1570*/  IMAD.MOV.U32 R25, RZ, RZ, R34 ;  /* 0x000000ffff197224 */ /* 0x000fe200078e0022 */
[----:B------:R-:W-:Y:S01]  /*1580*/  MOV R22, R35 ;  /* 0x0000002300167202 */ /* 0x000fe20000000f00 */
[----:B------:R-:W-:Y:S01]  /*1590*/  IMAD.MOV.U32 R20, RZ, RZ, R16 ;  /* 0x000000ffff147224 */ /* 0x000fe200078e0010 */
[----:B------:R-:W-:Y:S02]  /*15a0*/  MOV R9, R17 ;  /* 0x0000001100097202 */ /* 0x000fe40000000f00 */
[----:B------:R-:W-:-:S07]  /*15b0*/  MOV R3, 0x15d0 ;  /* 0x000015d000037802 */ /* 0x000fce0000000f00 */
[----:B------:R-:W-:Y:S05]  /*15c0*/  CALL.REL.NOINC `($__internal_160_$__cuda_sm20_div_u64) ;  /* 0x0000003c00347944 */ /* 0x000fea0003c00000 */
[----:B------:R-:W-:-:S04]  /*15d0*/  IMAD.MOV R3, RZ, RZ, -R21 ;  /* 0x000000ffff037224 */ /* 0x000fc800078e0a15 */
[----:B------:R-:W-:-:S07]  /*15e0*/  IMAD R16, R16, R3, R34 ;  /* 0x0000000310107224 */ /* 0x000fce00078e0222 */
.L_x_2200:
        /* <DEDUP_REMOVED lines=9> */
.L_x_2184:
        /* <DEDUP_REMOVED lines=34> */
.L_x_2204:
[----:B------:R-:W-:Y:S01]  /*18a0*/  MOV R25, R11 ;  /* 0x0000000b00197202 */ /* 0x000fe20000000f00 */
[----:B------:R-:W-:Y:S01]  /*18b0*/  IMAD.MOV.U32 R22, RZ, RZ, RZ ;  /* 0x000000ffff167224 */ /* 0x000fe200078e00ff */
[----:B------:R-:W-:Y:S01]  /*18c0*/  MOV R20, R6 ;  /* 0x0000000600147202 */ /* 0x000fe20000000f00 */
[----:B------:R-:W-:Y:S01]  /*18d0*/  IMAD.MOV.U32 R9, RZ, RZ, R7 ;  /* 0x000000ffff097224 */ /* 0x000fe200078e0007 */
[----:B------:R-:W-:-:S07]  /*18e0*/  MOV R3, 0x1900 ;  /* 0x0000190000037802 */ /* 0x000fce0000000f00 */
[----:B------:R-:W-:Y:S05]  /*18f0*/  CALL.REL.NOINC `($__internal_160_$__cuda_sm20_div_u64) ;  /* 0x0000003800687944 */ /* 0x000fea0003c00000 */
[----:B------:R-:W-:Y:S01]  /*1900*/  IADD3 R7, PT, PT, -R21, RZ, RZ ;  /* 0x000000ff15077210 */ /* 0x000fe20007ffe1ff */
[----:B------:R-:W-:Y:S01]  /*1910*/  IMAD.MOV.U32 R18, RZ, RZ, R21 ;  /* 0x000000ffff127224 */ /* 0x000fe200078e0015 */
[----:B------:R-:W-:-:S03]  /*1920*/  MOV R19, R20 ;  /* 0x0000001400137202 */ /* 0x000fc60000000f00 */
[----:B------:R-:W-:-:S07]  /*1930*/  IMAD R7, R6, R7, R11 ;  /* 0x0000000706077224 */ /* 0x000fce00078e020b */
.L_x_2205:
        /* <DEDUP_REMOVED lines=34> */
.L_x_2206:
        /* <DEDUP_REMOVED lines=10> */
.L_x_2207:
        /* <DEDUP_REMOVED lines=33> */
.L_x_2208:
        /* <DEDUP_REMOVED lines=10> */
.L_x_2209:
        /* <DEDUP_REMOVED lines=32> */
.L_x_2210:
[----:B------:R-:W-:Y:S01]  /*20b0*/  MOV R25, R10 ;  /* 0x0000000a00197202 */ /* 0x000fe20000000f00 */
[----:B------:R-:W-:Y:S01]  /*20c0*/  IMAD.MOV.U32 R22, RZ, RZ, R11 ;  /* 0x000000ffff167224 */ /* 0x000fe200078e000b */
[----:B------:R-:W-:Y:S01]  /*20d0*/  MOV R20, R6 ;  /* 0x0000000600147202 */ /* 0x000fe20000000f00 */
[----:B------:R-:W-:Y:S01]  /*20e0*/  IMAD.MOV.U32 R9, RZ, RZ, R7 ;  /* 0x000000ffff097224 */ /* 0x000fe200078e0007 */
[----:B------:R-:W-:-:S07]  /*20f0*/  MOV R3, 0x2110 ;  /* 0x0000211000037802 */ /* 0x000fce0000000f00 */
[----:B------:R-:W-:Y:S05]  /*2100*/  CALL.REL.NOINC `($__internal_160_$__cuda_sm20_div_u64) ;  /* 0x0000003000647944 */ /* 0x000fea0003c00000 */
[----:B------:R-:W-:Y:S01]  /*2110*/  IADD3 R3, PT, PT, -R21, RZ, RZ ;  /* 0x000000ff15037210 */ /* 0x000fe20007ffe1ff */
[----:B------:R-:W-:-:S04]  /*2120*/  IMAD.MOV.U32 R11, RZ, RZ, R21 ;  /* 0x000000ffff0b7224 */ /* 0x000fc800078e0015 */
[----:B------:R-:W-:-:S07]  /*2130*/  IMAD R6, R6, R3, R10 ;  /* 0x0000000306067224 */ /* 0x000fce00078e020a */
.L_x_2211:
[----:B------:R-:W0:Y:S02]  /*2140*/  LDC R3, c[0x0][0x388] ;  /* 0x0000e200ff037b82 */ /* 0x000e240000000800 */
[----:B0-----:R-:W-:-:S06]  /*2150*/  IMAD.WIDE.U32 R16, R3, 0x8, R16 ;  /* 0x0000000803107825 */ /* 0x001fcc00078e0010 */
[----:B------:R-:W2:Y:S01]  /*2160*/  LDG.E R16, desc[UR6][R16.64] ;  /* 0x0000000610107981 */ /* 0x000ea2000c1e1900 */
[----:B------:R-:W-:Y:S01]  /*2170*/  IADD3 R8, PT, PT, R8, 0x4, RZ ;  /* 0x0000000408087810 */ /* 0x000fe20007ffe0ff */
[----:B--2---:R-:W-:-:S07]  /*2180*/  IMAD R5, R16, R6, R5 ;  /* 0x0000000610057224 */ /* 0x004fce00078e0205 */
.L_x_2203:
        /* <DEDUP_REMOVED lines=34> */
.L_x_2213:
        /* <DEDUP_REMOVED lines=10> */
.L_x_2214:
        /* <DEDUP_REMOVED lines=31> */
.L_x_2215:
[----:B------:R-:W-:Y:S01]  /*2640*/  IMAD.MOV.U32 R25, RZ, RZ, R16 ;  /* 0x000000ffff197224 */ /* 0x000fe200078e0010 */
[----:B------:R-:W-:Y:S01]  /*2650*/  MOV R22, R17 ;  /* 0x0000001100167202 */ /* 0x000fe20000000f00 */
[----:B------:R-:W-:Y:S01]  /*2660*/  IMAD.MOV.U32 R20, RZ, RZ, R10 ;  /* 0x000000ffff147224 */ /* 0x000fe200078e000a */
[----:B------:R-:W-:Y:S02]  /*2670*/  MOV R9, R11 ;  /* 0x0000000b00097202 */ /* 0x000fe40000000f00 */
[----:B------:R-:W-:-:S07]  /*2680*/  MOV R3, 0x26a0 ;  /* 0x000026a000037802 */ /* 0x000fce0000000f00 */
[----:B------:R-:W-:Y:S05]  /*2690*/  CALL.REL.NOINC `($__internal_160_$__cuda_sm20_div_u64) ;  /* 0x0000002c00007944 */ /* 0x000fea0003c00000 */
[----:B------:R-:W-:Y:S01]  /*26a0*/  IMAD.MOV R3, RZ, RZ, -R21 ;  /* 0x000000ffff037224 */ /* 0x000fe200078e0a15 */
[----:B------:R-:W-:-:S03]  /*26b0*/  MOV R7, R21 ;  /* 0x0000001500077202 */ /* 0x000fc60000000f00 */
[----:B------:R-:W-:-:S07]  /*26c0*/  IMAD R10, R10, R3, R16 ;  /* 0x000000030a0a7224 */ /* 0x000fce00078e0210 */
.L_x_2216:
[----:B------:R-:W0:Y:S02]  /*26d0*/  LDC R3, c[0x0][0x388] ;  /* 0x0000e200ff037b82 */ /* 0x000e240000000800 */
[----:B0-----:R-:W-:-:S06]  /*26e0*/  IMAD.WIDE.U32 R12, R3, 0x8, R12 ;  /* 0x00000008030c7825 */ /* 0x001fcc00078e000c */
[----:B------:R-:W2:Y:S01]  /*26f0*/  LDG.E R12, desc[UR6][R12.64] ;  /* 0x000000060c0c7981 */ /* 0x000ea2000c1e1900 */
[----:B------:R-:W-:Y:S01]  /*2700*/  VIADD R8, R8, 0x2 ;  /* 0x0000000208087836 */ /* 0x000fe20000000000 */
[----:B------:R-:W-:Y:S01]  /*2710*/  MOV R11, R7 ;  /* 0x00000007000b7202 */ /* 0x000fe20000000f00 */
[----:B--2---:R-:W-:-:S07]  /*2720*/  IMAD R5, R12, R10, R5 ;  /* 0x0000000a0c057224 */ /* 0x004fce00078e0205 */
.L_x_2212:
        /* <DEDUP_REMOVED lines=28> */
.L_x_2217:
[----:B------:R-:W-:Y:S01]  /*28f0*/  MOV R3, R16 ;  /* 0x0000001000037202 */ /* 0x000fe20000000f00 */
[----:B------:R-:W-:Y:S01]  /*2900*/  IMAD.MOV.U32 R15, RZ, RZ, R11 ;  /* 0x000000ffff0f7224 */ /* 0x000fe200078e000b */
[----:B------:R-:W-:-:S07]  /*2910*/  MOV R16, 0x2930 ;  /* 0x0000293000107802 */ /* 0x000fce0000000f00 */
[----:B------:R-:W-:Y:S05]  /*2920*/  CALL.REL.NOINC `($__internal_161_$__cuda_sm20_rem_u64) ;  /* 0x0000002c00707944 */ /* 0x000fea0003c00000 */
.L_x_2218:
[----:B------:R-:W0:Y:S02]  /*2930*/  LDC R3, c[0x0][0x388] ;  /* 0x0000e200ff037b82 */ /* 0x000e240000000800 */
[----:B0-----:R-:W-:-:S06]  /*2940*/  IMAD.WIDE.U32 R6, R3, 0x8, R6 ;  /* 0x0000000803067825 */ /* 0x001fcc00078e0006 */
[----:B------:R-:W2:Y:S02]  /*2950*/  LDG.E R6, desc[UR6][R6.64] ;  /* 0x0000000606067981 */ /* 0x000ea4000c1e1900 */
[----:B--2---:R-:W-:-:S07]  /*2960*/  IMAD R5, R6, R9, R5 ;  /* 0x0000000906057224 */ /* 0x004fce00078e0205 */
.L_x_2202:
[----:B------:R-:W-:Y:S01]  /*2970*/  MOV R10, R5 ;  /* 0x00000005000a7202 */ /* 0x000fe20000000f00 */
[----:B------:R-:W-:-:S07]  /*2980*/  IMAD.MOV.U32 R11, RZ, RZ, RZ ;  /* 0x000000ffff0b7224 */ /* 0x000fce00078e00ff */
.L_x_2183:
        /* <DEDUP_REMOVED lines=15> */
.L_x_2237:
        /* <DEDUP_REMOVED lines=27> */
.L_x_2221:
[----:B------:R-:W-:Y:S01]  /*2c30*/  IMAD.MOV.U32 R25, RZ, RZ, R14 ;  /* 0x000000ffff197224 */ /* 0x000fe200078e000e */
[----:B------:R-:W-:Y:S01]  /*2c40*/  MOV R22, RZ ;  /* 0x000000ff00167202 */ /* 0x000fe20000000f00 */
[----:B------:R-:W-:Y:S01]  /*2c50*/  IMAD.MOV.U32 R20, RZ, RZ, R18 ;  /* 0x000000ffff147224 */ /* 0x000fe200078e0012 */
[----:B------:R-:W-:Y:S02]  /*2c60*/  MOV R9, R19 ;  /* 0x0000001300097202 */ /* 0x000fe40000000f00 */
[----:B------:R-:W-:-:S07]  /*2c70*/  MOV R3, 0x2c90 ;  /* 0x00002c9000037802 */ /* 0x000fce0000000f00 */
[----:B------:R-:W-:Y:S05]  /*2c80*/  CALL.REL.NOINC `($__internal_160_$__cuda_sm20_div_u64) ;  /* 0x0000002400847944 */ /* 0x000fea0003c00000 */
[----:B------:R-:W-:Y:S01]  /*2c90*/  IMAD.MOV R3, RZ, RZ, -R21 ;  /* 0x000000ffff037224 */ /* 0x000fe200078e0a15 */
[----:B------:R-:W-:Y:S01]  /*2ca0*/  MOV R28, R21 ;  /* 0x00000015001c7202 */ /* 0x000fe20000000f00 */
[----:B------:R-:W-:Y:S02]  /*2cb0*/  IMAD.MOV.U32 R29, RZ, RZ, R20 ;  /* 0x000000ffff1d7224 */ /* 0x000fe400078e0014 */
[----:B------:R-:W-:-:S07]  /*2cc0*/  IMAD R3, R18, R3, R14 ;  /* 0x0000000312037224 */ /* 0x000fce00078e020e */
.L_x_2222:
        /* <DEDUP_REMOVED lines=30> */
.L_x_2223:
[----:B------:R-:W-:Y:S01]  /*2eb0*/  MOV R25, R28 ;  /* 0x0000001c00197202 */ /* 0x000fe20000000f00 */
[----:B------:R-:W-:Y:S01]  /*2ec0*/  IMAD.MOV.U32 R22, RZ, RZ, R29 ;  /* 0x000000ffff167224 */ /* 0x000fe200078e001d */
        /* <DEDUP_REMOVED lines=8> */
.L_x_2224:
        /* <DEDUP_REMOVED lines=31> */
.L_x_2225:
        /* <DEDUP_REMOVED lines=10> */
.L_x_2226:
        /* <DEDUP_REMOVED lines=30> */
.L_x_2227:
        /* <DEDUP_REMOVED lines=10> */
.L_x_2228:
        /* <DEDUP_REMOVED lines=31> */
.L_x_2229:
        /* <DEDUP_REMOVED lines=10> */
.L_x_2230:
        /* <DEDUP_REMOVED lines=31> */
.L_x_2231:
        /* <DEDUP_REMOVED lines=10> */
.L_x_2232:
        /* <DEDUP_REMOVED lines=31> */
.L_x_2233:
        /* <DEDUP_REMOVED lines=10> */
.L_x_2234:
        /* <DEDUP_REMOVED lines=29> */
.L_x_2235:
        /* <DEDUP_REMOVED lines=8> */
.L_x_2236:
        /* <DEDUP_REMOVED lines=8> */
.L_x_2220:
        /* <DEDUP_REMOVED lines=36> */
.L_x_2240:
[----:B------:R-:W-:Y:S01]  /*4120*/  IMAD.MOV.U32 R25, RZ, RZ, R14 ;  /* 0x000000ffff197224 */ /* 0x000fe200078e000e */
[----:B------:R-:W-:Y:S01]  /*4130*/  MOV R22, RZ ;  /* 0x000000ff00167202 */ /* 0x000fe20000000f00 */
[----:B------:R-:W-:Y:S01]  /*4140*/  IMAD.MOV.U32 R9, RZ, RZ, R13 ;  /* 0x000000ffff097224 */ /* 0x000fe200078e000d */
[----:B------:R-:W-:Y:S02]  /*4150*/  MOV R20, R12 ;  /* 0x0000000c00147202 */ /* 0x000fe40000000f00 */
[----:B------:R-:W-:-:S07]  /*4160*/  MOV R3, 0x4180 ;  /* 0x0000418000037802 */ /* 0x000fce0000000f00 */
[----:B------:R-:W-:Y:S05]  /*4170*/  CALL.REL.NOINC `($__internal_160_$__cuda_sm20_div_u64) ;  /* 0x0000001000487944 */ /* 0x000fea0003c00000 */
[----:B------:R-:W-:Y:S01]  /*4180*/  IADD3 R3, PT, PT, -R21, RZ, RZ ;  /* 0x000000ff15037210 */ /* 0x000fe20007ffe1ff */
[----:B------:R-:W-:-:S04]  /*4190*/  IMAD.MOV.U32 R15, RZ, RZ, R20 ;  /* 0x000000ffff0f7224 */ /* 0x000fc800078e0014 */
[----:B------:R-:W-:Y:S01]  /*41a0*/  IMAD R8, R12, R3, R14 ;  /* 0x000000030c087224 */ /* 0x000fe200078e020e */
[----:B------:R-:W-:-:S07]  /*41b0*/  MOV R14, R21 ;  /* 0x00000015000e7202 */ /* 0x000fce0000000f00 */
.L_x_2241:
        /* <DEDUP_REMOVED lines=33> */
.L_x_2242:
[----:B------:R-:W-:Y:S01]  /*43d0*/  IMAD.MOV.U32 R25, RZ, RZ, R14 ;  /* 0x000000ffff197224 */ /* 0x000fe200078e000e */
[----:B------:R-:W-:Y:S01]  /*43e0*/  MOV R22, R15 ;  /* 0x0000000f00167202 */ /* 0x000fe20000000f00 */
[----:B------:R-:W-:Y:S01]  /*43f0*/  IMAD.MOV.U32 R9, RZ, RZ, R13 ;  /* 0x000000ffff097224 */ /* 0x000fe200078e000d */
[----:B------:R-:W-:Y:S02]  /*4400*/  MOV R20, R12 ;  /* 0x0000000c00147202 */ /* 0x000fe40000000f00 */
[----:B------:R-:W-:-:S07]  /*4410*/  MOV R3, 0x4430 ;  /* 0x0000443000037802 */ /* 0x000fce0000000f00 */
[----:B------:R-:W-:Y:S05]  /*4420*/  CALL.REL.NOINC `($__internal_160_$__cuda_sm20_div_u64) ;  /* 0x0000000c009c7944 */ /* 0x000fea0003c00000 */
[----:B------:R-:W-:Y:S01]  /*4430*/  IADD3 R3, PT, PT, -R21, RZ, RZ ;  /* 0x000000ff15037210 */ /* 0x000fe20007ffe1ff */
[----:B------:R-:W-:Y:S01]  /*4440*/  IMAD.MOV.U32 R19, RZ, RZ, R20 ;  /* 0x000000ffff137224 */ /* 0x000fe200078e0014 */
[----:B------:R-:W-:-:S03]  /*4450*/  MOV R18, R21 ;  /* 0x0000001500127202 */ /* 0x000fc60000000f00 */
[----:B------:R-:W-:-:S07]  /*4460*/  IMAD R8, R12, R3, R14 ;  /* 0x000000030c087224 */ /* 0x000fce00078e020e */
.L_x_2243:
        /* <DEDUP_REMOVED lines=32> */
.L_x_2244:
[----:B------:R-:W-:Y:S01]  /*4670*/  IMAD.MOV.U32 R25, RZ, RZ, R18 ;  /* 0x000000ffff197224 */ /* 0x000fe200078e0012 */
[----:B------:R-:W-:Y:S01]  /*4680*/  MOV R22, R19 ;  /* 0x0000001300167202 */ /* 0x000fe20000000f00 */
        /* <DEDUP_REMOVED lines=8> */
.L_x_2245:
        /* <DEDUP_REMOVED lines=30> */
.L_x_2246:
[----:B------:R-:W-:Y:S01]  /*48f0*/  MOV R25, R12 ;  /* 0x0000000c00197202 */ /* 0x000fe20000000f00 */
[----:B------:R-:W-:Y:S01]  /*4900*/  IMAD.MOV.U32 R20, RZ, RZ, R16 ;  /* 0x000000ffff147224 */ /* 0x000fe200078e0010 */
[----:B------:R-:W-:Y:S02]  /*4910*/  MOV R22, R13 ;  /* 0x0000000d00167202 */ /* 0x000fe40000000f00 */
[----:B------:R-:W-:Y:S02]  /*4920*/  MOV R9, R17 ;  /* 0x0000001100097202 */ /* 0x000fe40000000f00 */
[----:B------:R-:W-:-:S07]  /*4930*/  MOV R3, 0x4950 ;  /* 0x0000495000037802 */ /* 0x000fce0000000f00 */
[----:B------:R-:W-:Y:S05]  /*4940*/  CALL.REL.NOINC `($__internal_160_$__cuda_sm20_div_u64) ;  /* 0x0000000800547944 */ /* 0x000fea0003c00000 */
[----:B------:R-:W-:Y:S01]  /*4950*/  IADD3 R3, PT, PT, -R21, RZ, RZ ;  /* 0x000000ff15037210 */ /* 0x000fe20007ffe1ff */
[----:B------:R-:W-:-:S04]  /*4960*/  IMAD.MOV.U32 R9, RZ, RZ, R21 ;  /* 0x000000ffff097224 */ /* 0x000fc800078e0015 */
[----:B------:R-:W-:-:S07]  /*4970*/  IMAD R12, R16, R3, R12 ;  /* 0x00000003100c7224 */ /* 0x000fce00078e020c */
.L_x_2247:
[----:B------:R-:W-:-:S06]  /*4980*/  IMAD.WIDE.U32 R18, R6, 0x8, R18 ;  /* 0x0000000806127825 */ /* 0x000fcc00078e0012 */
[----:B------:R-:W2:Y:S01]  /*4990*/  LDG.E R18, desc[UR6][R18.64] ;  /* 0x0000000612127981 */ /* 0x000ea2000c1e1900 */
[----:B------:R-:W-:Y:S02]  /*49a0*/  IADD3 R5, PT, PT, R5, 0x4, RZ ;  /* 0x0000000405057810 */ /* 0x000fe40007ffe0ff */
[----:B------:R-:W-:Y:S01]  /*49b0*/  MOV R14, R9 ;  /* 0x00000009000e7202 */ /* 0x000fe20000000f00 */
[----:B--2---:R-:W-:-:S07]  /*49c0*/  IMAD R23, R18, R12, R23 ;  /* 0x0000000c12177224 */ /* 0x004fce00078e0217 */
.L_x_2239:
        /* <DEDUP_REMOVED lines=34> */
.L_x_2249:
[----:B------:R-:W-:Y:S01]  /*4bf0*/  HFMA2 R22, -RZ, RZ, 0, 0 ;  /* 0x00000000ff167431 */ /* 0x000fe200000001ff */
        /* <DEDUP_REMOVED lines=9> */
.L_x_2250:
        /* <DEDUP_REMOVED lines=31> */
.L_x_2251:
        /* <DEDUP_REMOVED lines=9> */
.L_x_2252:
[----:B------:R-:W-:-:S06]  /*4f10*/  IMAD.WIDE.U32 R16, R6, 0x8, R16 ;  /* 0x0000000806107825 */ /* 0x000fcc00078e0010 */
[----:B------:R-:W2:Y:S01]  /*4f20*/  LDG.E R16, desc[UR6][R16.64] ;  /* 0x0000000610107981 */ /* 0x000ea2000c1e1900 */
[----:B------:R-:W-:Y:S02]  /*4f30*/  IADD3 R5, PT, PT, R5, 0x2, RZ ;  /* 0x0000000205057810 */ /* 0x000fe40007ffe0ff */
[----:B------:R-:W-:Y:S01]  /*4f40*/  MOV R14, R9 ;  /* 0x00000009000e7202 */ /* 0x000fe20000000f00 */
[----:B--2---:R-:W-:-:S07]  /*4f50*/  IMAD R23, R16, R15, R23 ;  /* 0x0000000f10177224 */ /* 0x004fce00078e0217 */
.L_x_2248:
        /* <DEDUP_REMOVED lines=29> */
.L_x_2253:
[----:B------:R-:W-:Y:S02]  /*5130*/  MOV R3, R16 ;  /* 0x0000001000037202 */ /* 0x000fe40000000f00 */
[----:B------:R-:W-:Y:S02]  /*5140*/  MOV R15, R14 ;  /* 0x0000000e000f7202 */ /* 0x000fe40000000f00 */
[----:B------:R-:W-:-:S07]  /*5150*/  MOV R16, 0x5170 ;  /* 0x0000517000107802 */ /* 0x000fce0000000f00 */
[----:B------:R-:W-:Y:S05]  /*5160*/  CALL.REL.NOINC `($__internal_161_$__cuda_sm20_rem_u64) ;  /* 0x0000000400607944 */ /* 0x000fea0003c00000 */
[----:B------:R-:W-:-:S07]  /*5170*/  IMAD.MOV.U32 R7, RZ, RZ, R9 ;  /* 0x000000ffff077224 */ /* 0x000fce00078e0009 */
.L_x_2254:
[----:B------:R-:W-:-:S06]  /*5180*/  IMAD.WIDE.U32 R4, R6, 0x8, R4 ;  /* 0x0000000806047825 */ /* 0x000fcc00078e0004 */
[----:B------:R-:W2:Y:S02]  /*5190*/  LDG.E R4, desc[UR6][R4.64] ;  /* 0x0000000604047981 */ /* 0x000ea4000c1e1900 */
[----:B--2---:R-:W-:-:S07]  /*51a0*/  IMAD R23, R4, R7, R23 ;  /* 0x0000000704177224 */ /* 0x004fce00078e0217 */
.L_x_2238:
[----:B------:R-:W-:Y:S01]  /*51b0*/  HFMA2 R5, -RZ, RZ, 0, 0 ;  /* 0x00000000ff057431 */ /* 0x000fe200000001ff */
[----:B------:R-:W-:-:S07]  /*51c0*/  MOV R4, R23 ;  /* 0x0000001700047202 */ /* 0x000fce0000000f00 */
.L_x_2219:
        /* <DEDUP_REMOVED lines=10> */
[----:B--2---:R-:W-:-:S05]  /*5270*/  HADD2 R9, R6.H0_H0, R9.H0_H0 ;  /* 0x2000000906097230 */ /* 0x004fca0000000800 */
[----:B------:R-:W-:Y:S01]  /*5280*/  STG.E.U16 desc[UR6][R4.64], R9 ;  /* 0x0000000904007986 */ /* 0x000fe2000c101506 */
[----:B------:R-:W-:Y:S05]  /*5290*/  EXIT ;  /* 0x000000000000794d */ /* 0x000fea0003800000 */
        .weak           $__internal_160_$__cuda_sm20_div_u64
        .type           $__internal_160_$__cuda_sm20_div_u64,@function
        .size           $__internal_160_$__cuda_sm20_div_u64,($__internal_161_$__cuda_sm20_rem_u64 - $__internal_160_$__cuda_sm20_div_u64)
$__internal_160_$__cuda_sm20_div_u64:
        /* <DEDUP_REMOVED lines=68> */
[----:B------:R-:W-:Y:S06]  /*56e0*/  RET.REL.NODEC R24 `(broadcast_add_strided_f16) ;  /* 0xffffffa818447950 */ /* 0x000fec0003c3ffff */
        .weak           $__internal_161_$__cuda_sm20_rem_u64
        .type           $__internal_161_$__cuda_sm20_rem_u64,@function
        .size           $__internal_161_$__cuda_sm20_rem_u64,(.L_x_2957 - $__internal_161_$__cuda_sm20_rem_u64)
$__internal_161_$__cuda_sm20_rem_u64:
        /* <DEDUP_REMOVED lines=61> */
[----:B------:R-:W-:Y:S06]  /*5ac0*/  RET.REL.NODEC R16 `(broadcast_add_strided_f16) ;  /* 0xffffffa4104c7950 */ /* 0x000fec0003c3ffff */
.L_x_2255:
        /* <DEDUP_REMOVED lines=11> */
.L_x_2957:


//--------------------- .text.broadcast_min_lhs_col_bf16 --------------------------
	.section	.text.broadcast_min_lhs_col_bf16,"ax",@progbits
	.align	128
        .global         broadcast_min_lhs_col_bf16
        .type           broadcast_min_lhs_col_bf16,@function
        .size           broadcast_min_lhs_col_bf16,(.L_x_2958 - broadcast_min_lhs_col_bf16)
        .other          broadcast_min_lhs_col_bf16,@"STO_CUDA_ENTRY STV_DEFAULT"
broadcast_min_lhs_col_bf16:
.text.broadcast_min_lhs_col_bf16:
        /* <DEDUP_REMOVED lines=37> */
.L_x_2257:
[----:B------:R-:W-:-:S07]  /*0250*/  MOV R2, 0x270 ;  /* 0x0000027000027802 */ /* 0x000fce0000000f00 */
[----:B------:R-:W-:Y:S05]  /*0260*/  CALL.REL.NOINC `($__internal_162_$__cuda_sm20_div_u64) ;  /* 0x00000000005c7944 */ /* 0x000fea0003c00000 */
[----:B------:R-:W-:Y:S01]  /*0270*/  MOV R4, R6 ;  /* 0x0000000600047202 */ /* 0x000fe20000000f00 */
[----:B------:R-:W-:-:S07]  /*0280*/  IMAD.MOV.U32 R5, RZ, RZ, R7 ;  /* 0x000000ffff057224 */ /* 0x000fce00078e0007 */
.L_x_2258:
[----:B------:R-:W-:Y:S05]  /*0290*/  BSYNC.RECONVERGENT B0 ;  /* 0x0000000000007941 */ /* 0x000fea0003800200 */
.L_x_2256:
        /* <DEDUP_REMOVED lines=16> */
[----:B--2---:R-:W-:-:S05]  /*03a0*/  HSETP2.BF16_V2.GEU.AND P0, PT, R2.H0_H0, R5.H0_H0, PT ;  /* 0x2000000502007234 */ /* 0x004fca0003f0e802 */
[----:B------:R-:W-:-:S05]  /*03b0*/  SEL R9, R5, R2, P0 ;  /* 0x0000000205097207 */ /* 0x000fca0000000000 */
[----:B------:R-:W-:Y:S01]  /*03c0*/  STG.E.U16 desc[UR4][R6.64], R9 ;  /* 0x0000000906007986 */ /* 0x000fe2000c101504 */
[----:B------:R-:W-:Y:S05]  /*03d0*/  EXIT ;  /* 0x000000000000794d */ /* 0x000fea0003800000 */
        .weak           $__internal_162_$__cuda_sm20_div_u64
        .type           $__internal_162_$__cuda_sm20_div_u64,@function
        .size           $__internal_162_$__cuda_sm20_div_u64,(.L_x_2958 - $__internal_162_$__cuda_sm20_div_u64)
$__internal_162_$__cuda_sm20_div_u64:
        /* <DEDUP_REMOVED lines=69> */
[----:B------:R-:W-:Y:S06]  /*0830*/  RET.REL.NODEC R4 `(broadcast_min_lhs_col_bf16) ;  /* 0xfffffff404f07950 */ /* 0x000fec0003c3ffff */
.L_x_2259:
        /* <DEDUP_REMOVED lines=12> */
.L_x_2958:


//--------------------- .text.broadcast_min_lhs_row_bf16 --------------------------
	.section	.text.broadcast_min_lhs_row_bf16,"ax",@progbits
	.align	128
        .global         broadcast_min_lhs_row_bf16
        .type           broadcast_min_lhs_row_bf16,@function
        .size           broadcast_min_lhs_row_bf16,(.L_x_2959 - broadcast_min_lhs_row_bf16)
        .other          broadcast_min_lhs_row_bf16,@"STO_CUDA_ENTRY STV_DEFAULT"
broadcast_min_lhs_row_bf16:
.text.broadcast_min_lhs_row_bf16:
        /* <DEDUP_REMOVED lines=37> */
.L_x_2261:
[----:B------:R-:W-:-:S07]  /*0250*/  MOV R2, 0x270 ;  /* 0x0000027000027802 */ /* 0x000fce0000000f00 */
[----:B------:R-:W-:Y:S05]  /*0260*/  CALL.REL.NOINC `($__internal_163_$__cuda_sm20_rem_u64) ;  /* 0x00000000005c7944 */ /* 0x000fea0003c00000 */
[----:B------:R-:W-:Y:S02]  /*0270*/  IMAD.MOV.U32 R4, RZ, RZ, R6 ;  /* 0x000000ffff047224 */ /* 0x000fe400078e0006 */
[----:B------:R-:W-:-:S07]  /*0280*/  IMAD.MOV.U32 R5, RZ, RZ, R7 ;  /* 0x000000ffff057224 */ /* 0x000fce00078e0007 */
.L_x_2262:
[----:B------:R-:W-:Y:S05]  /*0290*/  BSYNC.RECONVERGENT B0 ;  /* 0x0000000000007941 */ /* 0x000fea0003800200 */
.L_x_2260:
        /* <DEDUP_REMOVED lines=20> */
        .weak           $__internal_163_$__cuda_sm20_rem_u64
        .type           $__internal_163_$__cuda_sm20_rem_u64,@function
        .size           $__internal_163_$__cuda_sm20_rem_u64,(.L_x_2959 - $__internal_163_$__cuda_sm20_rem_u64)
$__internal_163_$__cuda_sm20_rem_u64:
        /* <DEDUP_REMOVED lines=65> */
[----:B------:R-:W-:Y:S06]  /*07f0*/  RET.REL.NODEC R4 `(broadcast_min_lhs_row_bf16) ;  /* 0xfffffff804007950 */ /* 0x000fec0003c3ffff */
.L_x_2263:
        /* <DEDUP_REMOVED lines=16> */
.L_x_2959:


//--------------------- .text.broadcast_min_rhs_col_bf16 --------------------------
	.section	.text.broadcast_min_rhs_col_bf16,"ax",@progbits
	.align	128
        .global         broadcast_min_rhs_col_bf16
        .type           broadcast_min_rhs_col_bf16,@function
        .size           broadcast_min_rhs_col_bf16,(.L_x_2960 - broadcast_min_rhs_col_bf16)
        .other          broadcast_min_rhs_col_bf16,@"STO_CUDA_ENTRY STV_DEFAULT"
broadcast_min_rhs_col_bf16:
.text.broadcast_min_rhs_col_bf16:
        /* <DEDUP_REMOVED lines=37> */
.L_x_2265:
[----:B------:R-:W-:-:S07]  /*0250*/  MOV R2, 0x270 ;  /* 0x0000027000027802 */ /* 0x000fce0000000f00 */
[----:B------:R-:W-:Y:S05]  /*0260*/  CALL.REL.NOINC `($__internal_164_$__cuda_sm20_div_u64) ;  /* 0x00000000005c7944 */ /* 0x000fea0003c00000 */
[----:B------:R-:W-:Y:S01]  /*0270*/  MOV R4, R6 ;  /* 0x0000000600047202 */ /* 0x000fe20000000f00 */
[----:B------:R-:W-:-:S07]  /*0280*/  IMAD.MOV.U32 R5, RZ, RZ, R7 ;  /* 0x000000ffff057224 */ /* 0x000fce00078e0007 */
.L_x_2266:
[----:B------:R-:W-:Y:S05]  /*0290*/  BSYNC.RECONVERGENT B0 ;  /* 0x0000000000007941 */ /* 0x000fea0003800200 */
.L_x_2264:
        /* <DEDUP_REMOVED lines=20> */
        .weak           $__internal_164_$__cuda_sm20_div_u64
        .type           $__internal_164_$__cuda_sm20_div_u64,@function
        .size           $__internal_164_$__cuda_sm20_div_u64,(.L_x_2960 - $__internal_164_$__cuda_sm20_div_u64)
$__internal_164_$__cuda_sm20_div_u64:
        /* <DEDUP_REMOVED lines=69> */
[----:B------:R-:W-:Y:S06]  /*0830*/  RET.REL.NODEC R4 `(broadcast_min_rhs_col_bf16) ;  /* 0xfffffff404f07950 */ /* 0x000fec0003c3ffff */
.L_x_2267:
        /* <DEDUP_REMOVED lines=12> */
.L_x_2960:


//--------------------- .text.broadcast_min_rhs_row_bf16 --------------------------
	.section	.text.broadcast_min_rhs_row_bf16,"ax",@progbits
	.align	128
        .global         broadcast_min_rhs_row_bf16
        .type           broadcast_min_rhs_row_bf16,@function
        .size           broadcast_min_rhs_row_bf16,(.L_x_2961 - broadcast_min_rhs_row_bf16)
        .other          broadcast_min_rhs_row_bf16,@"STO_CUDA_ENTRY STV_DEFAULT"
broadcast_min_rhs_row_bf16:
.text.broadcast_min_rhs_row_bf16:
        /* <DEDUP_REMOVED lines=37> */
.L_x_2269:
[----:B------:R-:W-:-:S07]  /*0250*/  MOV R2, 0x270 ;  /* 0x0000027000027802 */ /* 0x000fce0000000f00 */
[----:B------:R-:W-:Y:S05]  /*0260*/  CALL.REL.NOINC `($__internal_165_$__cuda_sm20_rem_u64) ;  /* 0x00000000005c7944 */ /* 0x000fea0003c00000 */
[----:B------:R-:W-:Y:S02]  /*0270*/  IMAD.MOV.U32 R4, RZ, RZ, R6 ;  /* 0x000000ffff047224 */ /* 0x000fe400078e0006 */
[----:B------:R-:W-:-:S07]  /*0280*/  IMAD.MOV.U32 R5, RZ, RZ, R7 ;  /* 0x000000ffff057224 */ /* 0x000fce00078e0007 */
.L_x_2270:
[----:B------:R-:W-:Y:S05]  /*0290*/  BSYNC.RECONVERGENT B0 ;  /* 0x0000000000007941 */ /* 0x000fea0003800200 */
.L_x_2268:
        /* <DEDUP_REMOVED lines=20> */
        .weak           $__internal_165_$__cuda_sm20_rem_u64
        .type           $__internal_165_$__cuda_sm20_rem_u64,@function
        .size           $__internal_165_$__cuda_sm20_rem_u64,(.L_x_2961 - $__internal_165_$__cuda_sm20_rem_u64)
$__internal_165_$__cuda_sm20_rem_u64:
        /* <DEDUP_REMOVED lines=65> */
[----:B------:R-:W-:Y:S06]  /*07f0*/  RET.REL.NODEC R4 `(broadcast_min_rhs_row_bf16) ;  /* 0xfffffff804007950 */ /* 0x000fec0003c3ffff */
.L_x_2271:
        /* <DEDUP_REMOVED lines=16> */
.L_x_2961:


//--------------------- .text.broadcast_min_contiguous_bf16 --------------------------
	.section	.text.broadcast_min_contiguous_bf16,"ax",@progbits
	.align	128
        .global         broadcast_min_contiguous_bf16
        .type           broadcast_min_contiguous_bf16,@function
        .size           broadcast_min_contiguous_bf16,(.L_x_3142 - broadcast_min_contiguous_bf16)
        .other          broadcast_min_contiguous_bf16,@"STO_CUDA_ENTRY STV_DEFAULT"
broadcast_min_contiguous_bf16:
.text.broadcast_min_contiguous_bf16:
        /* <DEDUP_REMOVED lines=23> */
[----:B--2---:R-:W-:-:S05]  /*0170*/  HSETP2.BF16_V2.GEU.AND P0, PT, R2.H0_H0, R5.H0_H0, PT ;  /* 0x2000000502007234 */ /* 0x004fca0003f0e802 */
[----:B------:R-:W-:-:S05]  /*0180*/  SEL R9, R5, R2, P0 ;  /* 0x0000000205097207 */ /* 0x000fca0000000000 */
[----:B------:R-:W-:Y:S01]  /*0190*/  STG.E.U16 desc[UR4][R6.64], R9 ;  /* 0x0000000906007986 */ /* 0x000fe2000c101504 */
[----:B------:R-:W-:Y:S05]  /*01a0*/  EXIT ;  /* 0x000000000000794d */ /* 0x000fea0003800000 */
.L_x_2272:
        /* <DEDUP_REMOVED lines=13> */
.L_x_3142:


//--------------------- .text.broadcast_min_strided_bf16 --------------------------
	.section	.text.broadcast_min_strided_bf16,"ax",@progbits
	.align	128
        .global         broadcast_min_strided_bf16
        .type           broadcast_min_strided_bf16,@function
        .size           broadcast_min_strided_bf16,(.L_x_2963 - broadcast_min_strided_bf16)
        .other          broadcast_min_strided_bf16,@"STO_CUDA_ENTRY STV_DEFAULT"
broadcast_min_strided_bf16:
.text.broadcast_min_strided_bf16:
        /* <DEDUP_REMOVED lines=32> */
.L_x_2291:
        /* <DEDUP_REMOVED lines=27> */
.L_x_2275:
[----:B------:R-:W-:Y:S01]  /*03b0*/  MOV R25, R11 ;  /* 0x0000000b00197202 */ /* 0x000fe20000000f00 */
[----:B------:R-:W-:Y:S01]  /*03c0*/  IMAD.MOV.U32 R22, RZ, RZ, RZ ;  /* 0x000000ffff167224 */ /* 0x000fe200078e00ff */
[----:B------:R-:W-:Y:S01]  /*03d0*/  MOV R20, R16 ;  /* 0x0000001000147202 */ /* 0x000fe20000000f00 */
[----:B------:R-:W-:Y:S01]  /*03e0*/  IMAD.MOV.U32 R9, RZ, RZ, R17 ;  /* 0x000000ffff097224 */ /* 0x000fe200078e0011 */
[----:B------:R-:W-:-:S07]  /*03f0*/  MOV R3, 0x410 ;  /* 0x0000041000037802 */ /* 0x000fce0000000f00 */
[----:B0-----:R-:W-:Y:S05]  /*0400*/  CALL.REL.NOINC `($__internal_166_$__cuda_sm20_div_u64) ;  /* 0x0000004c00a87944 */ /* 0x001fea0003c00000 */
[----:B------:R-:W-:Y:S01]  /*0410*/  IADD3 R3, PT, PT, -R21, RZ, RZ ;  /* 0x000000ff15037210 */ /* 0x000fe20007ffe1ff */
[----:B------:R-:W-:Y:S01]  /*0420*/  IMAD.MOV.U32 R34, RZ, RZ, R21 ;  /* 0x000000ffff227224 */ /* 0x000fe200078e0015 */
[----:B------:R-:W-:-:S03]  /*0430*/  MOV R35, R20 ;  /* 0x0000001400237202 */ /* 0x000fc60000000f00 */
[----:B------:R-:W-:-:S07]  /*0440*/  IMAD R3, R16, R3, R11 ;  /* 0x0000000310037224 */ /* 0x000fce00078e020b */
.L_x_2276:
        /* <DEDUP_REMOVED lines=31> */
.L_x_2277:
[----:B------:R-:W-:Y:S01]  /*0640*/  MOV R25, R34 ;  /* 0x0000002200197202 */ /* 0x000fe20000000f00 */
[----:B------:R-:W-:Y:S01]  /*0650*/  IMAD.MOV.U32 R22, RZ, RZ, R35 ;  /* 0x000000ffff167224 */ /* 0x000fe200078e0023 */
[----:B------:R-:W-:Y:S01]  /*0660*/  MOV R20, R16 ;  /* 0x0000001000147202 */ /* 0x000fe20000000f00 */
[----:B------:R-:W-:Y:S01]  /*0670*/  IMAD.MOV.U32 R9, RZ, RZ, R17 ;  /* 0x000000ffff097224 */ /* 0x000fe200078e0011 */
[----:B------:R-:W-:-:S07]  /*0680*/  MOV R3, 0x6a0 ;  /* 0x000006a000037802 */ /* 0x000fce0000000f00 */
[----:B------:R-:W-:Y:S05]  /*0690*/  CALL.REL.NOINC `($__internal_166_$__cuda_sm20_div_u64) ;  /* 0x0000004c00047944 */ /* 0x000fea0003c00000 */
[----:B------:R-:W-:Y:S02]  /*06a0*/  IADD3 R3, PT, PT, -R21, RZ, RZ ;  /* 0x000000ff15037210 */ /* 0x000fe40007ffe1ff */
[----:B------:R-:W-:-:S03]  /*06b0*/  MOV R35, R20 ;  /* 0x0000001400237202 */ /* 0x000fc60000000f00 */
[----:B------:R-:W-:Y:S02]  /*06c0*/  IMAD R3, R16, R3, R34 ;  /* 0x0000000310037224 */ /* 0x000fe400078e0222 */
[----:B------:R-:W-:-:S07]  /*06d0*/  IMAD.MOV.U32 R34, RZ, RZ, R21 ;  /* 0x000000ffff227224 */ /* 0x000fce00078e0015 */
.L_x_2278:
        /* <DEDUP_REMOVED lines=31> */
.L_x_2279:
        /* <DEDUP_REMOVED lines=10> */
.L_x_2280:
        /* <DEDUP_REMOVED lines=30> */
.L_x_2281:
[----:B------:R-:W-:Y:S01]  /*0b50*/  IMAD.MOV.U32 R25, RZ, RZ, R34 ;  /* 0x000000ffff197224 */ /* 0x000fe200078e0022 */
[----:B------:R-:W-:Y:S01]  /*0b60*/  MOV R22, R35 ;  /* 0x0000002300167202 */ /* 0x000fe20000000f00 */
[----:B------:R-:W-:Y:S01]  /*0b70*/  IMAD.MOV.U32 R20, RZ, RZ, R16 ;  /* 0x000000ffff147224 */ /* 0x000fe200078e0010 */
[----:B------:R-:W-:Y:S02]  /*0b80*/  MOV R9, R17 ;  /* 0x0000001100097202 */ /* 0x000fe40000000f00 */
[----:B------:R-:W-:-:S07]  /*0b90*/  MOV R3, 0xbb0 ;  /* 0x00000bb000037802 */ /* 0x000fce0000000f00 */
[----:B------:R-:W-:Y:S05]  /*0ba0*/  CALL.REL.NOINC `($__internal_166_$__cuda_sm20_div_u64) ;  /* 0x0000004400c07944 */ /* 0x000fea0003c00000 */
[----:B------:R-:W-:Y:S02]  /*0bb0*/  IMAD.MOV R3, RZ, RZ, -R21 ;  /* 0x000000ffff037224 */ /* 0x000fe400078e0a15 */
[----:B------:R-:W-:Y:S02]  /*0bc0*/  IMAD.MOV.U32 R35, RZ, RZ, R20 ;  /* 0x000000ffff237224 */ /* 0x000fe400078e0014 */
[----:B------:R-:W-:Y:S01]  /*0bd0*/  IMAD R3, R16, R3, R34 ;  /* 0x0000000310037224 */ /* 0x000fe200078e0222 */
[----:B------:R-:W-:-:S07]  /*0be0*/  MOV R34, R21 ;  /* 0x0000001500227202 */ /* 0x000fce0000000f00 */
.L_x_2282:
        /* <DEDUP_REMOVED lines=31> */
.L_x_2283:
        /* <DEDUP_REMOVED lines=10> */
.L_x_2284:
        /* <DEDUP_REMOVED lines=31> */
.L_x_2285:
        /* <DEDUP_REMOVED lines=10> */
.L_x_2286:
        /* <DEDUP_REMOVED lines=31> */
.L_x_2287:
        /* <DEDUP_REMOVED lines=10> */
.L_x_2288:
        /* <DEDUP_REMOVED lines=29> */
.L_x_2289:
[----:B------:R-:W-:Y:S01]  /*1570*/  IMAD.MOV.U32 R25, RZ, RZ, R34 ;  /* 0x000000ffff197224 */ /* 0x000fe200078e0022 */
[----:B------:R-:W-:Y:S01]  /*1580*/  MOV R22, R35 ;  /* 0x0000002300167202 */ /* 0x000fe20000000f00 */
[----:B------:R-:W-:Y:S01]  /*1590*/  IMAD.MOV.U32 R20, RZ, RZ, R16 ;  /* 0x000000ffff147224 */ /* 0x000fe200078e0010 */
[----:B------:R-:W-:Y:S02]  /*15a0*/  MOV R9, R17 ;  /* 0x0000001100097202 */ /* 0x000fe40000000f00 */
[----:B------:R-:W-:-:S07]  /*15b0*/  MOV R3, 0x15d0 ;  /* 0x000015d000037802 */ /* 0x000fce0000000f00 */
[----:B------:R-:W-:Y:S05]  /*15c0*/  CALL.REL.NOINC `($__internal_166_$__cuda_sm20_div_u64) ;  /* 0x0000003c00387944 */ /* 0x000fea0003c00000 */
[----:B------:R-:W-:-:S04]  /*15d0*/  IMAD.MOV R3, RZ, RZ, -R21 ;  /* 0x000000ffff037224 */ /* 0x000fc800078e0a15 */
[----:B------:R-:W-:-:S07]  /*15e0*/  IMAD R16, R16, R3, R34 ;  /* 0x0000000310107224 */ /* 0x000fce00078e0222 */
.L_x_2290:
        /* <DEDUP_REMOVED lines=9> */
.L_x_2274:
        /* <DEDUP_REMOVED lines=34> */
.L_x_2294:
[----:B------:R-:W-:Y:S01]  /*18a0*/  MOV R25, R11 ;  /* 0x0000000b00197202 */ /* 0x000fe20000000f00 */
[----:B------:R-:W-:Y:S01]  /*18b0*/  IMAD.MOV.U32 R22, RZ, RZ, RZ ;  /* 0x000000ffff167224 */ /* 0x000fe200078e00ff */
[----:B------:R-:W-:Y:S01]  /*18c0*/  MOV R20, R6 ;  /* 0x0000000600147202 */ /* 0x000fe20000000f00 */
[----:B------:R-:W-:Y:S01]  /*18d0*/  IMAD.MOV.U32 R9, RZ, RZ, R7 ;  /* 0x000000ffff097224 */ /* 0x000fe200078e0007 */
[----:B------:R-:W-:-:S07]  /*18e0*/  MOV R3, 0x1900 ;  /* 0x0000190000037802 */ /* 0x000fce0000000f00 */
[----:B------:R-:W-:Y:S05]  /*18f0*/  CALL.REL.NOINC `($__internal_166_$__cuda_sm20_div_u64) ;  /* 0x00000038006c7944 */ /* 0x000fea0003c00000 */
[----:B------:R-:W-:Y:S01]  /*1900*/  IADD3 R7, PT, PT, -R21, RZ, RZ ;  /* 0x000000ff15077210 */ /* 0x000fe20007ffe1ff */
[----:B------:R-:W-:Y:S01]  /*1910*/  IMAD.MOV.U32 R18, RZ, RZ, R21 ;  /* 0x000000ffff127224 */ /* 0x000fe200078e0015 */
[----:B------:R-:W-:-:S03]  /*1920*/  MOV R19, R20 ;  /* 0x0000001400137202 */ /* 0x000fc60000000f00 */
[----:B------:R-:W-:-:S07]  /*1930*/  IMAD R7, R6, R7, R11 ;  /* 0x0000000706077224 */ /* 0x000fce00078e020b */
.L_x_2295:
        /* <DEDUP_REMOVED lines=34> */
.L_x_2296:
        /* <DEDUP_REMOVED lines=10> */
.L_x_2297:
        /* <DEDUP_REMOVED lines=33> */
.L_x_2298:
        /* <DEDUP_REMOVED lines=10> */
.L_x_2299:
        /* <DEDUP_REMOVED lines=32> */
.L_x_2300:
[----:B------:R-:W-:Y:S01]  /*20b0*/  MOV R25, R10 ;  /* 0x0000000a00197202 */ /* 0x000fe20000000f00 */
[----:B------:R-:W-:Y:S01]  /*20c0*/  IMAD.MOV.U32 R22, RZ, RZ, R11 ;  /* 0x000000ffff167224 */ /* 0x000fe200078e000b */
[----:B------:R-:W-:Y:S01]  /*20d0*/  MOV R20, R6 ;  /* 0x0000000600147202 */ /* 0x000fe20000000f00 */
[----:B------:R-:W-:Y:S01]  /*20e0*/  IMAD.MOV.U32 R9, RZ, RZ, R7 ;  /* 0x000000ffff097224 */ /* 0x000fe200078e0007 */
[----:B------:R-:W-:-:S07]  /*20f0*/  MOV R3, 0x2110 ;  /* 0x0000211000037802 */ /* 0x000fce0000000f00 */
[----:B------:R-:W-:Y:S05]  /*2100*/  CALL.REL.NOINC `($__internal_166_$__cuda_sm20_div_u64) ;  /* 0x0000003000687944 */ /* 0x000fea0003c00000 */
[----:B------:R-:W-:Y:S01]  /*2110*/  IADD3 R3, PT, PT, -R21, RZ, RZ ;  /* 0x000000ff15037210 */ /* 0x000fe20007ffe1ff */
[----:B------:R-:W-:-:S04]  /*2120*/  IMAD.MOV.U32 R11, RZ, RZ, R21 ;  /* 0x000000ffff0b7224 */ /* 0x000fc800078e0015 */
[----:B------:R-:W-:-:S07]  /*2130*/  IMAD R6, R6, R3, R10 ;  /* 0x0000000306067224 */ /* 0x000fce00078e020a */
.L_x_2301:
[----:B------:R-:W0:Y:S02]  /*2140*/  LDC R3, c[0x0][0x388] ;  /* 0x0000e200ff037b82 */ /* 0x000e240000000800 */
[----:B0-----:R-:W-:-:S06]  /*2150*/  IMAD.WIDE.U32 R16, R3, 0x8, R16 ;  /* 0x0000000803107825 */ /* 0x001fcc00078e0010 */
[----:B------:R-:W2:Y:S01]  /*2160*/  LDG.E R16, desc[UR6][R16.64] ;  /* 0x0000000610107981 */ /* 0x000ea2000c1e1900 */
[----:B------:R-:W-:Y:S01]  /*2170*/  IADD3 R8, PT, PT, R8, 0x4, RZ ;  /* 0x0000000408087810 */ /* 0x000fe20007ffe0ff */
[----:B--2---:R-:W-:-:S07]  /*2180*/  IMAD R5, R16, R6, R5 ;  /* 0x0000000610057224 */ /* 0x004fce00078e0205 */
.L_x_2293:
        /* <DEDUP_REMOVED lines=34> */
.L_x_2303:
        /* <DEDUP_REMOVED lines=10> */
.L_x_2304:
        /* <DEDUP_REMOVED lines=31> */
.L_x_2305:
[----:B------:R-:W-:Y:S01]  /*2640*/  IMAD.MOV.U32 R25, RZ, RZ, R16 ;  /* 0x000000ffff197224 */ /* 0x000fe200078e0010 */
[----:B------:R-:W-:Y:S01]  /*2650*/  MOV R22, R17 ;  /* 0x0000001100167202 */ /* 0x000fe20000000f00 */
[----:B------:R-:W-:Y:S01]  /*2660*/  IMAD.MOV.U32 R20, RZ, RZ, R10 ;  /* 0x000000ffff147224 */ /* 0x000fe200078e000a */
[----:B------:R-:W-:Y:S02]  /*2670*/  MOV R9, R11 ;  /* 0x0000000b00097202 */ /* 0x000fe40000000f00 */
[----:B------:R-:W-:-:S07]  /*2680*/  MOV R3, 0x26a0 ;  /* 0x000026a000037802 */ /* 0x000fce0000000f00 */
[----:B------:R-:W-:Y:S05]  /*2690*/  CALL.REL.NOINC `($__internal_166_$__cuda_sm20_div_u64) ;  /* 0x0000002c00047944 */ /* 0x000fea0003c00000 */
[----:B------:R-:W-:Y:S01]  /*26a0*/  IMAD.MOV R3, RZ, RZ, -R21 ;  /* 0x000000ffff037224 */ /* 0x000fe200078e0a15 */
[----:B------:R-:W-:-:S03]  /*26b0*/  MOV R7, R21 ;  /* 0x0000001500077202 */ /* 0x000fc60000000f00 */
[----:B------:R-:W-:-:S07]  /*26c0*/  IMAD R10, R10, R3, R16 ;  /* 0x000000030a0a7224 */ /* 0x000fce00078e0210 */
.L_x_2306:
[----:B------:R-:W0:Y:S02]  /*26d0*/  LDC R3, c[0x0][0x388] ;  /* 0x0000e200ff037b82 */ /* 0x000e240000000800 */
[----:B0-----:R-:W-:-:S06]  /*26e0*/  IMAD.WIDE.U32 R12, R3, 0x8, R12 ;  /* 0x00000008030c7825 */ /* 0x001fcc00078e000c */
[----:B------:R-:W2:Y:S01]  /*26f0*/  LDG.E R12, desc[UR6][R12.64] ;  /* 0x000000060c0c7981 */ /* 0x000ea2000c1e1900 */
[----:B------:R-:W-:Y:S01]  /*2700*/  VIADD R8, R8, 0x2 ;  /* 0x0000000208087836 */ /* 0x000fe20000000000 */
[----:B------:R-:W-:Y:S01]  /*2710*/  MOV R11, R7 ;  /* 0x00000007000b7202 */ /* 0x000fe20000000f00 */
[----:B--2---:R-:W-:-:S07]  /*2720*/  IMAD R5, R12, R10, R5 ;  /* 0x0000000a0c057224 */ /* 0x004fce00078e0205 */
.L_x_2302:
        /* <DEDUP_REMOVED lines=28> */
.L_x_2307:
[----:B------:R-:W-:Y:S01]  /*28f0*/  MOV R3, R16 ;  /* 0x0000001000037202 */ /* 0x000fe20000000f00 */
[----:B------:R-:W-:Y:S01]  /*2900*/  IMAD.MOV.U32 R15, RZ, RZ, R11 ;  /* 0x000000ffff0f7224 */ /* 0x000fe200078e000b */
[----:B------:R-:W-:-:S07]  /*2910*/  MOV R16, 0x2930 ;  /* 0x0000293000107802 */ /* 0x000fce0000000f00 */
[----:B------:R-:W-:Y:S05]  /*2920*/  CALL.REL.NOINC `($__internal_167_$__cuda_sm20_rem_u64) ;  /* 0x0000002c00747944 */ /* 0x000fea0003c00000 */
.L_x_2308:
[----:B------:R-:W0:Y:S02]  /*2930*/  LDC R3, c[0x0][0x388] ;  /* 0x0000e200ff037b82 */ /* 0x000e240000000800 */
[----:B0-----:R-:W-:-:S06]  /*2940*/  IMAD.WIDE.U32 R6, R3, 0x8, R6 ;  /* 0x0000000803067825 */ /* 0x001fcc00078e0006 */
[----:B------:R-:W2:Y:S02]  /*2950*/  LDG.E R6, desc[UR6][R6.64] ;  /* 0x0000000606067981 */ /* 0x000ea4000c1e1900 */
[----:B--2---:R-:W-:-:S07]  /*2960*/  IMAD R5, R6, R9, R5 ;  /* 0x0000000906057224 */ /* 0x004fce00078e0205 */
.L_x_2292:
[----:B------:R-:W-:Y:S01]  /*2970*/  MOV R10, R5 ;  /* 0x00000005000a7202 */ /* 0x000fe20000000f00 */
[----:B------:R-:W-:-:S07]  /*2980*/  IMAD.MOV.U32 R11, RZ, RZ, RZ ;  /* 0x000000ffff0b7224 */ /* 0x000fce00078e00ff */
.L_x_2273:
        /* <DEDUP_REMOVED lines=15> */
.L_x_2327:
        /* <DEDUP_REMOVED lines=27> */
.L_x_2311:
[----:B------:R-:W-:Y:S01]  /*2c30*/  IMAD.MOV.U32 R25, RZ, RZ, R14 ;  /* 0x000000ffff197224 */ /* 0x000fe200078e000e */
[----:B------:R-:W-:Y:S01]  /*2c40*/  MOV R22, RZ ;  /* 0x000000ff00167202 */ /* 0x000fe20000000f00 */
[----:B------:R-:W-:Y:S01]  /*2c50*/  IMAD.MOV.U32 R20, RZ, RZ, R18 ;  /* 0x000000ffff147224 */ /* 0x000fe200078e0012 */
[----:B------:R-:W-:Y:S02]  /*2c60*/  MOV R9, R19 ;  /* 0x0000001300097202 */ /* 0x000fe40000000f00 */
[----:B------:R-:W-:-:S07]  /*2c70*/  MOV R3, 0x2c90 ;  /* 0x00002c9000037802 */ /* 0x000fce0000000f00 */
[----:B------:R-:W-:Y:S05]  /*2c80*/  CALL.REL.NOINC `($__internal_166_$__cuda_sm20_div_u64) ;  /* 0x0000002400887944 */ /* 0x000fea0003c00000 */
[----:B------:R-:W-:Y:S01]  /*2c90*/  IMAD.MOV R3, RZ, RZ, -R21 ;  /* 0x000000ffff037224 */ /* 0x000fe200078e0a15 */
[----:B------:R-:W-:Y:S01]  /*2ca0*/  MOV R28, R21 ;  /* 0x00000015001c7202 */ /* 0x000fe20000000f00 */
[----:B------:R-:W-:Y:S02]  /*2cb0*/  IMAD.MOV.U32 R29, RZ, RZ, R20 ;  /* 0x000000ffff1d7224 */ /* 0x000fe400078e0014 */
[----:B------:R-:W-:-:S07]  /*2cc0*/  IMAD R3, R18, R3, R14 ;  /* 0x0000000312037224 */ /* 0x000fce00078e020e */
.L_x_2312:
        /* <DEDUP_REMOVED lines=30> */
.L_x_2313:
[----:B------:R-:W-:Y:S01]  /*2eb0*/  MOV R25, R28 ;  /* 0x0000001c00197202 */ /* 0x000fe20000000f00 */
[----:B------:R-:W-:Y:S01]  /*2ec0*/  IMAD.MOV.U32 R22, RZ, RZ, R29 ;  /* 0x000000ffff167224 */ /* 0x000fe200078e001d */
        /* <DEDUP_REMOVED lines=8> */
.L_x_2314:
        /* <DEDUP_REMOVED lines=31> */
.L_x_2315:
        /* <DEDUP_REMOVED lines=10> */
.L_x_2316:
        /* <DEDUP_REMOVED lines=30> */
.L_x_2317:
        /* <DEDUP_REMOVED lines=10> */
.L_x_2318:
        /* <DEDUP_REMOVED lines=31> */
.L_x_2319:
        /* <DEDUP_REMOVED lines=10> */
.L_x_2320:
        /* <DEDUP_REMOVED lines=31> */
.L_x_2321:
        /* <DEDUP_REMOVED lines=10> */
.L_x_2322:
        /* <DEDUP_REMOVED lines=31> */
.L_x_2323:
        /* <DEDUP_REMOVED lines=10> */
.L_x_2324:
        /* <DEDUP_REMOVED lines=29> */
.L_x_2325:
        /* <DEDUP_REMOVED lines=8> */
.L_x_2326:
        /* <DEDUP_REMOVED lines=8> */
.L_x_2310:
        /* <DEDUP_REMOVED lines=36> */
.L_x_2330:
[----:B------:R-:W-:Y:S01]  /*4120*/  MOV R25, R14 ;  /* 0x0000000e00197202 */ /* 0x000fe20000000f00 */
[----:B------:R-:W-:Y:S01]  /*4130*/  IMAD.MOV.U32 R22, RZ, RZ, RZ ;  /* 0x000000ffff167224 */ /* 0x000fe200078e00ff */
[----:B------:R-:W-:Y:S01]  /*4140*/  MOV R20, R12 ;  /* 0x0000000c00147202 */ /* 0x000fe20000000f00 */
[----:B------:R-:W-:Y:S01]  /*4150*/  IMAD.MOV.U32 R9, RZ, RZ, R13 ;  /* 0x000000ffff097224 */ /* 0x000fe200078e000d */
[----:B------:R-:W-:-:S07]  /*4160*/  MOV R3, 0x4180 ;  /* 0x0000418000037802 */ /* 0x000fce0000000f00 */
[----:B------:R-:W-:Y:S05]  /*4170*/  CALL.REL.NOINC `($__internal_166_$__cuda_sm20_div_u64) ;  /* 0x00000010004c7944 */ /* 0x000fea0003c00000 */
[----:B------:R-:W-:Y:S01]  /*4180*/  IADD3 R3, PT, PT, -R21, RZ, RZ ;  /* 0x000000ff15037210 */ /* 0x000fe20007ffe1ff */
[----:B------:R-:W-:-:S04]  /*4190*/  IMAD.MOV.U32 R15, RZ, RZ, R20 ;  /* 0x000000ffff0f7224 */ /* 0x000fc800078e0014 */
[----:B------:R-:W-:Y:S01]  /*41a0*/  IMAD R8, R12, R3, R14 ;  /* 0x000000030c087224 */ /* 0x000fe200078e020e */
[----:B------:R-:W-:-:S07]  /*41b0*/  MOV R14, R21 ;  /* 0x00000015000e7202 */ /* 0x000fce0000000f00 */
.L_x_2331:
        /* <DEDUP_REMOVED lines=33> */
.L_x_2332:
[----:B------:R-:W-:Y:S01]  /*43d0*/  IMAD.MOV.U32 R25, RZ, RZ, R14 ;  /* 0x000000ffff197224 */ /* 0x000fe200078e000e */
[----:B------:R-:W-:Y:S01]  /*43e0*/  MOV R22, R15 ;  /* 0x0000000f00167202 */ /* 0x000fe20000000f00 */
[----:B------:R-:W-:Y:S01]  /*43f0*/  IMAD.MOV.U32 R9, RZ, RZ, R13 ;  /* 0x000000ffff097224 */ /* 0x000fe200078e000d */
[----:B------:R-:W-:Y:S02]  /*4400*/  MOV R20, R12 ;  /* 0x0000000c00147202 */ /* 0x000fe40000000f00 */
[----:B------:R-:W-:-:S07]  /*4410*/  MOV R3, 0x4430 ;  /* 0x0000443000037802 */ /* 0x000fce0000000f00 */
[----:B------:R-:W-:Y:S05]  /*4420*/  CALL.REL.NOINC `($__internal_166_$__cuda_sm20_div_u64) ;  /* 0x0000000c00a07944 */ /* 0x000fea0003c00000 */
[----:B------:R-:W-:Y:S01]  /*4430*/  IADD3 R3, PT, PT, -R21, RZ, RZ ;  /* 0x000000ff15037210 */ /* 0x000fe20007ffe1ff */
[----:B------:R-:W-:Y:S01]  /*4440*/  IMAD.MOV.U32 R19, RZ, RZ, R20 ;  /* 0x000000ffff137224 */ /* 0x000fe200078e0014 */
[----:B------:R-:W-:-:S03]  /*4450*/  MOV R18, R21 ;  /* 0x0000001500127202 */ /* 0x000fc60000000f00 */
[----:B------:R-:W-:-:S07]  /*4460*/  IMAD R8, R12, R3, R14 ;  /* 0x000000030c087224 */ /* 0x000fce00078e020e */
.L_x_2333:
        /* <DEDUP_REMOVED lines=32> */
.L_x_2334:
[----:B------:R-:W-:Y:S01]  /*4670*/  IMAD.MOV.U32 R25, RZ, RZ, R18 ;  /* 0x000000ffff197224 */ /* 0x000fe200078e0012 */
[----:B------:R-:W-:Y:S01]  /*4680*/  MOV R22, R19 ;  /* 0x0000001300167202 */ /* 0x000fe20000000f00 */
[----:B------:R-:W-:Y:S01]  /*4690*/  IMAD.MOV.U32 R9, RZ, RZ, R13 ;  /* 0x000000ffff097224 */ /* 0x000fe200078e000d */
[----:B------:R-:W-:Y:S02]  /*46a0*/  MOV R20, R12 ;  /* 0x0000000c00147202 */ /* 0x000fe40000000f00 */
[----:B------:R-:W-:-:S07]  /*46b0*/  MOV R3, 0x46d0 ;  /* 0x000046d000037802 */ /* 0x000fce0000000f00 */
[----:B------:R-:W-:Y:S05]  /*46c0*/  CALL.REL.NOINC `($__internal_166_$__cuda_sm20_div_u64) ;  /* 0x0000000800f87944 */ /* 0x000fea0003c00000 */
[----:B------:R-:W-:Y:S01]  /*46d0*/  IADD3 R3, PT, PT, -R21, RZ, RZ ;  /* 0x000000ff15037210 */ /* 0x000fe20007ffe1ff */
[----:B------:R-:W-:-:S04]  /*46e0*/  IMAD.MOV.U32 R13, RZ, RZ, R20 ;  /* 0x000000ffff0d7224 */ /* 0x000fc800078e0014 */
[----:B------:R-:W-:Y:S01]  /*46f0*/  IMAD R3, R12, R3, R18 ;  /* 0x000000030c037224 */ /* 0x000fe200078e0212 */
[----:B------:R-:W-:-:S07]  /*4700*/  MOV R12, R21 ;  /* 0x00000015000c7202 */ /* 0x000fce0000000f00 */
.L_x_2335:
        /* <DEDUP_REMOVED lines=30> */
.L_x_2336:
[----:B------:R-:W-:Y:S01]  /*48f0*/  MOV R25, R12 ;  /* 0x0000000c00197202 */ /* 0x000fe20000000f00 */
[----:B------:R-:W-:Y:S01]  /*4900*/  IMAD.MOV.U32 R20, RZ, RZ, R16 ;  /* 0x000000ffff147224 */ /* 0x000fe200078e0010 */
[----:B------:R-:W-:Y:S02]  /*4910*/  MOV R22, R13 ;  /* 0x0000000d00167202 */ /* 0x000fe40000000f00 */
[----:B------:R-:W-:Y:S02]  /*4920*/  MOV R9, R17 ;  /* 0x0000001100097202 */ /* 0x000fe40000000f00 */
[----:B------:R-:W-:-:S07]  /*4930*/  MOV R3, 0x4950 ;  /* 0x0000495000037802 */ /* 0x000fce0000000f00 */
[----:B------:R-:W-:Y:S05]  /*4940*/  CALL.REL.NOINC `($__internal_166_$__cuda_sm20_div_u64) ;  /* 0x0000000800587944 */ /* 0x000fea0003c00000 */
[----:B------:R-:W-:Y:S01]  /*4950*/  IADD3 R3, PT, PT, -R21, RZ, RZ ;  /* 0x000000ff15037210 */ /* 0x000fe20007ffe1ff */
[----:B------:R-:W-:-:S04]  /*4960*/  IMAD.MOV.U32 R9, RZ, RZ, R21 ;  /* 0x000000ffff097224 */ /* 0x000fc800078e0015 */
[----:B------:R-:W-:-:S07]  /*4970*/  IMAD R12, R16, R3, R12 ;  /* 0x00000003100c7224 */ /* 0x000fce00078e020c */
.L_x_2337:
[----:B------:R-:W-:-:S06]  /*4980*/  IMAD.WIDE.U32 R18, R6, 0x8, R18 ;  /* 0x0000000806127825 */ /* 0x000fcc00078e0012 */
[----:B------:R-:W2:Y:S01]  /*4990*/  LDG.E R18, desc[UR6][R18.64] ;  /* 0x0000000612127981 */ /* 0x000ea2000c1e1900 */
[----:B------:R-:W-:Y:S02]  /*49a0*/  IADD3 R5, PT, PT, R5, 0x4, RZ ;  /* 0x0000000405057810 */ /* 0x000fe40007ffe0ff */
[----:B------:R-:W-:Y:S01]  /*49b0*/  MOV R14, R9 ;  /* 0x00000009000e7202 */ /* 0x000fe20000000f00 */
[----:B--2---:R-:W-:-:S07]  /*49c0*/  IMAD R23, R18, R12, R23 ;  /* 0x0000000c12177224 */ /* 0x004fce00078e0217 */
.L_x_2329:
        /* <DEDUP_REMOVED lines=34> */
.L_x_2339:
[----:B------:R-:W-:Y:S01]  /*4bf0*/  HFMA2 R22, -RZ, RZ, 0, 0 ;  /* 0x00000000ff167431 */ /* 0x000fe200000001ff */
        /* <DEDUP_REMOVED lines=9> */
.L_x_2340:
        /* <DEDUP_REMOVED lines=31> */
.L_x_2341:
        /* <DEDUP_REMOVED lines=9> */
.L_x_2342:
[----:B------:R-:W-:-:S06]  /*4f10*/  IMAD.WIDE.U32 R16, R6, 0x8, R16 ;  /* 0x0000000806107825 */ /* 0x000fcc00078e0010 */
[----:B------:R-:W2:Y:S01]  /*4f20*/  LDG.E R16, desc[UR6][R16.64] ;  /* 0x0000000610107981 */ /* 0x000ea2000c1e1900 */
[----:B------:R-:W-:Y:S02]  /*4f30*/  IADD3 R5, PT, PT, R5, 0x2, RZ ;  /* 0x0000000205057810 */ /* 0x000fe40007ffe0ff */
[----:B------:R-:W-:Y:S01]  /*4f40*/  MOV R14, R9 ;  /* 0x00000009000e7202 */ /* 0x000fe20000000f00 */
[----:B--2---:R-:W-:-:S07]  /*4f50*/  IMAD R23, R16, R15, R23 ;  /* 0x0000000f10177224 */ /* 0x004fce00078e0217 */
.L_x_2338:
        /* <DEDUP_REMOVED lines=29> */
.L_x_2343:
[----:B------:R-:W-:Y:S02]  /*5130*/  MOV R3, R16 ;  /* 0x0000001000037202 */ /* 0x000fe40000000f00 */
[----:B------:R-:W-:Y:S02]  /*5140*/  MOV R15, R14 ;  /* 0x0000000e000f7202 */ /* 0x000fe40000000f00 */
[----:B------:R-:W-:-:S07]  /*5150*/  MOV R16, 0x5170 ;  /* 0x0000517000107802 */ /* 0x000fce0000000f00 */
[----:B------:R-:W-:Y:S05]  /*5160*/  CALL.REL.NOINC `($__internal_167_$__cuda_sm20_rem_u64) ;  /* 0x0000000400647944 */ /* 0x000fea0003c00000 */
[----:B------:R-:W-:-:S07]  /*5170*/  IMAD.MOV.U32 R7, RZ, RZ, R9 ;  /* 0x000000ffff077224 */ /* 0x000fce00078e0009 */
.L_x_2344:
[----:B------:R-:W-:-:S06]  /*5180*/  IMAD.WIDE.U32 R4, R6, 0x8, R4 ;  /* 0x0000000806047825 */ /* 0x000fcc00078e0004 */
[----:B------:R-:W2:Y:S02]  /*5190*/  LDG.E R4, desc[UR6][R4.64] ;  /* 0x0000000604047981 */ /* 0x000ea4000c1e1900 */
[----:B--2---:R-:W-:-:S07]  /*51a0*/  IMAD R23, R4, R7, R23 ;  /* 0x0000000704177224 */ /* 0x004fce00078e0217 */
.L_x_2328:
[----:B------:R-:W-:Y:S01]  /*51b0*/  HFMA2 R5, -RZ, RZ, 0, 0 ;  /* 0x00000000ff057431 */ /* 0x000fe200000001ff */
[----:B------:R-:W-:-:S07]  /*51c0*/  MOV R4, R23 ;  /* 0x0000001700047202 */ /* 0x000fce0000000f00 */
.L_x_2309:
        /* <DEDUP_REMOVED lines=10> */
[----:B--2---:R-:W-:-:S05]  /*5270*/  HSETP2.BF16_V2.GEU.AND P0, PT, R6.H0_H0, R9.H0_H0, PT ;  /* 0x2000000906007234 */ /* 0x004fca0003f0e802 */
[----:B------:R-:W-:-:S05]  /*5280*/  SEL R3, R9, R6, P0 ;  /* 0x0000000609037207 */ /* 0x000fca0000000000 */
[----:B------:R-:W-:Y:S01]  /*5290*/  STG.E.U16 desc[UR6][R4.64], R3 ;  /* 0x0000000304007986 */ /* 0x000fe2000c101506 */
[----:B------:R-:W-:Y:S05]  /*52a0*/  EXIT ;  /* 0x000000000000794d */ /* 0x000fea0003800000 */
        .weak           $__internal_166_$__cuda_sm20_div_u64
        .type           $__internal_166_$__cuda_sm20_div_u64,@function
        .size           $__internal_166_$__cuda_sm20_div_u64,($__internal_167_$__cuda_sm20_rem_u64 - $__internal_166_$__cuda_sm20_div_u64)
$__internal_166_$__cuda_sm20_div_u64:
        /* <DEDUP_REMOVED lines=68> */
[----:B------:R-:W-:Y:S06]  /*56f0*/  RET.REL.NODEC R24 `(broadcast_min_strided_bf16) ;  /* 0xffffffa818407950 */ /* 0x000fec0003c3ffff */
        .weak           $__internal_167_$__cuda_sm20_rem_u64
        .type           $__internal_167_$__cuda_sm20_rem_u64,@function
        .size           $__internal_167_$__cuda_sm20_rem_u64,(.L_x_2963 - $__internal_167_$__cuda_sm20_rem_u64)
$__internal_167_$__cuda_sm20_rem_u64:
        /* <DEDUP_REMOVED lines=61> */
[----:B------:R-:W-:Y:S06]  /*5ad0*/  RET.REL.NODEC R16 `(broadcast_min_strided_bf16) ;  /* 0xffffffa410487950 */ /* 0x000fec0003c3ffff */
.L_x_2345:
        /* <DEDUP_REMOVED lines=10> */
.L_x_2963:


//--------------------- .text.broadcast_max_lhs_col_bf16 --------------------------
	.section	.text.broadcast_max_lhs_col_bf16,"ax",@progbits
	.align	128
        .global         broadcast_max_lhs_col_bf16
        .type           broadcast_max_lhs_col_bf16,@function
        .size           broadcast_max_lhs_col_bf16,(.L_x_2964 - broadcast_max_lhs_col_bf16)
        .other          broadcast_max_lhs_col_bf16,@"STO_CUDA_ENTRY STV_DEFAULT"
broadcast_max_lhs_col_bf16:
.text.broadcast_max_lhs_col_bf16:
        /* <DEDUP_REMOVED lines=37> */
.L_x_2347:
[----:B------:R-:W-:-:S07]  /*0250*/  MOV R2, 0x270 ;  /* 0x0000027000027802 */ /* 0x000fce0000000f00 */
[----:B------:R-:W-:Y:S05]  /*0260*/  CALL.REL.NOINC `($__internal_168_$__cuda_sm20_div_u64) ;  /* 0x00000000005c7944 */ /* 0x000fea0003c00000 */
[----:B------:R-:W-:Y:S01]  /*0270*/  MOV R4, R6 ;  /* 0x0000000600047202 */ /* 0x000fe20000000f00 */
[----:B------:R-:W-:-:S07]  /*0280*/  IMAD.MOV.U32 R5, RZ, RZ, R7 ;  /* 0x000000ffff057224 */ /* 0x000fce00078e0007 */
.L_x_2348:
[----:B------:R-:W-:Y:S05]  /*0290*/  BSYNC.RECONVERGENT B0 ;  /* 0x0000000000007941 */ /* 0x000fea0003800200 */
.L_x_2346:
        /* <DEDUP_REMOVED lines=16> */
[----:B--2---:R-:W-:-:S05]  /*03a0*/  HSETP2.BF16_V2.GT.AND P0, PT, R2.H0_H0, R5.H0_H0, PT ;  /* 0x2000000502007234 */ /* 0x004fca0003f04802 */
[----:B------:R-:W-:-:S05]  /*03b0*/  SEL R9, R5, R2, !P0 ;  /* 0x0000000205097207 */ /* 0x000fca0004000000 */
[----:B------:R-:W-:Y:S01]  /*03c0*/  STG.E.U16 desc[UR4][R6.64], R9 ;  /* 0x0000000906007986 */ /* 0x000fe2000c101504 */
[----:B------:R-:W-:Y:S05]  /*03d0*/  EXIT ;  /* 0x000000000000794d */ /* 0x000fea0003800000 */
        .weak           $__internal_168_$__cuda_sm20_div_u64
        .type           $__internal_168_$__cuda_sm20_div_u64,@function
        .size           $__internal_168_$__cuda_sm20_div_u64,(.L_x_2964 - $__internal_168_$__cuda_sm20_div_u64)
$__internal_168_$__cuda_sm20_div_u64:
        /* <DEDUP_REMOVED lines=69> */
[----:B------:R-:W-:Y:S06]  /*0830*/  RET.REL.NODEC R4 `(broadcast_max_lhs_col_bf16) ;  /* 0xfffffff404f07950 */ /* 0x000fec0003c3ffff */
.L_x_2349:
        /* <DEDUP_REMOVED lines=12> */
.L_x_2964:


//--------------------- .text.broadcast_max_lhs_row_bf16 --------------------------
	.section	.text.broadcast_max_lhs_row_bf16,"ax",@progbits
	.align	128
        .global         broadcast_max_lhs_row_bf16
        .type           broadcast_max_lhs_row_bf16,@function
        .size           broadcast_max_lhs_row_bf16,(.L_x_2965 - broadcast_max_lhs_row_bf16)
        .other          broadcast_max_lhs_row_bf16,@"STO_CUDA_ENTRY STV_DEFAULT"
broadcast_max_lhs_row_bf16:
.text.broadcast_max_lhs_row_bf16:
        /* <DEDUP_REMOVED lines=37> */
.L_x_2351:
[----:B------:R-:W-:-:S07]  /*0250*/  MOV R2, 0x270 ;  /* 0x0000027000027802 */ /* 0x000fce0000000f00 */
[----:B------:R-:W-:Y:S05]  /*0260*/  CALL.REL.NOINC `($__internal_169_$__cuda_sm20_rem_u64) ;  /* 0x00000000005c7944 */ /* 0x000fea0003c00000 */
[----:B------:R-:W-:Y:S02]  /*0270*/  IMAD.MOV.U32 R4, RZ, RZ, R6 ;  /* 0x000000ffff047224 */ /* 0x000fe400078e0006 */
[----:B------:R-:W-:-:S07]  /*0280*/  IMAD.MOV.U32 R5, RZ, RZ, R7 ;  /* 0x000000ffff057224 */ /* 0x000fce00078e0007 */
.L_x_2352:
[----:B------:R-:W-:Y:S05]  /*0290*/  BSYNC.RECONVERGENT B0 ;  /* 0x0000000000007941 */ /* 0x000fea0003800200 */
.L_x_2350:
        /* <DEDUP_REMOVED lines=20> */
        .weak           $__internal_169_$__cuda_sm20_rem_u64
        .type           $__internal_169_$__cuda_sm20_rem_u64,@function
        .size           $__internal_169_$__cuda_sm20_rem_u64,(.L_x_2965 - $__internal_169_$__cuda_sm20_rem_u64)
$__internal_169_$__cuda_sm20_rem_u64:
        /* <DEDUP_REMOVED lines=65> */
[----:B------:R-:W-:Y:S06]  /*07f0*/  RET.REL.NODEC R4 `(broadcast_max_lhs_row_bf16) ;  /* 0xfffffff804007950 */ /* 0x000fec0003c3ffff */
.L_x_2353:
        /* <DEDUP_REMOVED lines=16> */
.L_x_2965:


//--------------------- .text.broadcast_max_rhs_col_bf16 --------------------------
	.section	.text.broadcast_max_rhs_col_bf16,"ax",@progbits
	.align	128
        .global         broadcast_max_rhs_col_bf16
        .type           broadcast_max_rhs_col_bf16,@function
        .size           broadcast_max_rhs_col_bf16,(.L_x_2966 - broadcast_max_rhs_col_bf16)
        .other          broadcast_max_rhs_col_bf16,@"STO_CUDA_ENTRY STV_DEFAULT"
broadcast_max_rhs_col_bf16:
.text.broadcast_max_rhs_col_bf16:
        /* <DEDUP_REMOVED lines=37> */
.L_x_2355:
[----:B------:R-:W-:-:S07]  /*0250*/  MOV R2, 0x270 ;  /* 0x0000027000027802 */ /* 0x000fce0000000f00 */
[----:B------:R-:W-:Y:S05]  /*0260*/  CALL.REL.NOINC `($__internal_170_$__cuda_sm20_div_u64) ;  /* 0x00000000005c7944 */ /* 0x000fea0003c00000 */
[----:B------:R-:W-:Y:S01]  /*0270*/  MOV R4, R6 ;  /* 0x0000000600047202 */ /* 0x000fe20000000f00 */
[----:B------:R-:W-:-:S07]  /*0280*/  IMAD.MOV.U32 R5, RZ, RZ, R7 ;  /* 0x000000ffff057224 */ /* 0x000fce00078e0007 */
.L_x_2356:
[----:B------:R-:W-:Y:S05]  /*0290*/  BSYNC.RECONVERGENT B0 ;  /* 0x0000000000007941 */ /* 0x000fea0003800200 */
.L_x_2354:
        /* <DEDUP_REMOVED lines=20> */
        .weak           $__internal_170_$__cuda_sm20_div_u64
        .type           $__internal_170_$__cuda_sm20_div_u64,@function
        .size           $__internal_170_$__cuda_sm20_div_u64,(.L_x_2966 - $__internal_170_$__cuda_sm20_div_u64)
$__internal_170_$__cuda_sm20_div_u64:
        /* <DEDUP_REMOVED lines=69> */
[----:B------:R-:W-:Y:S06]  /*0830*/  RET.REL.NODEC R4 `(broadcast_max_rhs_col_bf16) ;  /* 0xfffffff404f07950 */ /* 0x000fec0003c3ffff */
.L_x_2357:
        /* <DEDUP_REMOVED lines=12> */
.L_x_2966:


//--------------------- .text.broadcast_max_rhs_row_bf16 --------------------------
	.section	.text.broadcast_max_rhs_row_bf16,"ax",@progbits
	.align	128
        .global         broadcast_max_rhs_row_bf16
        .type           broadcast_max_rhs_row_bf16,@function
        .size           broadcast_max_rhs_row_bf16,(.L_x_2967 - broadcast_max_rhs_row_bf16)
        .other          broadcast_max_rhs_row_bf16,@"STO_CUDA_ENTRY STV_DEFAULT"
broadcast_max_rhs_row_bf16:
.text.broadcast_max_rhs_row_bf16:
        /* <DEDUP_REMOVED lines=37> */
.L_x_2359:
[----:B------:R-:W-:-:S07]  /*0250*/  MOV R2, 0x270 ;  /* 0x0000027000027802 */ /* 0x000fce0000000f00 */
[----:B------:R-:W-:Y:S05]  /*0260*/  CALL.REL.NOINC `($__internal_171_$__cuda_sm20_rem_u64) ;  /* 0x00000000005c7944 */ /* 0x000fea0003c00000 */
[----:B------:R-:W-:Y:S02]  /*0270*/  IMAD.MOV.U32 R4, RZ, RZ, R6 ;  /* 0x000000ffff047224 */ /* 0x000fe400078e0006 */
[----:B------:R-:W-:-:S07]  /*0280*/  IMAD.MOV.U32 R5, RZ, RZ, R7 ;  /* 0x000000ffff057224 */ /* 0x000fce00078e0007 */
.L_x_2360:
[----:B------:R-:W-:Y:S05]  /*0290*/  BSYNC.RECONVERGENT B0 ;  /* 0x0000000000007941 */ /* 0x000fea0003800200 */
.L_x_2358:
        /* <DEDUP_REMOVED lines=20> */
        .weak           $__internal_171_$__cuda_sm20_rem_u64
        .type           $__internal_171_$__cuda_sm20_rem_u64,@function
        .size           $__internal_171_$__cuda_sm20_rem_u64,(.L_x_2967 - $__internal_171_$__cuda_sm20_rem_u64)
$__internal_171_$__cuda_sm20_rem_u64:
        /* <DEDUP_REMOVED lines=65> */
[----:B------:R-:W-:Y:S06]  /*07f0*/  RET.REL.NODEC R4 `(broadcast_max_rhs_row_bf16) ;  /* 0xfffffff804007950 */ /* 0x000fec0003c3ffff */
.L_x_2361:
        /* <DEDUP_REMOVED lines=16> */
.L_x_2967:


//--------------------- .text.broadcast_max_contiguous_bf16 --------------------------
	.section	.text.broadcast_max_contiguous_bf16,"ax",@progbits
	.align	128
        .global         broadcast_max_contiguous_bf16
        .type           broadcast_max_contiguous_bf16,@function
        .size           broadcast_max_contiguous_bf16,(.L_x_3148 - broadcast_max_contiguous_bf16)
        .other          broadcast_max_contiguous_bf16,@"STO_CUDA_ENTRY STV_DEFAULT"
broadcast_max_contiguous_bf16:
.text.broadcast_max_contiguous_bf16:
        /* <DEDUP_REMOVED lines=23> */
[----:B--2---:R-:W-:-:S05]  /*0170*/  HSETP2.BF16_V2.GT.AND P0, PT, R2.H0_H0, R5.H0_H0, PT ;  /* 0x2000000502007234 */ /* 0x004fca0003f04802 */
[----:B------:R-:W-:-:S05]  /*0180*/  SEL R9, R5, R2, !P0 ;  /* 0x0000000205097207 */ /* 0x000fca0004000000 */
[----:B------:R-:W-:Y:S01]  /*0190*/  STG.E.U16 desc[UR4][R6.64], R9 ;  /* 0x0000000906007986 */ /* 0x000fe2000c101504 */
[----:B------:R-:W-:Y:S05]  /*01a0*/  EXIT ;  /* 0x000000000000794d */ /* 0x000fea0003800000 */
.L_x_2362:
        /* <DEDUP_REMOVED lines=13> */
.L_x_3148:


//--------------------- .text.broadcast_max_strided_bf16 --------------------------
	.section	.text.broadcast_max_strided_bf16,"ax",@progbits
	.align	128
        .global         broadcast_max_strided_bf16
        .type           broadcast_max_strided_bf16,@function
        .size           broadcast_max_strided_bf16,(.L_x_2969 - broadcast_max_strided_bf16)
        .other          broadcast_max_strided_bf16,@"STO_CUDA_ENTRY STV_DEFAULT"
broadcast_max_strided_bf16:
.text.broadcast_max_strided_bf16:
        /* <DEDUP_REMOVED lines=32> */
.L_x_2381:
        /* <DEDUP_REMOVED lines=27> */
.L_x_2365:
[----:B------:R-:W-:Y:S01]  /*03b0*/  MOV R25, R11 ;  /* 0x0000000b00197202 */ /* 0x000fe20000000f00 */
[----:B------:R-:W-:Y:S01]  /*03c0*/  IMAD.MOV.U32 R22, RZ, RZ, RZ ;  /* 0x000000ffff167224 */ /* 0x000fe200078e00ff */
[----:B------:R-:W-:Y:S01]  /*03d0*/  MOV R20, R16 ;  /* 0x0000001000147202 */ /* 0x000fe20000000f00 */
[----:B------:R-:W-:Y:S01]  /*03e0*/  IMAD.MOV.U32 R9, RZ, RZ, R17 ;  /* 0x000000ffff097224 */ /* 0x000fe200078e0011 */
[----:B------:R-:W-:-:S07]  /*03f0*/  MOV R3, 0x410 ;  /* 0x0000041000037802 */ /* 0x000fce0000000f00 */
[----:B0-----:R-:W-:Y:S05]  /*0400*/  CALL.REL.NOINC `($__internal_172_$__cuda_sm20_div_u64) ;  /* 0x0000004c00a87944 */ /* 0x001fea0003c00000 */
[----:B------:R-:W-:Y:S01]  /*0410*/  IADD3 R3, PT, PT, -R21, RZ, RZ ;  /* 0x000000ff15037210 */ /* 0x000fe20007ffe1ff */
[----:B------:R-:W-:Y:S01]  /*0420*/  IMAD.MOV.U32 R34, RZ, RZ, R21 ;  /* 0x000000ffff227224 */ /* 0x000fe200078e0015 */
[----:B------:R-:W-:-:S03]  /*0430*/  MOV R35, R20 ;  /* 0x0000001400237202 */ /* 0x000fc60000000f00 */
[----:B------:R-:W-:-:S07]  /*0440*/  IMAD R3, R16, R3, R11 ;  /* 0x0000000310037224 */ /* 0x000fce00078e020b */
.L_x_2366:
        /* <DEDUP_REMOVED lines=31> */
.L_x_2367:
[----:B------:R-:W-:Y:S01]  /*0640*/  MOV R25, R34 ;  /* 0x0000002200197202 */ /* 0x000fe20000000f00 */
[----:B------:R-:W-:Y:S01]  /*0650*/  IMAD.MOV.U32 R22, RZ, RZ, R35 ;  /* 0x000000ffff167224 */ /* 0x000fe200078e0023 */
[----:B------:R-:W-:Y:S01]  /*0660*/  MOV R20, R16 ;  /* 0x0000001000147202 */ /* 0x000fe20000000f00 */
[----:B------:R-:W-:Y:S01]  /*0670*/  IMAD.MOV.U32 R9, RZ, RZ, R17 ;  /* 0x000000ffff097224 */ /* 0x000fe200078e0011 */
[----:B------:R-:W-:-:S07]  /*0680*/  MOV R3, 0x6a0 ;  /* 0x000006a000037802 */ /* 0x000fce0000000f00 */
[----:B------:R-:W-:Y:S05]  /*0690*/  CALL.REL.NOINC `($__internal_172_$__cuda_sm20_div_u64) ;  /* 0x0000004c00047944 */ /* 0x000fea0003c00000 */
[----:B------:R-:W-:Y:S02]  /*06a0*/  IADD3 R3, PT, PT, -R21, RZ, RZ ;  /* 0x000000ff15037210 */ /* 0x000fe40007ffe1ff */
[----:B------:R-:W-:-:S03]  /*06b0*/  MOV R35, R20 ;  /* 0x0000001400237202 */ /* 0x000fc60000000f00 */
[----:B------:R-:W-:Y:S02]  /*06c0*/  IMAD R3, R16, R3, R34 ;  /* 0x0000000310037224 */ /* 0x000fe400078e0222 */
[----:B------:R-:W-:-:S07]  /*06d0*/  IMAD.MOV.U32 R34, RZ, RZ, R21 ;  /* 0x000000ffff227224 */ /* 0x000fce00078e0015 */
.L_x_2368:
        /* <DEDUP_REMOVED lines=31> */
.L_x_2369:
        /* <DEDUP_REMOVED lines=10> */
.L_x_2370:
        /* <DEDUP_REMOVED lines=30> */
.L_x_2371:
[----:B------:R-:W-:Y:S01]  /*0b50*/  IMAD.MOV.U32 R25, RZ, RZ, R34 ;  /* 0x000000ffff197224 */ /* 0x000fe200078e0022 */
[----:B------:R-:W-:Y:S01]  /*0b60*/  MOV R22, R35 ;  /* 0x0000002300167202 */ /* 0x000fe20000000f00 */
[----:B------:R-:W-:Y:S01]  /*0b70*/  IMAD.MOV.U32 R20, RZ, RZ, R16 ;  /* 0x000000ffff147224 */ /* 0x000fe200078e0010 */
[----:B------:R-:W-:Y:S02]  /*0b80*/  MOV R9, R17 ;  /* 0x0000001100097202 */ /* 0x000fe40000000f00 */
[----:B------:R-:W-:-:S07]  /*0b90*/  MOV R3, 0xbb0 ;  /* 0x00000bb000037802 */ /* 0x000fce0000000f00 */
[----:B------:R-:W-:Y:S05]  /*0ba0*/  CALL.REL.NOINC `($__internal_172_$__cuda_sm20_div_u64) ;  /* 0x0000004400c07944 */ /* 0x000fea0003c00000 */
[----:B------:R-:W-:Y:S02]  /*0bb0*/  IMAD.MOV R3, RZ, RZ, -R21 ;  /* 0x000000ffff037224 */ /* 0x000fe400078e0a15 */
[----:B------:R-:W-:Y:S02]  /*0bc0*/  IMAD.MOV.U32 R35, RZ, RZ, R20 ;  /* 0x000000ffff237224 */ /* 0x000fe400078e0014 */
[----:B------:R-:W-:Y:S01]  /*0bd0*/  IMAD R3, R16, R3, R34 ;  /* 0x0000000310037224 */ /* 0x000fe200078e0222 */
[----:B------:R-:W-:-:S07]  /*0be0*/  MOV R34, R21 ;  /* 0x0000001500227202 */ /* 0x000fce0000000f00 */
.L_x_2372:
        /* <DEDUP_REMOVED lines=31> */
.L_x_2373:
        /* <DEDUP_REMOVED lines=10> */
.L_x_2374:
        /* <DEDUP_REMOVED lines=31> */
.L_x_2375:
        /* <DEDUP_REMOVED lines=10> */
.L_x_2376:
        /* <DEDUP_REMOVED lines=31> */
.L_x_2377:
        /* <DEDUP_REMOVED lines=10> */
.L_x_2378:
        /* <DEDUP_REMOVED lines=29> */
.L_x_2379:
[----:B------:R-:W-:Y:S01]  /*1570*/  IMAD.MOV.U32 R25, RZ, RZ, R34 ;  /* 0x000000ffff197224 */ /* 0x000fe200078e0022 */
[----:B------:R-:W-:Y:S01]  /*1580*/  MOV R22, R35 ;  /* 0x0000002300167202 */ /* 0x000fe20000000f00 */
[----:B------:R-:W-:Y:S01]  /*1590*/  IMAD.MOV.U32 R20, RZ, RZ, R16 ;  /* 0x000000ffff147224 */ /* 0x000fe200078e0010 */
[----:B------:R-:W-:Y:S02]  /*15a0*/  MOV R9, R17 ;  /* 0x0000001100097202 */ /* 0x000fe40000000f00 */
[----:B------:R-:W-:-:S07]  /*15b0*/  MOV R3, 0x15d0 ;  /* 0x000015d000037802 */ /* 0x000fce0000000f00 */
[----:B------:R-:W-:Y:S05]  /*15c0*/  CALL.REL.NOINC `($__internal_172_$__cuda_sm20_div_u64) ;  /* 0x0000003c00387944 */ /* 0x000fea0003c00000 */
[----:B------:R-:W-:-:S04]  /*15d0*/  IMAD.MOV R3, RZ, RZ, -R21 ;  /* 0x000000ffff037224 */ /* 0x000fc800078e0a15 */
[----:B------:R-:W-:-:S07]  /*15e0*/  IMAD R16, R16, R3, R34 ;  /* 0x0000000310107224 */ /* 0x000fce00078e0222 */
.L_x_2380:
        /* <DEDUP_REMOVED lines=9> */
.L_x_2364:
        /* <DEDUP_REMOVED lines=34> */
.L_x_2384:
[----:B------:R-:W-:Y:S01]  /*18a0*/  MOV R25, R11 ;  /* 0x0000000b00197202 */ /* 0x000fe20000000f00 */
[----:B------:R-:W-:Y:S01]  /*18b0*/  IMAD.MOV.U32 R22, RZ, RZ, RZ ;  /* 0x000000ffff167224 */ /* 0x000fe200078e00ff */
[----:B------:R-:W-:Y:S01]  /*18c0*/  MOV R20, R6 ;  /* 0x0000000600147202 */ /* 0x000fe20000000f00 */
[----:B------:R-:W-:Y:S01]  /*18d0*/  IMAD.MOV.U32 R9, RZ, RZ, R7 ;  /* 0x000000ffff097224 */ /* 0x000fe200078e0007 */
[----:B------:R-:W-:-:S07]  /*18e0*/  MOV R3, 0x1900 ;  /* 0x0000190000037802 */ /* 0x000fce0000000f00 */
[----:B------:R-:W-:Y:S05]  /*18f0*/  CALL.REL.NOINC `($__internal_172_$__cuda_sm20_div_u64) ;  /* 0x00000038006c7944 */ /* 0x000fea0003c00000 */
[----:B------:R-:W-:Y:S01]  /*1900*/  IADD3 R7, PT, PT, -R21, RZ, RZ ;  /* 0x000000ff15077210 */ /* 0x000fe20007ffe1ff */
[----:B------:R-:W-:Y:S01]  /*1910*/  IMAD.MOV.U32 R18, RZ, RZ, R21 ;  /* 0x000000ffff127224 */ /* 0x000fe200078e0015 */
[----:B------:R-:W-:-:S03]  /*1920*/  MOV R19, R20 ;  /* 0x0000001400137202 */ /* 0x000fc60000000f00 */
[----:B------:R-:W-:-:S07]  /*1930*/  IMAD R7, R6, R7, R11 ;  /* 0x0000000706077224 */ /* 0x000fce00078e020b */
.L_x_2385:
        /* <DEDUP_REMOVED lines=34> */
.L_x_2386:
        /* <DEDUP_REMOVED lines=10> */
.L_x_2387:
        /* <DEDUP_REMOVED lines=33> */
.L_x_2388:
        /* <DEDUP_REMOVED lines=10> */
.L_x_2389:
        /* <DEDUP_REMOVED lines=32> */
.L_x_2390:
[----:B------:R-:W-:Y:S01]  /*20b0*/  MOV R25, R10 ;  /* 0x0000000a00197202 */ /* 0x000fe20000000f00 */
[----:B------:R-:W-:Y:S01]  /*20c0*/  IMAD.MOV.U32 R22, RZ, RZ, R11 ;  /* 0x000000ffff167224 */ /* 0x000fe200078e000b */
[----:B------:R-:W-:Y:S01]  /*20d0*/  MOV R20, R6 ;  /* 0x0000000600147202 */ /* 0x000fe20000000f00 */
[----:B------:R-:W-:Y:S01]  /*20e0*/  IMAD.MOV.U32 R9, RZ, RZ, R7 ;  /* 0x000000ffff097224 */ /* 0x000fe200078e0007 */
[----:B------:R-:W-:-:S07]  /*20f0*/  MOV R3, 0x2110 ;  /* 0x0000211000037802 */ /* 0x000fce0000000f00 */
[----:B------:R-:W-:Y:S05]  /*2100*/  CALL.REL.NOINC `($__internal_172_$__cuda_sm20_div_u64) ;  /* 0x0000003000687944 */ /* 0x000fea0003c00000 */
[----:B------:R-:W-:Y:S01]  /*2110*/  IADD3 R3, PT, PT, -R21, RZ, RZ ;  /* 0x000000ff15037210 */ /* 0x000fe20007ffe1ff */
[----:B------:R-:W-:-:S04]  /*2120*/  IMAD.MOV.U32 R11, RZ, RZ, R21 ;  /* 0x000000ffff0b7224 */ /* 0x000fc800078e0015 */
[----:B------:R-:W-:-:S07]  /*2130*/  IMAD R6, R6, R3, R10 ;  /* 0x0000000306067224 */ /* 0x000fce00078e020a */
.L_x_2391:
[----:B------:R-:W0:Y:S02]  /*2140*/  LDC R3, c[0x0][0x388] ;  /* 0x0000e200ff037b82 */ /* 0x000e240000000800 */
[----:B0-----:R-:W-:-:S06]  /*2150*/  IMAD.WIDE.U32 R16, R3, 0x8, R16 ;  /* 0x0000000803107825 */ /* 0x001fcc00078e0010 */
[----:B------:R-:W2:Y:S01]  /*2160*/  LDG.E R16, desc[UR6][R16.64] ;  /* 0x0000000610107981 */ /* 0x000ea2000c1e1900 */
[----:B------:R-:W-:Y:S01]  /*2170*/  IADD3 R8, PT, PT, R8, 0x4, RZ ;  /* 0x0000000408087810 */ /* 0x000fe20007ffe0ff */
[----:B--2---:R-:W-:-:S07]  /*2180*/  IMAD R5, R16, R6, R5 ;  /* 0x0000000610057224 */ /* 0x004fce00078e0205 */
.L_x_2383:
        /* <DEDUP_REMOVED lines=34> */
.L_x_2393:
        /* <DEDUP_REMOVED lines=10> */
.L_x_2394:
        /* <DEDUP_REMOVED lines=31> */
.L_x_2395:
[----:B------:R-:W-:Y:S01]  /*2640*/  IMAD.MOV.U32 R25, RZ, RZ, R16 ;  /* 0x000000ffff197224 */ /* 0x000fe200078e0010 */
[----:B------:R-:W-:Y:S01]  /*2650*/  MOV R22, R17 ;  /* 0x0000001100167202 */ /* 0x000fe20000000f00 */
[----:B------:R-:W-:Y:S01]  /*2660*/  IMAD.MOV.U32 R20, RZ, RZ, R10 ;  /* 0x000000ffff147224 */ /* 0x000fe200078e000a */
[----:B------:R-:W-:Y:S02]  /*2670*/  MOV R9, R11 ;  /* 0x0000000b00097202 */ /* 0x000fe40000000f00 */
[----:B------:R-:W-:-:S07]  /*2680*/  MOV R3, 0x26a0 ;  /* 0x000026a000037802 */ /* 0x000fce0000000f00 */
[----:B------:R-:W-:Y:S05]  /*2690*/  CALL.REL.NOINC `($__internal_172_$__cuda_sm20_div_u64) ;  /* 0x0000002c00047944 */ /* 0x000fea0003c00000 */
[----:B------:R-:W-:Y:S01]  /*26a0*/  IMAD.MOV R3, RZ, RZ, -R21 ;  /* 0x000000ffff037224 */ /* 0x000fe200078e0a15 */
[----:B------:R-:W-:-:S03]  /*26b0*/  MOV R7, R21 ;  /* 0x0000001500077202 */ /* 0x000fc60000000f00 */
[----:B------:R-:W-:-:S07]  /*26c0*/  IMAD R10, R10, R3, R16 ;  /* 0x000000030a0a7224 */ /* 0x000fce00078e0210 */
.L_x_2396:
[----:B------:R-:W0:Y:S02]  /*26d0*/  LDC R3, c[0x0][0x388] ;  /* 0x0000e200ff037b82 */ /* 0x000e240000000800 */
[----:B0-----:R-:W-:-:S06]  /*26e0*/  IMAD.WIDE.U32 R12, R3, 0x8, R12 ;  /* 0x00000008030c7825 */ /* 0x001fcc00078e000c */
[----:B------:R-:W2:Y:S01]  /*26f0*/  LDG.E R12, desc[UR6][R12.64] ;  /* 0x000000060c0c7981 */ /* 0x000ea2000c1e1900 */
[----:B------:R-:W-:Y:S01]  /*2700*/  VIADD R8, R8, 0x2 ;  /* 0x0000000208087836 */ /* 0x000fe20000000000 */
[----:B------:R-:W-:Y:S01]  /*2710*/  MOV R11, R7 ;  /* 0x00000007000b7202 */ /* 0x000fe20000000f00 */
[----:B--2---:R-:W-:-:S07]  /*2720*/  IMAD R5, R12, R10, R5 ;  /* 0x0000000a0c057224 */ /* 0x004fce00078e0205 */
.L_x_2392:
        /* <DEDUP_REMOVED lines=28> */
.L_x_2397:
[----:B------:R-:W-:Y:S01]  /*28f0*/  MOV R3, R16 ;  /* 0x0000001000037202 */ /* 0x000fe20000000f00 */
[----:B------:R-:W-:Y:S01]  /*2900*/  IMAD.MOV.U32 R15, RZ, RZ, R11 ;  /* 0x000000ffff0f7224 */ /* 0x000fe200078e000b */
[----:B------:R-:W-:-:S07]  /*2910*/  MOV R16, 0x2930 ;  /* 0x0000293000107802 */ /* 0x000fce0000000f00 */
[----:B------:R-:W-:Y:S05]  /*2920*/  CALL.REL.NOINC `($__internal_173_$__cuda_sm20_rem_u64) ;  /* 0x0000002c00747944 */ /* 0x000fea0003c00000 */
.L_x_2398:
[----:B------:R-:W0:Y:S02]  /*2930*/  LDC R3, c[0x0][0x388] ;  /* 0x0000e200ff037b82 */ /* 0x000e240000000800 */
[----:B0-----:R-:W-:-:S06]  /*2940*/  IMAD.WIDE.U32 R6, R3, 0x8, R6 ;  /* 0x0000000803067825 */ /* 0x001fcc00078e0006 */
[----:B------:R-:W2:Y:S02]  /*2950*/  LDG.E R6, desc[UR6][R6.64] ;  /* 0x0000000606067981 */ /* 0x000ea4000c1e1900 */
[----:B--2---:R-:W-:-:S07]  /*2960*/  IMAD R5, R6, R9, R5 ;  /* 0x0000000906057224 */ /* 0x004fce00078e0205 */
.L_x_2382:
[----:B------:R-:W-:Y:S01]  /*2970*/  MOV R10, R5 ;  /* 0x00000005000a7202 */ /* 0x000fe20000000f00 */
[----:B------:R-:W-:-:S07]  /*2980*/  IMAD.MOV.U32 R11, RZ, RZ, RZ ;  /* 0x000000ffff0b7224 */ /* 0x000fce00078e00ff */
.L_x_2363:
        /* <DEDUP_REMOVED lines=15> */
.L_x_2417:
        /* <DEDUP_REMOVED lines=27> */
.L_x_2401:
[----:B------:R-:W-:Y:S01]  /*2c30*/  IMAD.MOV.U32 R25, RZ, RZ, R14 ;  /* 0x000000ffff197224 */ /* 0x000fe200078e000e */
[----:B------:R-:W-:Y:S01]  /*2c40*/  MOV R22, RZ ;  /* 0x000000ff00167202 */ /* 0x000fe20000000f00 */
[----:B------:R-:W-:Y:S01]  /*2c50*/  IMAD.MOV.U32 R20, RZ, RZ, R18 ;  /* 0x000000ffff147224 */ /* 0x000fe200078e0012 */
[----:B------:R-:W-:Y:S02]  /*2c60*/  MOV R9, R19 ;  /* 0x0000001300097202 */ /* 0x000fe40000000f00 */
[----:B------:R-:W-:-:S07]  /*2c70*/  MOV R3, 0x2c90 ;  /* 0x00002c9000037802 */ /* 0x000fce0000000f00 */
[----:B------:R-:W-:Y:S05]  /*2c80*/  CALL.REL.NOINC `($__internal_172_$__cuda_sm20_div_u64) ;  /* 0x0000002400887944 */ /* 0x000fea0003c00000 */
[----:B------:R-:W-:Y:S01]  /*2c90*/  IMAD.MOV R3, RZ, RZ, -R21 ;  /* 0x000000ffff037224 */ /* 0x000fe200078e0a15 */
[----:B------:R-:W-:Y:S01]  /*2ca0*/  MOV R28, R21 ;  /* 0x00000015001c7202 */ /* 0x000fe20000000f00 */
[----:B------:R-:W-:Y:S02]  /*2cb0*/  IMAD.MOV.U32 R29, RZ, RZ, R20 ;  /* 0x000000ffff1d7224 */ /* 0x000fe400078e0014 */
[----:B------:R-:W-:-:S07]  /*2cc0*/  IMAD R3, R18, R3, R14 ;  /* 0x0000000312037224 */ /* 0x000fce00078e020e */
.L_x_2402:
        /* <DEDUP_REMOVED lines=30> */
.L_x_2403:
[----:B------:R-:W-:Y:S01]  /*2eb0*/  MOV R25, R28 ;  /* 0x0000001c00197202 */ /* 0x000fe20000000f00 */
[----:B------:R-:W-:Y:S01]  /*2ec0*/  IMAD.MOV.U32 R22, RZ, RZ, R29 ;  /* 0x000000ffff167224 */ /* 0x000fe200078e001d */
        /* <DEDUP_REMOVED lines=8> */
.L_x_2404:
        /* <DEDUP_REMOVED lines=31> */
.L_x_2405:
        /* <DEDUP_REMOVED lines=10> */
.L_x_2406:
        /* <DEDUP_REMOVED lines=30> */
.L_x_2407:
        /* <DEDUP_REMOVED lines=10> */
.L_x_2408:
        /* <DEDUP_REMOVED lines=31> */
.L_x_2409:
        /* <DEDUP_REMOVED lines=10> */
.L_x_2410:
        /* <DEDUP_REMOVED lines=31> */
.L_x_2411:
        /* <DEDUP_REMOVED lines=10> */
.L_x_2412:
        /* <DEDUP_REMOVED lines=31> */
.L_x_2413:
        /* <DEDUP_REMOVED lines=10> */
.L_x_2414:
        /* <DEDUP_REMOVED lines=29> */
.L_x_2415:
        /* <DEDUP_REMOVED lines=8> */
.L_x_2416:
        /* <DEDUP_REMOVED lines=8> */
.L_x_2400:
        /* <DEDUP_REMOVED lines=36> */
.L_x_2420:
[----:B------:R-:W-:Y:S01]  /*4120*/  MOV R25, R14 ;  /* 0x0000000e00197202 */ /* 0x000fe20000000f00 */
[----:B------:R-:W-:Y:S01]  /*4130*/  IMAD.MOV.U32 R22, RZ, RZ, RZ ;  /* 0x000000ffff167224 */ /* 0x000fe200078e00ff */
[----:B------:R-:W-:Y:S01]  /*4140*/  MOV R20, R12 ;  /* 0x0000000c00147202 */ /* 0x000fe20000000f00 */
[----:B------:R-:W-:Y:S01]  /*4150*/  IMAD.MOV.U32 R9, RZ, RZ, R13 ;  /* 0x000000ffff097224 */ /* 0x000fe200078e000d */
[----:B------:R-:W-:-:S07]  /*4160*/  MOV R3, 0x4180 ;  /* 0x0000418000037802 */ /* 0x000fce0000000f00 */
[----:B------:R-:W-:Y:S05]  /*4170*/  CALL.REL.NOINC `($__internal_172_$__cuda_sm20_div_u64) ;  /* 0x00000010004c7944 */ /* 0x000fea0003c00000 */
[----:B------:R-:W-:Y:S01]  /*4180*/  IADD3 R3, PT, PT, -R21, RZ, RZ ;  /* 0x000000ff15037210 */ /* 0x000fe20007ffe1ff */
[----:B------:R-:W-:-:S04]  /*4190*/  IMAD.MOV.U32 R15, RZ, RZ, R20 ;  /* 0x000000ffff0f7224 */ /* 0x000fc800078e0014 */
[----:B------:R-:W-:Y:S01]  /*41a0*/  IMAD R8, R12, R3, R14 ;  /* 0x000000030c087224 */ /* 0x000fe200078e020e */
[----:B------:R-:W-:-:S07]  /*41b0*/  MOV R14, R21 ;  /* 0x00000015000e7202 */ /* 0x000fce0000000f00 */
.L_x_2421:
        /* <DEDUP_REMOVED lines=33> */
.L_x_2422:
[----:B------:R-:W-:Y:S01]  /*43d0*/  IMAD.MOV.U32 R25, RZ, RZ, R14 ;  /* 0x000000ffff197224 */ /* 0x000fe200078e000e */
[----:B------:R-:W-:Y:S01]  /*43e0*/  MOV R22, R15 ;  /* 0x0000000f00167202 */ /* 0x000fe20000000f00 */
[----:B------:R-:W-:Y:S01]  /*43f0*/  IMAD.MOV.U32 R9, RZ, RZ, R13 ;  /* 0x000000ffff097224 */ /* 0x000fe200078e000d */
[----:B------:R-:W-:Y:S02]  /*4400*/  MOV R20, R12 ;  /* 0x0000000c00147202 */ /* 0x000fe40000000f00 */
[----:B------:R-:W-:-:S07]  /*4410*/  MOV R3, 0x4430 ;  /* 0x0000443000037802 */ /* 0x000fce0000000f00 */
[----:B------:R-:W-:Y:S05]  /*4420*/  CALL.REL.NOINC `($__internal_172_$__cuda_sm20_div_u64) ;  /* 0x0000000c00a07944 */ /* 0x000fea0003c00000 */
[----:B------:R-:W-:Y:S01]  /*4430*/  IADD3 R3, PT, PT, -R21, RZ, RZ ;  /* 0x000000ff15037210 */ /* 0x000fe20007ffe1ff */
[----:B------:R-:W-:Y:S01]  /*4440*/  IMAD.MOV.U32 R19, RZ, RZ, R20 ;  /* 0x000000ffff137224 */ /* 0x000fe200078e0014 */
[----:B------:R-:W-:-:S03]  /*4450*/  MOV R18, R21 ;  /* 0x0000001500127202 */ /* 0x000fc60000000f00 */
[----:B------:R-:W-:-:S07]  /*4460*/  IMAD R8, R12, R3, R14 ;  /* 0x000000030c087224 */ /* 0x000fce00078e020e */
.L_x_2423:
        /* <DEDUP_REMOVED lines=32> */
.L_x_2424:
[----:B------:R-:W-:Y:S01]  /*4670*/  IMAD.MOV.U32 R25, RZ, RZ, R18 ;  /* 0x000000ffff197224 */ /* 0x000fe200078e0012 */
[----:B------:R-:W-:Y:S01]  /*4680*/  MOV R22, R19 ;  /* 0x0000001300167202 */ /* 0x000fe20000000f00 */
[----:B------:R-:W-:Y:S01]  /*4690*/  IMAD.MOV.U32 R9, RZ, RZ, R13 ;  /* 0x000000ffff097224 */ /* 0x000fe200078e000d */
[----:B------:R-:W-:Y:S02]  /*46a0*/  MOV R20, R12 ;  /* 0x0000000c00147202 */ /* 0x000fe40000000f00 */
[----:B------:R-:W-:-:S07]  /*46b0*/  MOV R3, 0x46d0 ;  /* 0x000046d000037802 */ /* 0x000fce0000000f00 */
[----:B------:R-:W-:Y:S05]  /*46c0*/  CALL.REL.NOINC `($__internal_172_$__cuda_sm20_div_u64) ;  /* 0x0000000800f87944 */ /* 0x000fea0003c00000 */
[----:B------:R-:W-:Y:S01]  /*46d0*/  IADD3 R3, PT, PT, -R21, RZ, RZ ;  /* 0x000000ff15037210 */ /* 0x000fe20007ffe1ff */
[----:B------:R-:W-:-:S04]  /*46e0*/  IMAD.MOV.U32 R13, RZ, RZ, R20 ;  /* 0x000000ffff0d7224 */ /* 0x000fc800078e0014 */
[----:B------:R-:W-:Y:S01]  /*46f0*/  IMAD R3, R12, R3, R18 ;  /* 0x000000030c037224 */ /* 0x000fe200078e0212 */
[----:B------:R-:W-:-:S07]  /*4700*/  MOV R12, R21 ;  /* 0x00000015000c7202 */ /* 0x000fce0000000f00 */
.L_x_2425:
        /* <DEDUP_REMOVED lines=30> */
.L_x_2426:
[----:B------:R-:W-:Y:S01]  /*48f0*/  MOV R25, R12 ;  /* 0x0000000c00197202 */ /* 0x000fe20000000f00 */
[----:B------:R-:W-:Y:S01]  /*4900*/  IMAD.MOV.U32 R20, RZ, RZ, R16 ;  /* 0x000000ffff147224 */ /* 0x000fe200078e0010 */
[----:B------:R-:W-:Y:S02]  /*4910*/  MOV R22, R13 ;  /* 0x0000000d00167202 */ /* 0x000fe40000000f00 */
[----:B------:R-:W-:Y:S02]  /*4920*/  MOV R9, R17 ;  /* 0x0000001100097202 */ /* 0x000fe40000000f00 */
[----:B------:R-:W-:-:S07]  /*4930*/  MOV R3, 0x4950 ;  /* 0x0000495000037802 */ /* 0x000fce0000000f00 */
[----:B------:R-:W-:Y:S05]  /*4940*/  CALL.REL.NOINC `($__internal_172_$__cuda_sm20_div_u64) ;  /* 0x0000000800587944 */ /* 0x000fea0003c00000 */
[----:B------:R-:W-:Y:S01]  /*4950*/  IADD3 R3, PT, PT, -R21, RZ, RZ ;  /* 0x000000ff15037210 */ /* 0x000fe20007ffe1ff */
[----:B------:R-:W-:-:S04]  /*4960*/  IMAD.MOV.U32 R9, RZ, RZ, R21 ;  /* 0x000000ffff097224 */ /* 0x000fc800078e0015 */
[----:B------:R-:W-:-:S07]  /*4970*/  IMAD R12, R16, R3, R12 ;  /* 0x00000003100c7224 */ /* 0x000fce00078e020c */
.L_x_2427:
[----:B------:R-:W-:-:S06]  /*4980*/  IMAD.WIDE.U32 R18, R6, 0x8, R18 ;  /* 0x0000000806127825 */ /* 0x000fcc00078e0012 */
[----:B------:R-:W2:Y:S01]  /*4990*/  LDG.E R18, desc[UR6][R18.64] ;  /* 0x0000000612127981 */ /* 0x000ea2000c1e1900 */
[----:B------:R-:W-:Y:S02]  /*49a0*/  IADD3 R5, PT, PT, R5, 0x4, RZ ;  /* 0x0000000405057810 */ /* 0x000fe40007ffe0ff */
[----:B------:R-:W-:Y:S01]  /*49b0*/  MOV R14, R9 ;  /* 0x00000009000e7202 */ /* 0x000fe20000000f00 */
[----:B--2---:R-:W-:-:S07]  /*49c0*/  IMAD R23, R18, R12, R23 ;  /* 0x0000000c12177224 */ /* 0x004fce00078e0217 */
.L_x_2419:
        /* <DEDUP_REMOVED lines=34> */
.L_x_2429:
[----:B------:R-:W-:Y:S01]  /*4bf0*/  HFMA2 R22, -RZ, RZ, 0, 0 ;  /* 0x00000000ff167431 */ /* 0x000fe200000001ff */
        /* <DEDUP_REMOVED lines=9> */
.L_x_2430:
        /* <DEDUP_REMOVED lines=31> */
.L_x_2431:
        /* <DEDUP_REMOVED lines=9> */
.L_x_2432:
[----:B------:R-:W-:-:S06]  /*4f10*/  IMAD.WIDE.U32 R16, R6, 0x8, R16 ;  /* 0x0000000806107825 */ /* 0x000fcc00078e0010 */
[----:B------:R-:W2:Y:S01]  /*4f20*/  LDG.E R16, desc[UR6][R16.64] ;  /* 0x0000000610107981 */ /* 0x000ea2000c1e1900 */
[----:B------:R-:W-:Y:S02]  /*4f30*/  IADD3 R5, PT, PT, R5, 0x2, RZ ;  /* 0x0000000205057810 */ /* 0x000fe40007ffe0ff */
[----:B------:R-:W-:Y:S01]  /*4f40*/  MOV R14, R9 ;  /* 0x00000009000e7202 */ /* 0x000fe20000000f00 */
[----:B--2---:R-:W-:-:S07]  /*4f50*/  IMAD R23, R16, R15, R23 ;  /* 0x0000000f10177224 */ /* 0x004fce00078e0217 */
.L_x_2428:
        /* <DEDUP_REMOVED lines=29> */
.L_x_2433:
[----:B------:R-:W-:Y:S02]  /*5130*/  MOV R3, R16 ;  /* 0x0000001000037202 */ /* 0x000fe40000000f00 */
[----:B------:R-:W-:Y:S02]  /*5140*/  MOV R15, R14 ;  /* 0x0000000e000f7202 */ /* 0x000fe40000000f00 */
[----:B------:R-:W-:-:S07]  /*5150*/  MOV R16, 0x5170 ;  /* 0x0000517000107802 */ /* 0x000fce0000000f00 */
[----:B------:R-:W-:Y:S05]  /*5160*/  CALL.REL.NOINC `($__internal_173_$__cuda_sm20_rem_u64) ;  /* 0x0000000400647944 */ /* 0x000fea0003c00000 */
[----:B------:R-:W-:-:S07]  /*5170*/  IMAD.MOV.U32 R7, RZ, RZ, R9 ;  /* 0x000000ffff077224 */ /* 0x000fce00078e0009 */
.L_x_2434:
[----:B------:R-:W-:-:S06]  /*5180*/  IMAD.WIDE.U32 R4, R6, 0x8, R4 ;  /* 0x0000000806047825 */ /* 0x000fcc00078e0004 */
[----:B------:R-:W2:Y:S02]  /*5190*/  LDG.E R4, desc[UR6][R4.64] ;  /* 0x0000000604047981 */ /* 0x000ea4000c1e1900 */
[----:B--2---:R-:W-:-:S07]  /*51a0*/  IMAD R23, R4, R7, R23 ;  /* 0x0000000704177224 */ /* 0x004fce00078e0217 */
.L_x_2418:
[----:B------:R-:W-:Y:S01]  /*51b0*/  HFMA2 R5, -RZ, RZ, 0, 0 ;  /* 0x00000000ff057431 */ /* 0x000fe200000001ff */
[----:B------:R-:W-:-:S07]  /*51c0*/  MOV R4, R23 ;  /* 0x0000001700047202 */ /* 0x000fce0000000f00 */
.L_x_2399:
        /* <DEDUP_REMOVED lines=10> */
[----:B--2---:R-:W-:-:S05]  /*5270*/  HSETP2.BF16_V2.GT.AND P0, PT, R6.H0_H0, R9.H0_H0, PT ;  /* 0x2000000906007234 */ /* 0x004fca0003f04802 */
[----:B------:R-:W-:-:S05]  /*5280*/  SEL R3, R9, R6, !P0 ;  /* 0x0000000609037207 */ /* 0x000fca0004000000 */
[----:B------:R-:W-:Y:S01]  /*5290*/  STG.E.U16 desc[UR6][R4.64], R3 ;  /* 0x0000000304007986 */ /* 0x000fe2000c101506 */
[----:B------:R-:W-:Y:S05]  /*52a0*/  EXIT ;  /* 0x000000000000794d */ /* 0x000fea0003800000 */
        .weak           $__internal_172_$__cuda_sm20_div_u64
        .type           $__internal_172_$__cuda_sm20_div_u64,@function
        .size           $__internal_172_$__cuda_sm20_div_u64,($__internal_173_$__cuda_sm20_rem_u64 - $__internal_172_$__cuda_sm20_div_u64)
$__internal_172_$__cuda_sm20_div_u64:
        /* <DEDUP_REMOVED lines=68> */
[----:B------:R-:W-:Y:S06]  /*56f0*/  RET.REL.NODEC R24 `(broadcast_max_strided_bf16) ;  /* 0xffffffa818407950 */ /* 0x000fec0003c3ffff */
        .weak           $__internal_173_$__cuda_sm20_rem_u64
        .type           $__internal_173_$__cuda_sm20_rem_u64,@function
        .size           $__internal_173_$__cuda_sm20_rem_u64,(.L_x_2969 - $__internal_173_$__cuda_sm20_rem_u64)
$__internal_173_$__cuda_sm20_rem_u64:
        /* <DEDUP_REMOVED lines=61> */
[----:B------:R-:W-:Y:S06]  /*5ad0*/  RET.REL.NODEC R16 `(broadcast_max_strided_bf16) ;  /* 0xffffffa410487950 */ /* 0x000fec0003c3ffff */
.L_x_2435:
        /* <DEDUP_REMOVED lines=10> */
.L_x_2969:


//--------------------- .text.broadcast_div_lhs_col_bf16 --------------------------
	.section	.text.broadcast_div_lhs_col_bf16,"ax",@progbits
	.align	128
        .global         broadcast_div_lhs_col_bf16
        .type           broadcast_div_lhs_col_bf16,@function
        .size           broadcast_div_lhs_col_bf16,(.L_x_2970 - broadcast_div_lhs_col_bf16)
        .other          broadcast_div_lhs_col_bf16,@"STO_CUDA_ENTRY STV_DEFAULT"
broadcast_div_lhs_col_bf16:
.text.broadcast_div_lhs_col_bf16:
        /* <DEDUP_REMOVED lines=37> */
.L_x_2437:
[----:B------:R-:W-:-:S07]  /*0250*/  MOV R2, 0x270 ;  /* 0x0000027000027802 */ /* 0x000fce0000000f00 */
[----:B------:R-:W-:Y:S05]  /*0260*/  CALL.REL.NOINC `($__internal_174_$__cuda_sm20_div_u64) ;  /* 0x0000000000807944 */ /* 0x000fea0003c00000 */
[----:B------:R-:W-:Y:S01]  /*0270*/  IMAD.MOV.U32 R4, RZ, RZ, R6 ;  /* 0x000000ffff047224 */ /* 0x000fe200078e0006 */
[----:B------:R-:W-:-:S07]  /*0280*/  MOV R5, R7 ;  /* 0x0000000700057202 */ /* 0x000fce0000000f00 */
.L_x_2438:
[----:B------:R-:W-:Y:S05]  /*0290*/  BSYNC.RECONVERGENT B0 ;  /* 0x0000000000007941 */ /* 0x000fea0003800200 */
.L_x_2436:
[----:B------:R-:W0:Y:S01]  /*02a0*/  LDCU.128 UR8, c[0x0][0x390] ;  /* 0x00007200ff0877ac */ /* 0x000e220008000c00 */
[C---:B------:R-:W-:Y:S01]  /*02b0*/  IMAD.SHL.U32 R8, R0.reuse, 0x2, RZ ;  /* 0x0000000200087824 */ /* 0x040fe200078e00ff */
[----:B------:R-:W-:Y:S01]  /*02c0*/  SHF.L.U64.HI R9, R0, 0x1, R3 ;  /* 0x0000000100097819 */ /* 0x000fe20000010203 */
[----:B------:R-:W-:Y:S01]  /*02d0*/  IMAD.SHL.U32 R2, R4, 0x2, RZ ;  /* 0x0000000204027824 */ /* 0x000fe200078e00ff */
[----:B------:R-:W1:Y:S02]  /*02e0*/  LDCU.64 UR6, c[0x0][0x3a0] ;  /* 0x00007400ff0677ac */ /* 0x000e640008000a00 */
[----:B0-----:R-:W-:-:S04]  /*02f0*/  IADD3 R6, P0, PT, R8, UR10, RZ ;  /* 0x0000000a08067c10 */ /* 0x001fc8000ff1e0ff */
[----:B------:R-:W-:-:S05]  /*0300*/  IADD3.X R7, PT, PT, R9, UR11, RZ, P0, !PT ;  /* 0x0000000b09077c10 */ /* 0x000fca00087fe4ff */
[----:B------:R-:W2:Y:S01]  /*0310*/  LDG.E.U16 R6, desc[UR4][R6.64] ;  /* 0x0000000406067981 */ /* 0x000ea2000c1e1500 */
[----:B------:R-:W-:Y:S02]  /*0320*/  SHF.L.U64.HI R0, R4, 0x1, R5 ;  /* 0x0000000104007819 */ /* 0x000fe40000010205 */
[----:B------:R-:W-:Y:S02]  /*0330*/  LOP3.LUT R2, R2, 0xfffffffe, RZ, 0xc0, !PT ;  /* 0xfffffffe02027812 */ /* 0x000fe400078ec0ff */
[----:B------:R-:W-:Y:S02]  /*0340*/  LOP3.LUT R0, R0, 0x1, RZ, 0xc0, !PT ;  /* 0x0000000100007812 */ /* 0x000fe400078ec0ff */
[----:B------:R-:W-:-:S04]  /*0350*/  IADD3 R2, P0, PT, R2, UR8, RZ ;  /* 0x0000000802027c10 */ /* 0x000fc8000ff1e0ff */
[----:B------:R-:W-:-:S05]  /*0360*/  IADD3.X R3, PT, PT, R0, UR9, RZ, P0, !PT ;  /* 0x0000000900037c10 */ /* 0x000fca00087fe4ff */
[----:B------:R-:W3:Y:S01]  /*0370*/  LDG.E.U16 R2, desc[UR4][R2.64] ;  /* 0x0000000402027981 */ /* 0x000ee2000c1e1500 */
[----:B--2---:R-:W-:-:S04]  /*0380*/  SHF.L.U32 R4, R6, 0x10, RZ ;  /* 0x0000001006047819 */ /* 0x004fc800000006ff */
[----:B------:R-:W-:Y:S01]  /*0390*/  FSETP.GE.AND P0, PT, |R4|, 8.50705917302346158658e+37, PT ;  /* 0x7e8000000400780b */ /* 0x000fe20003f06200 */
[----:B---3--:R-:W-:-:S12]  /*03a0*/  IMAD.U32 R0, R2, 0x10000, RZ ;  /* 0x0001000002007824 */ /* 0x008fd800078e00ff */
[----:B------:R-:W-:-:S05]  /*03b0*/  @P0 FMUL R4, R4, 0.25 ;  /* 0x3e80000004040820 */ /* 0x000fca0000400000 */
[----:B------:R-:W-:-:S13]  /*03c0*/  FSETP.GEU.AND P1, PT, |R4|, 1.175494350822287508e-38, PT ;  /* 0x008000000400780b */ /* 0x000fda0003f2e200 */
[----:B------:R-:W-:Y:S01]  /*03d0*/  @!P1 FMUL R4, R4, 16777216 ;  /* 0x4b80000004049820 */ /* 0x000fe20000400000 */
[----:B------:R-:W-:-:S03]  /*03e0*/  @!P1 FMUL R0, R0, 16777216 ;  /* 0x4b80000000009820 */ /* 0x000fc60000400000 */
[----:B------:R-:W0:Y:S02]  /*03f0*/  MUFU.RCP R5, R4 ;  /* 0x0000000400057308 */ /* 0x000e240000001000 */
[----:B0-----:R-:W-:-:S04]  /*0400*/  FMUL R0, R5, R0 ;  /* 0x0000000005007220 */ /* 0x001fc80000400000 */
[----:B------:R-:W-:Y:S01]  /*0410*/  @P0 FMUL R0, R0, 0.25 ;  /* 0x3e80000000000820 */ /* 0x000fe20000400000 */
[----:B-1----:R-:W-:-:S04]  /*0420*/  IADD3 R2, P0, PT, R8, UR6, RZ ;  /* 0x0000000608027c10 */ /* 0x002fc8000ff1e0ff */
[----:B------:R-:W-:Y:S02]  /*0430*/  F2FP.BF16.F32.PACK_AB R0, RZ, R0 ;  /* 0x00000000ff00723e */ /* 0x000fe400000010ff */
[----:B------:R-:W-:-:S05]  /*0440*/  IADD3.X R3, PT, PT, R9, UR7, RZ, P0, !PT ;  /* 0x0000000709037c10 */ /* 0x000fca00087fe4ff */
[----:B------:R-:W-:Y:S01]  /*0450*/  STG.E.U16 desc[UR4][R2.64], R0 ;  /* 0x0000000002007986 */ /* 0x000fe2000c101504 */
[----:B------:R-:W-:Y:S05]  /*0460*/  EXIT ;  /* 0x000000000000794d */ /* 0x000fea0003800000 */
        .weak           $__internal_174_$__cuda_sm20_div_u64
        .type           $__internal_174_$__cuda_sm20_div_u64,@function
        .size           $__internal_174_$__cuda_sm20_div_u64,(.L_x_2970 - $__internal_174_$__cuda_sm20_div_u64)
$__internal_174_$__cuda_sm20_div_u64:
        /* <DEDUP_REMOVED lines=69> */
[----:B------:R-:W-:Y:S06]  /*08c0*/  RET.REL.NODEC R4 `(broadcast_div_lhs_col_bf16) ;  /* 0xfffffff404cc7950 */ /* 0x000fec0003c3ffff */
.L_x_2439:
        /* <DEDUP_REMOVED lines=11> */
.L_x_2970:


//--------------------- .text.broadcast_div_lhs_row_bf16 --------------------------
	.section	.text.broadcast_div_lhs_row_bf16,"ax",@progbits
	.align	128
        .global         broadcast_div_lhs_row_bf16
        .type           broadcast_div_lhs_row_bf16,@function
        .size           broadcast_div_lhs_row_bf16,(.L_x_2971 - broadcast_div_lhs_row_bf16)
        .other          broadcast_div_lhs_row_bf16,@"STO_CUDA_ENTRY STV_DEFAULT"
broadcast_div_lhs_row_bf16:
.text.broadcast_div_lhs_row_bf16:
        /* <DEDUP_REMOVED lines=37> */
.L_x_2441:
[----:B------:R-:W-:-:S07]  /*0250*/  MOV R2, 0x270 ;  /* 0x0000027000027802 */ /* 0x000fce0000000f00 */
[----:B------:R-:W-:Y:S05]  /*0260*/  CALL.REL.NOINC `($__internal_175_$__cuda_sm20_rem_u64) ;  /* 0x0000000000807944 */ /* 0x000fea0003c00000 */
[----:B------:R-:W-:Y:S01]  /*0270*/  MOV R4, R6 ;  /* 0x0000000600047202 */ /* 0x000fe20000000f00 */
[----:B------:R-:W-:-:S07]  /*0280*/  IMAD.MOV.U32 R5, RZ, RZ, R7 ;  /* 0x000000ffff057224 */ /* 0x000fce00078e0007 */
.L_x_2442:
[----:B------:R-:W-:Y:S05]  /*0290*/  BSYNC.RECONVERGENT B0 ;  /* 0x0000000000007941 */ /* 0x000fea0003800200 */
.L_x_2440:
[----:B------:R-:W0:Y:S01]  /*02a0*/  LDCU.128 UR8, c[0x0][0x390] ;  /* 0x00007200ff0877ac */ /* 0x000e220008000c00 */
[C---:B------:R-:W-:Y:S01]  /*02b0*/  IMAD.SHL.U32 R8, R0.reuse, 0x2, RZ ;  /* 0x0000000200087824 */ /* 0x040fe200078e00ff */
[----:B------:R-:W-:Y:S02]  /*02c0*/  SHF.L.U64.HI R9, R0, 0x1, R3 ;  /* 0x0000000100097819 */ /* 0x000fe40000010203 */
[----:B------:R-:W-:Y:S01]  /*02d0*/  SHF.L.U32 R2, R4, 0x1, RZ ;  /* 0x0000000104027819 */ /* 0x000fe200000006ff */
[----:B------:R-:W1:Y:S01]  /*02e0*/  LDCU.64 UR6, c[0x0][0x3a0] ;  /* 0x00007400ff0677ac */ /* 0x000e620008000a00 */
        /* <DEDUP_REMOVED lines=9> */
[----:B--2---:R-:W-:-:S05]  /*0380*/  IMAD.U32 R4, R6, 0x10000, RZ ;  /* 0x0001000006047824 */ /* 0x004fca00078e00ff */
        /* <DEDUP_REMOVED lines=14> */
        .weak           $__internal_175_$__cuda_sm20_rem_u64
        .type           $__internal_175_$__cuda_sm20_rem_u64,@function
        .size           $__internal_175_$__cuda_sm20_rem_u64,(.L_x_2971 - $__internal_175_$__cuda_sm20_rem_u64)
$__internal_175_$__cuda_sm20_rem_u64:
        /* <DEDUP_REMOVED lines=59> */
[----:B------:R-:W-:Y:S02]  /*0820*/  ISETP.NE.AND.EX P1, PT, R5, RZ, PT, P1 ;  /* 0x000000ff0500720c */ /* 0x000fe40003f25310 */
[----:B------:R-:W-:Y:S02]  /*0830*/  MOV R5, 0x0 ;  /* 0x0000000000057802 */ /* 0x000fe40000000f00 */
[----:B------:R-:W-:Y:S02]  /*0840*/  SEL R6, R6, R9, P0 ;  /* 0x0000000906067207 */ /* 0x000fe40000000000 */
[----:B------:R-:W-:Y:S02]  /*0850*/  SEL R7, R7, R8, P0 ;  /* 0x0000000807077207 */ /* 0x000fe40000000000 */
[----:B------:R-:W-:-:S02]  /*0860*/  SEL R6, R6, 0xffffffff, P1 ;  /* 0xffffffff06067807 */ /* 0x000fc40000800000 */
[----:B------:R-:W-:Y:S01]  /*0870*/  SEL R7, R7, 0xffffffff, P1 ;  /* 0xffffffff07077807 */ /* 0x000fe20000800000 */
[----:B------:R-:W-:Y:S06]  /*0880*/  RET.REL.NODEC R4 `(broadcast_div_lhs_row_bf16) ;  /* 0xfffffff404dc7950 */ /* 0x000fec0003c3ffff */
.L_x_2443:
        /* <DEDUP_REMOVED lines=15> */
.L_x_2971:


//--------------------- .text.broadcast_div_rhs_col_bf16 --------------------------
	.section	.text.broadcast_div_rhs_col_bf16,"ax",@progbits
	.align	128
        .global         broadcast_div_rhs_col_bf16
        .type           broadcast_div_rhs_col_bf16,@function
        .size           broadcast_div_rhs_col_bf16,(.L_x_2972 - broadcast_div_rhs_col_bf16)
        .other          broadcast_div_rhs_col_bf16,@"STO_CUDA_ENTRY STV_DEFAULT"
broadcast_div_rhs_col_bf16:
.text.broadcast_div_rhs_col_bf16:
        /* <DEDUP_REMOVED lines=37> */
.L_x_2445:
[----:B------:R-:W-:-:S07]  /*0250*/  MOV R2, 0x270 ;  /* 0x0000027000027802 */ /* 0x000fce0000000f00 */
[----:B------:R-:W-:Y:S05]  /*0260*/  CALL.REL.NOINC `($__internal_176_$__cuda_sm20_div_u64) ;  /* 0x0000000000807944 */ /* 0x000fea0003c00000 */
[----:B------:R-:W-:Y:S01]  /*0270*/  IMAD.MOV.U32 R4, RZ, RZ, R6 ;  /* 0x000000ffff047224 */ /* 0x000fe200078e0006 */
[----:B------:R-:W-:-:S07]  /*0280*/  MOV R5, R7 ;  /* 0x0000000700057202 */ /* 0x000fce0000000f00 */
.L_x_2446:
[----:B------:R-:W-:Y:S05]  /*0290*/  BSYNC.RECONVERGENT B0 ;  /* 0x0000000000007941 */ /* 0x000fea0003800200 */
.L_x_2444:
        /* <DEDUP_REMOVED lines=29> */
        .weak           $__internal_176_$__cuda_sm20_div_u64
        .type           $__internal_176_$__cuda_sm20_div_u64,@function
        .size           $__internal_176_$__cuda_sm20_div_u64,(.L_x_2972 - $__internal_176_$__cuda_sm20_div_u64)
$__internal_176_$__cuda_sm20_div_u64:
        /* <DEDUP_REMOVED lines=69> */
[----:B------:R-:W-:Y:S06]  /*08c0*/  RET.REL.NODEC R4 `(broadcast_div_rhs_col_bf16) ;  /* 0xfffffff404cc7950 */ /* 0x000fec0003c3ffff */
.L_x_2447:
        /* <DEDUP_REMOVED lines=11> */
.L_x_2972:


//--------------------- .text.broadcast_div_rhs_row_bf16 --------------------------
	.section	.text.broadcast_div_rhs_row_bf16,"ax",@progbits
	.align	128
        .global         broadcast_div_rhs_row_bf16
        .type           broadcast_div_rhs_row_bf16,@function
        .size           broadcast_div_rhs_row_bf16,(.L_x_2973 - broadcast_div_rhs_row_bf16)
        .other          broadcast_div_rhs_row_bf16,@"STO_CUDA_ENTRY STV_DEFAULT"
broadcast_div_rhs_row_bf16:
.text.broadcast_div_rhs_row_bf16:
        /* <DEDUP_REMOVED lines=37> */
.L_x_2449:
[----:B------:R-:W-:-:S07]  /*0250*/  MOV R2, 0x270 ;  /* 0x0000027000027802 */ /* 0x000fce0000000f00 */
[----:B------:R-:W-:Y:S05]  /*0260*/  CALL.REL.NOINC `($__internal_177_$__cuda_sm20_rem_u64) ;  /* 0x0000000000807944 */ /* 0x000fea0003c00000 */
[----:B------:R-:W-:Y:S01]  /*0270*/  MOV R4, R6 ;  /* 0x0000000600047202 */ /* 0x000fe20000000f00 */
[----:B------:R-:W-:-:S07]  /*0280*/  IMAD.MOV.U32 R5, RZ, RZ, R7 ;  /* 0x000000ffff057224 */ /* 0x000fce00078e0007 */
.L_x_2450:
[----:B------:R-:W-:Y:S05]  /*0290*/  BSYNC.RECONVERGENT B0 ;  /* 0x0000000000007941 */ /* 0x000fea0003800200 */
.L_x_2448:
        /* <DEDUP_REMOVED lines=29> */
        .weak           $__internal_177_$__cuda_sm20_rem_u64
        .type           $__internal_177_$__cuda_sm20_rem_u64,@function
        .size           $__internal_177_$__cuda_sm20_rem_u64,(.L_x_2973 - $__internal_177_$__cuda_sm20_rem_u64)
$__internal_177_$__cuda_sm20_rem_u64:
        /* <DEDUP_REMOVED lines=65> */
[----:B------:R-:W-:Y:S06]  /*0880*/  RET.REL.NODEC R4 `(broadcast_div_rhs_row_bf16) ;  /* 0xfffffff404dc7950 */ /* 0x000fec0003c3ffff */
.L_x_2451:
        /* <DEDUP_REMOVED lines=15> */
.L_x_2973:


//--------------------- .text.broadcast_div_contiguous_bf16 --------------------------
	.section	.text.broadcast_div_contiguous_bf16,"ax",@progbits
	.align	128
        .global         broadcast_div_contiguous_bf16
        .type           broadcast_div_contiguous_bf16,@function
        .size           broadcast_div_contiguous_bf16,(.L_x_3154 - broadcast_div_contiguous_bf16)
        .other          broadcast_div_contiguous_bf16,@"STO_CUDA_ENTRY STV_DEFAULT"
broadcast_div_contiguous_bf16:
.text.broadcast_div_contiguous_bf16:
        /* <DEDUP_REMOVED lines=19> */
[----:B------:R-:W-:-:S05]  /*0130*/  IADD3.X R3, PT, PT, R9, UR7, RZ, P0, !PT ;  /* 0x0000000709037c10 */ /* 0x000fca00087fe4ff */
[----:B------:R-:W2:Y:S01]  /*0140*/  LDG.E.U16 R2, desc[UR4][R2.64] ;  /* 0x0000000402027981 */ /* 0x000ea2000c1e1500 */
[----:B---3--:R-:W-:-:S05]  /*0150*/  IMAD.U32 R6, R4, 0x10000, RZ ;  /* 0x0001000004067824 */ /* 0x008fca00078e00ff */
[----:B------:R-:W-:Y:S01]  /*0160*/  FSETP.GE.AND P0, PT, |R6|, 8.50705917302346158658e+37, PT ;  /* 0x7e8000000600780b */ /* 0x000fe20003f06200 */
[----:B--2---:R-:W-:-:S12]  /*0170*/  IMAD.U32 R0, R2, 0x10000, RZ ;  /* 0x0001000002007824 */ /* 0x004fd800078e00ff */
[----:B------:R-:W-:-:S05]  /*0180*/  @P0 FMUL R6, R6, 0.25 ;  /* 0x3e80000006060820 */ /* 0x000fca0000400000 */
[----:B------:R-:W-:-:S13]  /*0190*/  FSETP.GEU.AND P1, PT, |R6|, 1.175494350822287508e-38, PT ;  /* 0x008000000600780b */ /* 0x000fda0003f2e200 */
[----:B------:R-:W-:Y:S01]  /*01a0*/  @!P1 FMUL R6, R6, 16777216 ;  /* 0x4b80000006069820 */ /* 0x000fe20000400000 */
[----:B------:R-:W-:-:S03]  /*01b0*/  @!P1 FMUL R0, R0, 16777216 ;  /* 0x4b80000000009820 */ /* 0x000fc60000400000 */
[----:B------:R-:W0:Y:S02]  /*01c0*/  MUFU.RCP R7, R6 ;  /* 0x0000000600077308 */ /* 0x000e240000001000 */
[----:B0-----:R-:W-:-:S04]  /*01d0*/  FMUL R0, R7, R0 ;  /* 0x0000000007007220 */ /* 0x001fc80000400000 */
[----:B------:R-:W-:Y:S01]  /*01e0*/  @P0 FMUL R0, R0, 0.25 ;  /* 0x3e80000000000820 */ /* 0x000fe20000400000 */
[----:B------:R-:W-:-:S04]  /*01f0*/  IADD3 R2, P0, PT, R8, UR10, RZ ;  /* 0x0000000a08027c10 */ /* 0x000fc8000ff1e0ff */
[----:B------:R-:W-:Y:S02]  /*0200*/  F2FP.BF16.F32.PACK_AB R0, RZ, R0 ;  /* 0x00000000ff00723e */ /* 0x000fe400000010ff */
[----:B------:R-:W-:-:S05]  /*0210*/  IADD3.X R3, PT, PT, R9, UR11, RZ, P0, !PT ;  /* 0x0000000b09037c10 */ /* 0x000fca00087fe4ff */
[----:B------:R-:W-:Y:S01]  /*0220*/  STG.E.U16 desc[UR4][R2.64], R0 ;  /* 0x0000000002007986 */ /* 0x000fe2000c101504 */
[----:B------:R-:W-:Y:S05]  /*0230*/  EXIT ;  /* 0x000000000000794d */ /* 0x000fea0003800000 */
.L_x_2452:
        /* <DEDUP_REMOVED lines=12> */
.L_x_3154:


//--------------------- .text.broadcast_div_strided_bf16 --------------------------
	.section	.text.broadcast_div_strided_bf16,"ax",@progbits
	.align	128
        .global         broadcast_div_strided_bf16
        .type           broadcast_div_strided_bf16,@function
        .size           broadcast_div_strided_bf16,(.L_x_2975 - broadcast_div_strided_bf16)
        .other          broadcast_div_strided_bf16,@"STO_CUDA_ENTRY STV_DEFAULT"
broadcast_div_strided_bf16:
.text.broadcast_div_strided_bf16:
        /* <DEDUP_REMOVED lines=32> */
.L_x_2471:
        /* <DEDUP_REMOVED lines=27> */
.L_x_2455:
[----:B------:R-:W-:Y:S01]  /*03b0*/  MOV R25, R11 ;  /* 0x0000000b00197202 */ /* 0x000fe20000000f00 */
[----:B------:R-:W-:Y:S01]  /*03c0*/  IMAD.MOV.U32 R22, RZ, RZ, RZ ;  /* 0x000000ffff167224 */ /* 0x000fe200078e00ff */
[----:B------:R-:W-:Y:S01]  /*03d0*/  MOV R20, R16 ;  /* 0x0000001000147202 */ /* 0x000fe20000000f00 */
[----:B------:R-:W-:Y:S01]  /*03e0*/  IMAD.MOV.U32 R9, RZ, RZ, R17 ;  /* 0x000000ffff097224 */ /* 0x000fe200078e0011 */
[----:B------:R-:W-:-:S07]  /*03f0*/  MOV R3, 0x410 ;  /* 0x0000041000037802 */ /* 0x000fce0000000f00 */
[----:B0-----:R-:W-:Y:S05]  /*0400*/  CALL.REL.NOINC `($__internal_178_$__cuda_sm20_div_u64) ;  /* 0x0000004c00cc7944 */ /* 0x001fea0003c00000 */
[----:B------:R-:W-:Y:S01]  /*0410*/  IADD3 R3, PT, PT, -R21, RZ, RZ ;  /* 0x000000ff15037210 */ /* 0x000fe20007ffe1ff */
[----:B------:R-:W-:Y:S01]  /*0420*/  IMAD.MOV.U32 R34, RZ, RZ, R21 ;  /* 0x000000ffff227224 */ /* 0x000fe200078e0015 */
[----:B------:R-:W-:-:S03]  /*0430*/  MOV R35, R20 ;  /* 0x0000001400237202 */ /* 0x000fc60000000f00 */
[----:B------:R-:W-:-:S07]  /*0440*/  IMAD R3, R16, R3, R11 ;  /* 0x0000000310037224 */ /* 0x000fce00078e020b */
.L_x_2456:
        /* <DEDUP_REMOVED lines=31> */
.L_x_2457:
[----:B------:R-:W-:Y:S01]  /*0640*/  MOV R25, R34 ;  /* 0x0000002200197202 */ /* 0x000fe20000000f00 */
[----:B------:R-:W-:Y:S01]  /*0650*/  IMAD.MOV.U32 R22, RZ, RZ, R35 ;  /* 0x000000ffff167224 */ /* 0x000fe200078e0023 */
[----:B------:R-:W-:Y:S01]  /*0660*/  MOV R20, R16 ;  /* 0x0000001000147202 */ /* 0x000fe20000000f00 */
[----:B------:R-:W-:Y:S01]  /*0670*/  IMAD.MOV.U32 R9, RZ, RZ, R17 ;  /* 0x000000ffff097224 */ /* 0x000fe200078e0011 */
[----:B------:R-:W-:-:S07]  /*0680*/  MOV R3, 0x6a0 ;  /* 0x000006a000037802 */ /* 0x000fce0000000f00 */
[----:B------:R-:W-:Y:S05]  /*0690*/  CALL.REL.NOINC `($__internal_178_$__cuda_sm20_div_u64) ;  /* 0x0000004c00287944 */ /* 0x000fea0003c00000 */
[----:B------:R-:W-:Y:S02]  /*06a0*/  IADD3 R3, PT, PT, -R21, RZ, RZ ;  /* 0x000000ff15037210 */ /* 0x000fe40007ffe1ff */
[----:B------:R-:W-:-:S03]  /*06b0*/  MOV R35, R20 ;  /* 0x0000001400237202 */ /* 0x000fc60000000f00 */
[----:B------:R-:W-:Y:S02]  /*06c0*/  IMAD R3, R16, R3, R34 ;  /* 0x0000000310037224 */ /* 0x000fe400078e0222 */
[----:B------:R-:W-:-:S07]  /*06d0*/  IMAD.MOV.U32 R34, RZ, RZ, R21 ;  /* 0x000000ffff227224 */ /* 0x000fce00078e0015 */
.L_x_2458:
        /* <DEDUP_REMOVED lines=31> */
.L_x_2459:
        /* <DEDUP_REMOVED lines=10> */
.L_x_2460:
        /* <DEDUP_REMOVED lines=30> */
.L_x_2461:
[----:B------:R-:W-:Y:S01]  /*0b50*/  IMAD.MOV.U32 R25, RZ, RZ, R34 ;  /* 0x000000ffff197224 */ /* 0x000fe200078e0022 */
[----:B------:R-:W-:Y:S01]  /*0b60*/  MOV R22, R35 ;  /* 0x0000002300167202 */ /* 0x000fe20000000f00 */
[----:B------:R-:W-:Y:S01]  /*0b70*/  IMAD.MOV.U32 R20, RZ, RZ, R16 ;  /* 0x000000ffff147224 */ /* 0x000fe200078e0010 */
[----:B------:R-:W-:Y:S02]  /*0b80*/  MOV R9, R17 ;  /* 0x0000001100097202 */ /* 0x000fe40000000f00 */
[----:B------:R-:W-:-:S07]  /*0b90*/  MOV R3, 0xbb0 ;  /* 0x00000bb000037802 */ /* 0x000fce0000000f00 */
[----:B------:R-:W-:Y:S05]  /*0ba0*/  CALL.REL.NOINC `($__internal_178_$__cuda_sm20_div_u64) ;  /* 0x0000004400e47944 */ /* 0x000fea0003c00000 */
[----:B------:R-:W-:Y:S02]  /*0bb0*/  IMAD.MOV R3, RZ, RZ, -R21 ;  /* 0x000000ffff037224 */ /* 0x000fe400078e0a15 */
[----:B------:R-:W-:Y:S02]  /*0bc0*/  IMAD.MOV.U32 R35, RZ, RZ, R20 ;  /* 0x000000ffff237224 */ /* 0x000fe400078e0014 */
[----:B------:R-:W-:Y:S01]  /*0bd0*/  IMAD R3, R16, R3, R34 ;  /* 0x0000000310037224 */ /* 0x000fe200078e0222 */
[----:B------:R-:W-:-:S07]  /*0be0*/  MOV R34, R21 ;  /* 0x0000001500227202 */ /* 0x000fce0000000f00 */
.L_x_2462:
        /* <DEDUP_REMOVED lines=31> */
.L_x_2463:
        /* <DEDUP_REMOVED lines=10> */
.L_x_2464:
        /* <DEDUP_REMOVED lines=31> */
.L_x_2465:
        /* <DEDUP_REMOVED lines=10> */
.L_x_2466:
        /* <DEDUP_REMOVED lines=31> */
.L_x_2467:
        /* <DEDUP_REMOVED lines=10> */
.L_x_2468:
        /* <DEDUP_REMOVED lines=29> */
.L_x_2469:
[----:B------:R-:W-:Y:S01]  /*1570*/  IMAD.MOV.U32 R25, RZ, RZ, R34 ;  /* 0x000000ffff197224 */ /* 0x000fe200078e0022 */
[----:B------:R-:W-:Y:S01]  /*1580*/  MOV R22, R35 ;  /* 0x0000002300167202 */ /* 0x000fe20000000f00 */
[----:B------:R-:W-:Y:S01]  /*1590*/  IMAD.MOV.U32 R20, RZ, RZ, R16 ;  /* 0x000000ffff147224 */ /* 0x000fe200078e0010 */
[----:B------:R-:W-:Y:S02]  /*15a0*/  MOV R9, R17 ;  /* 0x0000001100097202 */ /* 0x000fe40000000f00 */
[----:B------:R-:W-:-:S07]  /*15b0*/  MOV R3, 0x15d0 ;  /* 0x000015d000037802 */ /* 0x000fce0000000f00 */
[----:B------:R-:W-:Y:S05]  /*15c0*/  CALL.REL.NOINC `($__internal_178_$__cuda_sm20_div_u64) ;  /* 0x0000003c005c7944 */ /* 0x000fea0003c00000 */
[----:B------:R-:W-:-:S04]  /*15d0*/  IMAD.MOV R3, RZ, RZ, -R21 ;  /* 0x000000ffff037224 */ /* 0x000fc800078e0a15 */
[----:B------:R-:W-:-:S07]  /*15e0*/  IMAD R16, R16, R3, R34 ;  /* 0x0000000310107224 */ /* 0x000fce00078e0222 */
.L_x_2470:
        /* <DEDUP_REMOVED lines=9> */
.L_x_2454:
        /* <DEDUP_REMOVED lines=34> */
.L_x_2474:
[----:B------:R-:W-:Y:S01]  /*18a0*/  MOV R25, R11 ;  /* 0x0000000b00197202 */ /* 0x000fe20000000f00 */
[----:B------:R-:W-:Y:S01]  /*18b0*/  IMAD.MOV.U32 R22, RZ, RZ, RZ ;  /* 0x000000ffff167224 */ /* 0x000fe200078e00ff */
[----:B------:R-:W-:Y:S01]  /*18c0*/  MOV R20, R6 ;  /* 0x0000000600147202 */ /* 0x000fe20000000f00 */
[----:B------:R-:W-:Y:S01]  /*18d0*/  IMAD.MOV.U32 R9, RZ, RZ, R7 ;  /* 0x000000ffff097224 */ /* 0x000fe200078e0007 */
[----:B------:R-:W-:-:S07]  /*18e0*/  MOV R3, 0x1900 ;  /* 0x0000190000037802 */ /* 0x000fce0000000f00 */
[----:B------:R-:W-:Y:S05]  /*18f0*/  CALL.REL.NOINC `($__internal_178_$__cuda_sm20_div_u64) ;  /* 0x0000003800907944 */ /* 0x000fea0003c00000 */
[----:B------:R-:W-:Y:S01]  /*1900*/  IADD3 R7, PT, PT, -R21, RZ, RZ ;  /* 0x000000ff15077210 */ /* 0x000fe20007ffe1ff */
[----:B------:R-:W-:Y:S01]  /*1910*/  IMAD.MOV.U32 R18, RZ, RZ, R21 ;  /* 0x000000ffff127224 */ /* 0x000fe200078e0015 */
[----:B------:R-:W-:-:S03]  /*1920*/  MOV R19, R20 ;  /* 0x0000001400137202 */ /* 0x000fc60000000f00 */
[----:B------:R-:W-:-:S07]  /*1930*/  IMAD R7, R6, R7, R11 ;  /* 0x0000000706077224 */ /* 0x000fce00078e020b */
.L_x_2475:
        /* <DEDUP_REMOVED lines=34> */
.L_x_2476:
        /* <DEDUP_REMOVED lines=10> */
.L_x_2477:
        /* <DEDUP_REMOVED lines=33> */
.L_x_2478:
        /* <DEDUP_REMOVED lines=10> */
.L_x_2479:
        /* <DEDUP_REMOVED lines=32> */
.L_x_2480:
[----:B------:R-:W-:Y:S01]  /*20b0*/  MOV R25, R10 ;  /* 0x0000000a00197202 */ /* 0x000fe20000000f00 */
[----:B------:R-:W-:Y:S01]  /*20c0*/  IMAD.MOV.U32 R22, RZ, RZ, R11 ;  /* 0x000000ffff167224 */ /* 0x000fe200078e000b */
[----:B------:R-:W-:Y:S01]  /*20d0*/  MOV R20, R6 ;  /* 0x0000000600147202 */ /* 0x000fe20000000f00 */
[----:B------:R-:W-:Y:S01]  /*20e0*/  IMAD.MOV.U32 R9, RZ, RZ, R7 ;  /* 0x000000ffff097224 */ /* 0x000fe200078e0007 */
[----:B------:R-:W-:-:S07]  /*20f0*/  MOV R3, 0x2110 ;  /* 0x0000211000037802 */ /* 0x000fce0000000f00 */
[----:B------:R-:W-:Y:S05]  /*2100*/  CALL.REL.NOINC `($__internal_178_$__cuda_sm20_div_u64) ;  /* 0x00000030008c7944 */ /* 0x000fea0003c00000 */
[----:B------:R-:W-:Y:S01]  /*2110*/  IADD3 R3, PT, PT, -R21, RZ, RZ ;  /* 0x000000ff15037210 */ /* 0x000fe20007ffe1ff */
[----:B------:R-:W-:-:S04]  /*2120*/  IMAD.MOV.U32 R11, RZ, RZ, R21 ;  /* 0x000000ffff0b7224 */ /* 0x000fc800078e0015 */
[----:B------:R-:W-:-:S07]  /*2130*/  IMAD R6, R6, R3, R10 ;  /* 0x0000000306067224 */ /* 0x000fce00078e020a */
.L_x_2481:
[----:B------:R-:W0:Y:S02]  /*2140*/  LDC R3, c[0x0][0x388] ;  /* 0x0000e200ff037b82 */ /* 0x000e240000000800 */
[----:B0-----:R-:W-:-:S06]  /*2150*/  IMAD.WIDE.U32 R16, R3, 0x8, R16 ;  /* 0x0000000803107825 */ /* 0x001fcc00078e0010 */
[----:B------:R-:W2:Y:S01]  /*2160*/  LDG.E R16, desc[UR6][R16.64] ;  /* 0x0000000610107981 */ /* 0x000ea2000c1e1900 */
[----:B------:R-:W-:Y:S01]  /*2170*/  IADD3 R8, PT, PT, R8, 0x4, RZ ;  /* 0x0000000408087810 */ /* 0x000fe20007ffe0ff */
[----:B--2---:R-:W-:-:S07]  /*2180*/  IMAD R5, R16, R6, R5 ;  /* 0x0000000610057224 */ /* 0x004fce00078e0205 */
.L_x_2473:
        /* <DEDUP_REMOVED lines=34> */
.L_x_2483:
        /* <DEDUP_REMOVED lines=10> */
.L_x_2484:
        /* <DEDUP_REMOVED lines=31> */
.L_x_2485:
[----:B------:R-:W-:Y:S01]  /*2640*/  IMAD.MOV.U32 R25, RZ, RZ, R16 ;  /* 0x000000ffff197224 */ /* 0x000fe200078e0010 */
[----:B------:R-:W-:Y:S01]  /*2650*/  MOV R22, R17 ;  /* 0x0000001100167202 */ /* 0x000fe20000000f00 */
[----:B------:R-:W-:Y:S01]  /*2660*/  IMAD.MOV.U32 R20, RZ, RZ, R10 ;  /* 0x000000ffff147224 */ /* 0x000fe200078e000a */
[----:B------:R-:W-:Y:S02]  /*2670*/  MOV R9, R11 ;  /* 0x0000000b00097202 */ /* 0x000fe40000000f00 */
[----:B------:R-:W-:-:S07]  /*2680*/  MOV R3, 0x26a0 ;  /* 0x000026a000037802 */ /* 0x000fce0000000f00 */
[----:B------:R-:W-:Y:S05]  /*2690*/  CALL.REL.NOINC `($__internal_178_$__cuda_sm20_div_u64) ;  /* 0x0000002c00287944 */ /* 0x000fea0003c00000 */
[----:B------:R-:W-:Y:S01]  /*26a0*/  IMAD.MOV R3, RZ, RZ, -R21 ;  /* 0x000000ffff037224 */ /* 0x000fe200078e0a15 */
[----:B------:R-:W-:-:S03]  /*26b0*/  MOV R7, R21 ;  /* 0x0000001500077202 */ /* 0x000fc60000000f00 */
[----:B------:R-:W-:-:S07]  /*26c0*/  IMAD R10, R10, R3, R16 ;  /* 0x000000030a0a7224 */ /* 0x000fce00078e0210 */
.L_x_2486:
[----:B------:R-:W0:Y:S02]  /*26d0*/  LDC R3, c[0x0][0x388] ;  /* 0x0000e200ff037b82 */ /* 0x000e240000000800 */
[----:B0-----:R-:W-:-:S06]  /*26e0*/  IMAD.WIDE.U32 R12, R3, 0x8, R12 ;  /* 0x00000008030c7825 */ /* 0x001fcc00078e000c */
[----:B------:R-:W2:Y:S01]  /*26f0*/  LDG.E R12, desc[UR6][R12.64] ;  /* 0x000000060c0c7981 */ /* 0x000ea2000c1e1900 */
[----:B------:R-:W-:Y:S01]  /*2700*/  VIADD R8, R8, 0x2 ;  /* 0x0000000208087836 */ /* 0x000fe20000000000 */
[----:B------:R-:W-:Y:S01]  /*2710*/  MOV R11, R7 ;  /* 0x00000007000b7202 */ /* 0x000fe20000000f00 */
[----:B--2---:R-:W-:-:S07]  /*2720*/  IMAD R5, R12, R10, R5 ;  /* 0x0000000a0c057224 */ /* 0x004fce00078e0205 */
.L_x_2482:
        /* <DEDUP_REMOVED lines=28> */
.L_x_2487:
[----:B------:R-:W-:Y:S01]  /*28f0*/  MOV R3, R16 ;  /* 0x0000001000037202 */ /* 0x000fe20000000f00 */
[----:B------:R-:W-:Y:S01]  /*2900*/  IMAD.MOV.U32 R15, RZ, RZ, R11 ;  /* 0x000000ffff0f7224 */ /* 0x000fe200078e000b */
[----:B------:R-:W-:-:S07]  /*2910*/  MOV R16, 0x2930 ;  /* 0x0000293000107802 */ /* 0x000fce0000000f00 */
[----:B------:R-:W-:Y:S05]  /*2920*/  CALL.REL.NOINC `($__internal_179_$__cuda_sm20_rem_u64) ;  /* 0x0000002c00987944 */ /* 0x000fea0003c00000 */
.L_x_2488:
[----:B------:R-:W0:Y:S02]  /*2930*/  LDC R3, c[0x0][0x388] ;  /* 0x0000e200ff037b82 */ /* 0x000e240000000800 */
[----:B0-----:R-:W-:-:S06]  /*2940*/  IMAD.WIDE.U32 R6, R3, 0x8, R6 ;  /* 0x0000000803067825 */ /* 0x001fcc00078e0006 */
[----:B------:R-:W2:Y:S02]  /*2950*/  LDG.E R6, desc[UR6][R6.64] ;  /* 0x0000000606067981 */ /* 0x000ea4000c1e1900 */
[----:B--2---:R-:W-:-:S07]  /*2960*/  IMAD R5, R6, R9, R5 ;  /* 0x0000000906057224 */ /* 0x004fce00078e0205 */
.L_x_2472:
[----:B------:R-:W-:Y:S01]  /*2970*/  MOV R10, R5 ;  /* 0x00000005000a7202 */ /* 0x000fe20000000f00 */
[----:B------:R-:W-:-:S07]  /*2980*/  IMAD.MOV.U32 R11, RZ, RZ, RZ ;  /* 0x000000ffff0b7224 */ /* 0x000fce00078e00ff */
.L_x_2453:
        /* <DEDUP_REMOVED lines=15> */
.L_x_2507:
        /* <DEDUP_REMOVED lines=27> */
.L_x_2491:
[----:B------:R-:W-:Y:S01]  /*2c30*/  IMAD.MOV.U32 R25, RZ, RZ, R14 ;  /* 0x000000ffff197224 */ /* 0x000fe200078e000e */
[----:B------:R-:W-:Y:S01]  /*2c40*/  MOV R22, RZ ;  /* 0x000000ff00167202 */ /* 0x000fe20000000f00 */
[----:B------:R-:W-:Y:S01]  /*2c50*/  IMAD.MOV.U32 R20, RZ, RZ, R18 ;  /* 0x000000ffff147224 */ /* 0x000fe200078e0012 */
[----:B------:R-:W-:Y:S02]  /*2c60*/  MOV R9, R19 ;  /* 0x0000001300097202 */ /* 0x000fe40000000f00 */
[----:B------:R-:W-:-:S07]  /*2c70*/  MOV R3, 0x2c90 ;  /* 0x00002c9000037802 */ /* 0x000fce0000000f00 */
[----:B------:R-:W-:Y:S05]  /*2c80*/  CALL.REL.NOINC `($__internal_178_$__cuda_sm20_div_u64) ;  /* 0x0000002400ac7944 */ /* 0x000fea0003c00000 */
[----:B------:R-:W-:Y:S01]  /*2c90*/  IMAD.MOV R3, RZ, RZ, -R21 ;  /* 0x000000ffff037224 */ /* 0x000fe200078e0a15 */
[----:B------:R-:W-:Y:S01]  /*2ca0*/  MOV R28, R21 ;  /* 0x00000015001c7202 */ /* 0x000fe20000000f00 */
[----:B------:R-:W-:Y:S02]  /*2cb0*/  IMAD.MOV.U32 R29, RZ, RZ, R20 ;  /* 0x000000ffff1d7224 */ /* 0x000fe400078e0014 */
[----:B------:R-:W-:-:S07]  /*2cc0*/  IMAD R3, R18, R3, R14 ;  /* 0x0000000312037224 */ /* 0x000fce00078e020e */
.L_x_2492:
        /* <DEDUP_REMOVED lines=30> */
.L_x_2493:
[----:B------:R-:W-:Y:S01]  /*2eb0*/  MOV R25, R28 ;  /* 0x0000001c00197202 */ /* 0x000fe20000000f00 */
[----:B------:R-:W-:Y:S01]  /*2ec0*/  IMAD.MOV.U32 R22, RZ, RZ, R29 ;  /* 0x000000ffff167224 */ /* 0x000fe200078e001d */
        /* <DEDUP_REMOVED lines=8> */
.L_x_2494:
        /* <DEDUP_REMOVED lines=31> */
.L_x_2495:
        /* <DEDUP_REMOVED lines=10> */
.L_x_2496:
        /* <DEDUP_REMOVED lines=30> */
.L_x_2497:
        /* <DEDUP_REMOVED lines=10> */
.L_x_2498:
        /* <DEDUP_REMOVED lines=31> */
.L_x_2499:
        /* <DEDUP_REMOVED lines=10> */
.L_x_2500:
        /* <DEDUP_REMOVED lines=31> */
.L_x_2501:
        /* <DEDUP_REMOVED lines=10> */
.L_x_2502:
        /* <DEDUP_REMOVED lines=31> */
.L_x_2503:
        /* <DEDUP_REMOVED lines=10> */
.L_x_2504:
        /* <DEDUP_REMOVED lines=29> */
.L_x_2505:
        /* <DEDUP_REMOVED lines=8> */
.L_x_2506:
        /* <DEDUP_REMOVED lines=8> */
.L_x_2490:
        /* <DEDUP_REMOVED lines=34> */
[----:B------:R-:W-:Y:S01]  /*4100*/  MOV R14, R9 ;  /* 0x00000009000e7202 */ /* 0x000fe20000000f00 */
[----:B------:R-:W-:Y:S06]  /*4110*/  BRA `(.L_x_2511) ;  /* 0x0000000000287947 */ /* 0x000fec0003800000 */
.L_x_2510:
[----:B------:R-:W-:Y:S01]  /*4120*/  HFMA2 R22, -RZ, RZ, 0, 0 ;  /* 0x00000000ff167431 */ /* 0x000fe200000001ff */
[----:B------:R-:W-:Y:S01]  /*4130*/  MOV R25, R14 ;  /* 0x0000000e00197202 */ /* 0x000fe20000000f00 */
[----:B------:R-:W-:Y:S01]  /*4140*/  IMAD.MOV.U32 R20, RZ, RZ, R12 ;  /* 0x000000ffff147224 */ /* 0x000fe200078e000c */
[----:B------:R-:W-:Y:S02]  /*4150*/  MOV R9, R13 ;  /* 0x0000000d00097202 */ /* 0x000fe40000000f00 */
[----:B------:R-:W-:-:S07]  /*4160*/  MOV R3, 0x4180 ;  /* 0x0000418000037802 */ /* 0x000fce0000000f00 */
[----:B------:R-:W-:Y:S05]  /*4170*/  CALL.REL.NOINC `($__internal_178_$__cuda_sm20_div_u64) ;  /* 0x0000001000707944 */ /* 0x000fea0003c00000 */
[----:B------:R-:W-:Y:S02]  /*4180*/  IADD3 R3, PT, PT, -R21, RZ, RZ ;  /* 0x000000ff15037210 */ /* 0x000fe40007ffe1ff */
[----:B------:R-:W-:-:S03]  /*4190*/  MOV R15, R20 ;  /* 0x00000014000f7202 */ /* 0x000fc60000000f00 */
[----:B------:R-:W-:Y:S02]  /*41a0*/  IMAD R8, R12, R3, R14 ;  /* 0x000000030c087224 */ /* 0x000fe400078e020e */
[----:B------:R-:W-:-:S07]  /*41b0*/  IMAD.MOV.U32 R14, RZ, RZ, R21 ;  /* 0x000000ffff0e7224 */ /* 0x000fce00078e0015 */
.L_x_2511:
        /* <DEDUP_REMOVED lines=33> */
.L_x_2512:
[----:B------:R-:W-:Y:S01]  /*43d0*/  MOV R25, R14 ;  /* 0x0000000e00197202 */ /* 0x000fe20000000f00 */
[----:B------:R-:W-:Y:S01]  /*43e0*/  IMAD.MOV.U32 R20, RZ, RZ, R12 ;  /* 0x000000ffff147224 */ /* 0x000fe200078e000c */
[----:B------:R-:W-:Y:S02]  /*43f0*/  MOV R22, R15 ;  /* 0x0000000f00167202 */ /* 0x000fe40000000f00 */
[----:B------:R-:W-:Y:S02]  /*4400*/  MOV R9, R13 ;  /* 0x0000000d00097202 */ /* 0x000fe40000000f00 */
[----:B------:R-:W-:-:S07]  /*4410*/  MOV R3, 0x4430 ;  /* 0x0000443000037802 */ /* 0x000fce0000000f00 */
[----:B------:R-:W-:Y:S05]  /*4420*/  CALL.REL.NOINC `($__internal_178_$__cuda_sm20_div_u64) ;  /* 0x0000000c00c47944 */ /* 0x000fea0003c00000 */
[----:B------:R-:W-:Y:S01]  /*4430*/  IADD3 R3, PT, PT, -R21, RZ, RZ ;  /* 0x000000ff15037210 */ /* 0x000fe20007ffe1ff */
[----:B------:R-:W-:Y:S01]  /*4440*/  IMAD.MOV.U32 R18, RZ, RZ, R21 ;  /* 0x000000ffff127224 */ /* 0x000fe200078e0015 */
[----:B------:R-:W-:-:S03]  /*4450*/  MOV R19, R20 ;  /* 0x0000001400137202 */ /* 0x000fc60000000f00 */
[----:B------:R-:W-:-:S07]  /*4460*/  IMAD R8, R12, R3, R14 ;  /* 0x000000030c087224 */ /* 0x000fce00078e020e */
.L_x_2513:
        /* <DEDUP_REMOVED lines=32> */
.L_x_2514:
[----:B------:R-:W-:Y:S01]  /*4670*/  MOV R25, R18 ;  /* 0x0000001200197202 */ /* 0x000fe20000000f00 */
[----:B------:R-:W-:Y:S01]  /*4680*/  IMAD.MOV.U32 R20, RZ, RZ, R12 ;  /* 0x000000ffff147224 */ /* 0x000fe200078e000c */
[----:B------:R-:W-:Y:S02]  /*4690*/  MOV R22, R19 ;  /* 0x0000001300167202 */ /* 0x000fe40000000f00 */
[----:B------:R-:W-:Y:S02]  /*46a0*/  MOV R9, R13 ;  /* 0x0000000d00097202 */ /* 0x000fe40000000f00 */
[----:B------:R-:W-:-:S07]  /*46b0*/  MOV R3, 0x46d0 ;  /* 0x000046d000037802 */ /* 0x000fce0000000f00 */
[----:B------:R-:W-:Y:S05]  /*46c0*/  CALL.REL.NOINC `($__internal_178_$__cuda_sm20_div_u64) ;  /* 0x0000000c001c7944 */ /* 0x000fea0003c00000 */
[----:B------:R-:W-:Y:S02]  /*46d0*/  IADD3 R3, PT, PT, -R21, RZ, RZ ;  /* 0x000000ff15037210 */ /* 0x000fe40007ffe1ff */
[----:B------:R-:W-:-:S03]  /*46e0*/  MOV R13, R20 ;  /* 0x00000014000d7202 */ /* 0x000fc60000000f00 */
[----:B------:R-:W-:Y:S02]  /*46f0*/  IMAD R3, R12, R3, R18 ;  /* 0x000000030c037224 */ /* 0x000fe400078e0212 */
[----:B------:R-:W-:-:S07]  /*4700*/  IMAD.MOV.U32 R12, RZ, RZ, R21 ;  /* 0x000000ffff0c7224 */ /* 0x000fce00078e0015 */
.L_x_2515:
        /* <DEDUP_REMOVED lines=30> */
.L_x_2516:
[----:B------:R-:W-:Y:S01]  /*48f0*/  MOV R25, R12 ;  /* 0x0000000c00197202 */ /* 0x000fe20000000f00 */
[----:B------:R-:W-:Y:S01]  /*4900*/  IMAD.MOV.U32 R22, RZ, RZ, R13 ;  /* 0x000000ffff167224 */ /* 0x000fe200078e000d */
[----:B------:R-:W-:Y:S02]  /*4910*/  MOV R20, R16 ;  /* 0x0000001000147202 */ /* 0x000fe40000000f00 */
[----:B------:R-:W-:Y:S02]  /*4920*/  MOV R9, R17 ;  /* 0x0000001100097202 */ /* 0x000fe40000000f00 */
[----:B------:R-:W-:-:S07]  /*4930*/  MOV R3, 0x4950 ;  /* 0x0000495000037802 */ /* 0x000fce0000000f00 */
[----:B------:R-:W-:Y:S05]  /*4940*/  CALL.REL.NOINC `($__internal_178_$__cuda_sm20_div_u64) ;  /* 0x00000008007c7944 */ /* 0x000fea0003c00000 */
[----:B------:R-:W-:Y:S01]  /*4950*/  IMAD.MOV R3, RZ, RZ, -R21 ;  /* 0x000000ffff037224 */ /* 0x000fe200078e0a15 */
[----:B------:R-:W-:-:S03]  /*4960*/  MOV R9, R21 ;  /* 0x0000001500097202 */ /* 0x000fc60000000f00 */
[----:B------:R-:W-:-:S07]  /*4970*/  IMAD R12, R16, R3, R12 ;  /* 0x00000003100c7224 */ /* 0x000fce00078e020c */
.L_x_2517:
[----:B------:R-:W-:-:S06]  /*4980*/  IMAD.WIDE.U32 R18, R6, 0x8, R18 ;  /* 0x0000000806127825 */ /* 0x000fcc00078e0012 */
[----:B------:R-:W2:Y:S01]  /*4990*/  LDG.E R18, desc[UR6][R18.64] ;  /* 0x0000000612127981 */ /* 0x000ea2000c1e1900 */
[----:B------:R-:W-:Y:S01]  /*49a0*/  IADD3 R5, PT, PT, R5, 0x4, RZ ;  /* 0x0000000405057810 */ /* 0x000fe20007ffe0ff */
[----:B------:R-:W-:Y:S02]  /*49b0*/  IMAD.MOV.U32 R14, RZ, RZ, R9 ;  /* 0x000000ffff0e7224 */ /* 0x000fe400078e0009 */
[----:B--2---:R-:W-:-:S07]  /*49c0*/  IMAD R23, R18, R12, R23 ;  /* 0x0000000c12177224 */ /* 0x004fce00078e0217 */
.L_x_2509:
        /* <DEDUP_REMOVED lines=34> */
.L_x_2519:
[----:B------:R-:W-:Y:S01]  /*4bf0*/  MOV R25, R14 ;  /* 0x0000000e00197202 */ /* 0x000fe20000000f00 */
[----:B------:R-:W-:Y:S01]  /*4c00*/  IMAD.MOV.U32 R22, RZ, RZ, RZ ;  /* 0x000000ffff167224 */ /* 0x000fe200078e00ff */
[----:B------:R-:W-:Y:S02]  /*4c10*/  MOV R20, R16 ;  /* 0x0000001000147202 */ /* 0x000fe40000000f00 */
[----:B------:R-:W-:Y:S02]  /*4c20*/  MOV R9, R17 ;  /* 0x0000001100097202 */ /* 0x000fe40000000f00 */
[----:B------:R-:W-:-:S07]  /*4c30*/  MOV R3, 0x4c50 ;  /* 0x00004c5000037802 */ /* 0x000fce0000000f00 */
[----:B------:R-:W-:Y:S05]  /*4c40*/  CALL.REL.NOINC `($__internal_178_$__cuda_sm20_div_u64) ;  /* 0x0000000400bc7944 */ /* 0x000fea0003c00000 */
[----:B------:R-:W-:Y:S01]  /*4c50*/  IMAD.MOV R3, RZ, RZ, -R21 ;  /* 0x000000ffff037224 */ /* 0x000fe200078e0a15 */
[----:B------:R-:W-:Y:S02]  /*4c60*/  MOV R18, R21 ;  /* 0x0000001500127202 */ /* 0x000fe40000000f00 */
[----:B------:R-:W-:Y:S01]  /*4c70*/  MOV R19, R20 ;  /* 0x0000001400137202 */ /* 0x000fe20000000f00 */
[----:B------:R-:W-:-:S07]  /*4c80*/  IMAD R4, R16, R3, R14 ;  /* 0x0000000310047224 */ /* 0x000fce00078e020e */
.L_x_2520:
        /* <DEDUP_REMOVED lines=31> */
.L_x_2521:
        /* <DEDUP_REMOVED lines=9> */
.L_x_2522:
[----:B------:R-:W-:-:S06]  /*4f10*/  IMAD.WIDE.U32 R16, R6, 0x8, R16 ;  /* 0x0000000806107825 */ /* 0x000fcc00078e0010 */
[----:B------:R-:W2:Y:S01]  /*4f20*/  LDG.E R16, desc[UR6][R16.64] ;  /* 0x0000000610107981 */ /* 0x000ea2000c1e1900 */
[----:B------:R-:W-:Y:S01]  /*4f30*/  IADD3 R5, PT, PT, R5, 0x2, RZ ;  /* 0x0000000205057810 */ /* 0x000fe20007ffe0ff */
[----:B------:R-:W-:Y:S02]  /*4f40*/  IMAD.MOV.U32 R14, RZ, RZ, R9 ;  /* 0x000000ffff0e7224 */ /* 0x000fe400078e0009 */
[----:B--2---:R-:W-:-:S07]  /*4f50*/  IMAD R23, R16, R15, R23 ;  /* 0x0000000f10177224 */ /* 0x004fce00078e0217 */
.L_x_2518:
        /* <DEDUP_REMOVED lines=29> */
.L_x_2523:
[----:B------:R-:W-:Y:S01]  /*5130*/  MOV R3, R16 ;  /* 0x0000001000037202 */ /* 0x000fe20000000f00 */
[----:B------:R-:W-:Y:S01]  /*5140*/  IMAD.MOV.U32 R15, RZ, RZ, R14 ;  /* 0x000000ffff0f7224 */ /* 0x000fe200078e000e */
[----:B------:R-:W-:-:S07]  /*5150*/  MOV R16, 0x5170 ;  /* 0x0000517000107802 */ /* 0x000fce0000000f00 */
[----:B------:R-:W-:Y:S05]  /*5160*/  CALL.REL.NOINC `($__internal_179_$__cuda_sm20_rem_u64) ;  /* 0x0000000400887944 */ /* 0x000fea0003c00000 */
[----:B------:R-:W-:-:S07]  /*5170*/  MOV R7, R9 ;  /* 0x0000000900077202 */ /* 0x000fce0000000f00 */
.L_x_2524:
[----:B------:R-:W-:-:S06]  /*5180*/  IMAD.WIDE.U32 R4, R6, 0x8, R4 ;  /* 0x0000000806047825 */ /* 0x000fcc00078e0004 */
[----:B------:R-:W2:Y:S02]  /*5190*/  LDG.E R4, desc[UR6][R4.64] ;  /* 0x0000000604047981 */ /* 0x000ea4000c1e1900 */
[----:B--2---:R-:W-:-:S07]  /*51a0*/  IMAD R23, R4, R7, R23 ;  /* 0x0000000704177224 */ /* 0x004fce00078e0217 */
.L_x_2508:
[----:B------:R-:W-:Y:S01]  /*51b0*/  MOV R4, R23 ;  /* 0x0000001700047202 */ /* 0x000fe20000000f00 */
[----:B------:R-:W-:-:S07]  /*51c0*/  IMAD.MOV.U32 R5, RZ, RZ, RZ ;  /* 0x000000ffff057224 */ /* 0x000fce00078e00ff */
.L_x_2489:
[----:B------:R-:W0:Y:S02]  /*51d0*/  LDCU.128 UR8, c[0x0][0x3a0] ;  /* 0x00007400ff0877ac */ /* 0x000e240008000c00 */
[----:B0-----:R-:W-:-:S04]  /*51e0*/  LEA R6, P0, R4, UR8, 0x1 ;  /* 0x0000000804067c11 */ /* 0x001fc8000f8008ff */
[----:B------:R-:W-:Y:S01]  /*51f0*/  LEA.HI.X R7, R4, UR9, R5, 0x1, P0 ;  /* 0x0000000904077c11 */ /* 0x000fe200080f0c05 */
[----:B------:R-:W0:Y:S04]  /*5200*/  LDCU.64 UR8, c[0x0][0x398] ;  /* 0x00007300ff0877ac */ /* 0x000e280008000a00 */
[----:B------:R-:W2:Y:S01]  /*5210*/  LDG.E.U16 R6, desc[UR6][R6.64] ;  /* 0x0000000606067981 */ /* 0x000ea2000c1e1500 */
[----:B0-----:R-:W-:-:S04]  /*5220*/  LEA R4, P0, R10, UR8, 0x1 ;  /* 0x000000080a047c11 */ /* 0x001fc8000f8008ff */
[----:B------:R-:W-:-:S05]  /*5230*/  LEA.HI.X R5, R10, UR9, R11, 0x1, P0 ;  /* 0x000000090a057c11 */ /* 0x000fca00080f0c0b */
[----:B------:R-:W3:Y:S01]  /*5240*/  LDG.E.U16 R4, desc[UR6][R4.64] ;  /* 0x0000000604047981 */ /* 0x000ee2000c1e1500 */
[----:B--2---:R-:W-:-:S04]  /*5250*/  SHF.L.U32 R8, R6, 0x10, RZ ;  /* 0x0000001006087819 */ /* 0x004fc800000006ff */
[----:B------:R-:W-:-:S13]  /*5260*/  FSETP.GE.AND P0, PT, |R8|, 8.50705917302346158658e+37, PT ;  /* 0x7e8000000800780b */ /* 0x000fda0003f06200 */
[----:B------:R-:W-:-:S05]  /*5270*/  @P0 FMUL R8, R8, 0.25 ;  /* 0x3e80000008080820 */ /* 0x000fca0000400000 */
[----:B------:R-:W-:Y:S02]  /*5280*/  FSETP.GEU.AND P1, PT, |R8|, 1.175494350822287508e-38, PT ;  /* 0x008000000800780b */ /* 0x000fe40003f2e200 */
[----:B---3--:R-:W-:-:S11]  /*5290*/  SHF.L.U32 R3, R4, 0x10, RZ ;  /* 0x0000001004037819 */ /* 0x008fd600000006ff */
[----:B------:R-:W-:Y:S01]  /*52a0*/  @!P1 FMUL R8, R8, 16777216 ;  /* 0x4b80000008089820 */ /* 0x000fe20000400000 */
[----:B------:R-:W-:-:S05]  /*52b0*/  @!P1 FMUL R3, R3, 16777216 ;  /* 0x4b80000003039820 */ /* 0x000fca0000400000 */
[----:B------:R-:W0:Y:S02]  /*52c0*/  MUFU.RCP R8, R8 ;  /* 0x0000000800087308 */ /* 0x000e240000001000 */
[----:B0-----:R-:W-:-:S04]  /*52d0*/  FMUL R3, R8, R3 ;  /* 0x0000000308037220 */ /* 0x001fc80000400000 */
[----:B------:R-:W-:Y:S01]  /*52e0*/  @P0 FMUL R3, R3, 0.25 ;  /* 0x3e80000003030820 */ /* 0x000fe20000400000 */
[----:B------:R-:W-:-:S04]  /*52f0*/  LEA R4, P0, R0, UR10, 0x1 ;  /* 0x0000000a00047c11 */ /* 0x000fc8000f8008ff */
[----:B------:R-:W-:Y:S02]  /*5300*/  F2FP.BF16.F32.PACK_AB R3, RZ, R3 ;  /* 0x00000003ff03723e */ /* 0x000fe400000010ff */
[----:B------:R-:W-:-:S05]  /*5310*/  LEA.HI.X R5, R0, UR11, R2, 0x1, P0 ;  /* 0x0000000b00057c11 */ /* 0x000fca00080f0c02 */
[----:B------:R-:W-:Y:S01]  /*5320*/  STG.E.U16 desc[UR6][R4.64], R3 ;  /* 0x0000000304007986 */ /* 0x000fe2000c101506 */
[----:B------:R-:W-:Y:S05]  /*5330*/  EXIT ;  /* 0x000000000000794d */ /* 0x000fea0003800000 */
        .weak           $__internal_178_$__cuda_sm20_div_u64
        .type           $__internal_178_$__cuda_sm20_div_u64,@function
        .size           $__internal_178_$__cuda_sm20_div_u64,($__internal_179_$__cuda_sm20_rem_u64 - $__internal_178_$__cuda_sm20_div_u64)
$__internal_178_$__cuda_sm20_div_u64:
        /* <DEDUP_REMOVED lines=68> */
[----:B------:R-:W-:Y:S06]  /*5780*/  RET.REL.NODEC R24 `(broadcast_div_strided_bf16) ;  /* 0xffffffa8181c7950 */ /* 0x000fec0003c3ffff */
        .weak           $__internal_179_$__cuda_sm20_rem_u64
        .type           $__internal_179_$__cuda_sm20_rem_u64,@function
        .size           $__internal_179_$__cuda_sm20_rem_u64,(.L_x_2975 - $__internal_179_$__cuda_sm20_rem_u64)
$__internal_179_$__cuda_sm20_rem_u64:
        /* <DEDUP_REMOVED lines=61> */
[----:B------:R-:W-:Y:S06]  /*5b60*/  RET.REL.NODEC R16 `(broadcast_div_strided_bf16) ;  /* 0xffffffa410247950 */ /* 0x000fec0003c3ffff */
.L_x_2525:
        /* <DEDUP_REMOVED lines=9> */
.L_x_2975:


//--------------------- .text.broadcast_mul_lhs_col_bf16 --------------------------
	.section	.text.broadcast_mul_lhs_col_bf16,"ax",@progbits
	.align	128
        .global         broadcast_mul_lhs_col_bf16
        .type           broadcast_mul_lhs_col_bf16,@function
        .size           broadcast_mul_lhs_col_bf16,(.L_x_2976 - broadcast_mul_lhs_col_bf16)
        .other          broadcast_mul_lhs_col_bf16,@"STO_CUDA_ENTRY STV_DEFAULT"
broadcast_mul_lhs_col_bf16:
.text.broadcast_mul_lhs_col_bf16:
        /* <DEDUP_REMOVED lines=37> */
.L_x_2527:
[----:B------:R-:W-:-:S07]  /*0250*/  MOV R2, 0x270 ;  /* 0x0000027000027802 */ /* 0x000fce0000000f00 */
[----:B------:R-:W-:Y:S05]  /*0260*/  CALL.REL.NOINC `($__internal_180_$__cuda_sm20_div_u64) ;  /* 0x0000000000587944 */ /* 0x000fea0003c00000 */
[----:B------:R-:W-:Y:S02]  /*0270*/  IMAD.MOV.U32 R4, RZ, RZ, R6 ;  /* 0x000000ffff047224 */ /* 0x000fe400078e0006 */
[----:B------:R-:W-:-:S07]  /*0280*/  IMAD.MOV.U32 R5, RZ, RZ, R7 ;  /* 0x000000ffff057224 */ /* 0x000fce00078e0007 */
.L_x_2528:
[----:B------:R-:W-:Y:S05]  /*0290*/  BSYNC.RECONVERGENT B0 ;  /* 0x0000000000007941 */ /* 0x000fea0003800200 */
.L_x_2526:
        /* <DEDUP_REMOVED lines=16> */
[----:B--2---:R-:W-:-:S05]  /*03a0*/  HMUL2.BF16_V2 R5, R2.H0_H0, R5.H0_H0 ;  /* 0x2000000502057232 */ /* 0x004fca0000200800 */
[----:B------:R-:W-:Y:S01]  /*03b0*/  STG.E.U16 desc[UR4][R6.64], R5 ;  /* 0x0000000506007986 */ /* 0x000fe2000c101504 */
[----:B------:R-:W-:Y:S05]  /*03c0*/  EXIT ;  /* 0x000000000000794d */ /* 0x000fea0003800000 */
        .weak           $__internal_180_$__cuda_sm20_div_u64
        .type           $__internal_180_$__cuda_sm20_div_u64,@function
        .size           $__internal_180_$__cuda_sm20_div_u64,(.L_x_2976 - $__internal_180_$__cuda_sm20_div_u64)
$__internal_180_$__cuda_sm20_div_u64:
        /* <DEDUP_REMOVED lines=69> */
[----:B------:R-:W-:Y:S06]  /*0820*/  RET.REL.NODEC R4 `(broadcast_mul_lhs_col_bf16) ;  /* 0xfffffff404f47950 */ /* 0x000fec0003c3ffff */
.L_x_2529:
        /* <DEDUP_REMOVED lines=13> */
.L_x_2976:


//--------------------- .text.broadcast_mul_lhs_row_bf16 --------------------------
	.section	.text.broadcast_mul_lhs_row_bf16,"ax",@progbits
	.align	128
        .global         broadcast_mul_lhs_row_bf16
        .type           broadcast_mul_lhs_row_bf16,@function
        .size           broadcast_mul_lhs_row_bf16,(.L_x_2977 - broadcast_mul_lhs_row_bf16)
        .other          broadcast_mul_lhs_row_bf16,@"STO_CUDA_ENTRY STV_DEFAULT"
broadcast_mul_lhs_row_bf16:
.text.broadcast_mul_lhs_row_bf16:
        /* <DEDUP_REMOVED lines=37> */
.L_x_2531:
[----:B------:R-:W-:-:S07]  /*0250*/  MOV R2, 0x270 ;  /* 0x0000027000027802 */ /* 0x000fce0000000f00 */
[----:B------:R-:W-:Y:S05]  /*0260*/  CALL.REL.NOINC `($__internal_181_$__cuda_sm20_rem_u64) ;  /* 0x0000000000587944 */ /* 0x000fea0003c00000 */
[----:B------:R-:W-:Y:S01]  /*0270*/  IMAD.MOV.U32 R4, RZ, RZ, R6 ;  /* 0x000000ffff047224 */ /* 0x000fe200078e0006 */
[----:B------:R-:W-:-:S07]  /*0280*/  MOV R5, R7 ;  /* 0x0000000700057202 */ /* 0x000fce0000000f00 */
.L_x_2532:
[----:B------:R-:W-:Y:S05]  /*0290*/  BSYNC.RECONVERGENT B0 ;  /* 0x0000000000007941 */ /* 0x000fea0003800200 */
.L_x_2530:
        /* <DEDUP_REMOVED lines=19> */
        .weak           $__internal_181_$__cuda_sm20_rem_u64
        .type           $__internal_181_$__cuda_sm20_rem_u64,@function
        .size           $__internal_181_$__cuda_sm20_rem_u64,(.L_x_2977 - $__internal_181_$__cuda_sm20_rem_u64)
$__internal_181_$__cuda_sm20_rem_u64:
        /* <DEDUP_REMOVED lines=65> */
[----:B------:R-:W-:Y:S06]  /*07e0*/  RET.REL.NODEC R4 `(broadcast_mul_lhs_row_bf16) ;  /* 0xfffffff804047950 */ /* 0x000fec0003c3ffff */
.L_x_2533:
        /* <DEDUP_REMOVED lines=9> */
.L_x_2977:


//--------------------- .text.broadcast_mul_rhs_col_bf16 --------------------------
	.section	.text.broadcast_mul_rhs_col_bf16,"ax",@progbits
	.align	128
        .global         broadcast_mul_rhs_col_bf16
        .type           broadcast_mul_rhs_col_bf16,@function
        .size           broadcast_mul_rhs_col_bf16,(.L_x_2978 - broadcast_mul_rhs_col_bf16)
        .other          broadcast_mul_rhs_col_bf16,@"STO_CUDA_ENTRY STV_DEFAULT"
broadcast_mul_rhs_col_bf16:
.text.broadcast_mul_rhs_col_bf16:
        /* <DEDUP_REMOVED lines=37> */
.L_x_2535:
[----:B------:R-:W-:-:S07]  /*0250*/  MOV R2, 0x270 ;  /* 0x0000027000027802 */ /* 0x000fce0000000f00 */
[----:B------:R-:W-:Y:S05]  /*0260*/  CALL.REL.NOINC `($__internal_182_$__cuda_sm20_div_u64) ;  /* 0x0000000000587944 */ /* 0x000fea0003c00000 */
[----:B------:R-:W-:Y:S02]  /*0270*/  IMAD.MOV.U32 R4, RZ, RZ, R6 ;  /* 0x000000ffff047224 */ /* 0x000fe400078e0006 */
[----:B------:R-:W-:-:S07]  /*0280*/  IMAD.MOV.U32 R5, RZ, RZ, R7 ;  /* 0x000000ffff057224 */ /* 0x000fce00078e0007 */
.L_x_2536:
[----:B------:R-:W-:Y:S05]  /*0290*/  BSYNC.RECONVERGENT B0 ;  /* 0x0000000000007941 */ /* 0x000fea0003800200 */
.L_x_2534:
        /* <DEDUP_REMOVED lines=19> */
        .weak           $__internal_182_$__cuda_sm20_div_u64
        .type           $__internal_182_$__cuda_sm20_div_u64,@function
        .size           $__internal_182_$__cuda_sm20_div_u64,(.L_x_2978 - $__internal_182_$__cuda_sm20_div_u64)
$__internal_182_$__cuda_sm20_div_u64:
        /* <DEDUP_REMOVED lines=69> */
[----:B------:R-:W-:Y:S06]  /*0820*/  RET.REL.NODEC R4 `(broadcast_mul_rhs_col_bf16) ;  /* 0xfffffff404f47950 */ /* 0x000fec0003c3ffff */
.L_x_2537:
        /* <DEDUP_REMOVED lines=13> */
.L_x_2978:


//--------------------- .text.broadcast_mul_rhs_row_bf16 --------------------------
	.section	.text.broadcast_mul_rhs_row_bf16,"ax",@progbits
	.align	128
        .global         broadcast_mul_rhs_row_bf16
        .type           broadcast_mul_rhs_row_bf16,@function
        .size           broadcast_mul_rhs_row_bf16,(.L_x_2979 - broadcast_mul_rhs_row_bf16)
        .other          broadcast_mul_rhs_row_bf16,@"STO_CUDA_ENTRY STV_DEFAULT"
broadcast_mul_rhs_row_bf16:
.text.broadcast_mul_rhs_row_bf16:
        /* <DEDUP_REMOVED lines=37> */
.L_x_2539:
[----:B------:R-:W-:-:S07]  /*0250*/  MOV R2, 0x270 ;  /* 0x0000027000027802 */ /* 0x000fce0000000f00 */
[----:B------:R-:W-:Y:S05]  /*0260*/  CALL.REL.NOINC `($__internal_183_$__cuda_sm20_rem_u64) ;  /* 0x0000000000587944 */ /* 0x000fea0003c00000 */
[----:B------:R-:W-:Y:S01]  /*0270*/  IMAD.MOV.U32 R4, RZ, RZ, R6 ;  /* 0x000000ffff047224 */ /* 0x000fe200078e0006 */
[----:B------:R-:W-:-:S07]  /*0280*/  MOV R5, R7 ;  /* 0x0000000700057202 */ /* 0x000fce0000000f00 */
.L_x_2540:
[----:B------:R-:W-:Y:S05]  /*0290*/  BSYNC.RECONVERGENT B0 ;  /* 0x0000000000007941 */ /* 0x000fea0003800200 */
.L_x_2538:
        /* <DEDUP_REMOVED lines=19> */
        .weak           $__internal_183_$__cuda_sm20_rem_u64
        .type           $__internal_183_$__cuda_sm20_rem_u64,@function
        .size           $__internal_183_$__cuda_sm20_rem_u64,(.L_x_2979 - $__internal_183_$__cuda_sm20_rem_u64)
$__internal_183_$__cuda_sm20_rem_u64:
        /* <DEDUP_REMOVED lines=65> */
[----:B------:R-:W-:Y:S06]  /*07e0*/  RET.REL.NODEC R4 `(broadcast_mul_rhs_row_bf16) ;  /* 0xfffffff804047950 */ /* 0x000fec0003c3ffff */
.L_x_2541:
        /* <DEDUP_REMOVED lines=9> */
.L_x_2979:


//--------------------- .text.broadcast_mul_contiguous_bf16 --------------------------
	.section	.text.broadcast_mul_contiguous_bf16,"ax",@progbits
	.align	128
        .global         broadcast_mul_contiguous_bf16
        .type           broadcast_mul_contiguous_bf16,@function
        .size           broadcast_mul_contiguous_bf16,(.L_x_3160 - broadcast_mul_contiguous_bf16)
        .other          broadcast_mul_contiguous_bf16,@"STO_CUDA_ENTRY STV_DEFAULT"
broadcast_mul_contiguous_bf16:
.text.broadcast_mul_contiguous_bf16:
        /* <DEDUP_REMOVED lines=23> */
[----:B--2---:R-:W-:-:S05]  /*0170*/  HMUL2.BF16_V2 R5, R2.H0_H0, R5.H0_H0 ;  /* 0x2000000502057232 */ /* 0x004fca0000200800 */
[----:B------:R-:W-:Y:S01]  /*0180*/  STG.E.U16 desc[UR4][R6.64], R5 ;  /* 0x0000000506007986 */ /* 0x000fe2000c101504 */
[----:B------:R-:W-:Y:S05]  /*0190*/  EXIT ;  /* 0x000000000000794d */ /* 0x000fea0003800000 */
.L_x_2542:
        /* <DEDUP_REMOVED lines=14> */
.L_x_3160:


//--------------------- .text.broadcast_mul_strided_bf16 --------------------------
	.section	.text.broadcast_mul_strided_bf16,"ax",@progbits
	.align	128
        .global         broadcast_mul_strided_bf16
        .type           broadcast_mul_strided_bf16,@function
        .size           broadcast_mul_strided_bf16,(.L_x_2981 - broadcast_mul_strided_bf16)
        .other          broadcast_mul_strided_bf16,@"STO_CUDA_ENTRY STV_DEFAULT"
broadcast_mul_strided_bf16:
.text.broadcast_mul_strided_bf16:
        /* <DEDUP_REMOVED lines=32> */
.L_x_2561:
        /* <DEDUP_REMOVED lines=27> */
.L_x_2545:
[----:B------:R-:W-:Y:S01]  /*03b0*/  MOV R25, R11 ;  /* 0x0000000b00197202 */ /* 0x000fe20000000f00 */
[----:B------:R-:W-:Y:S01]  /*03c0*/  IMAD.MOV.U32 R22, RZ, RZ, RZ ;  /* 0x000000ffff167224 */ /* 0x000fe200078e00ff */
[----:B------:R-:W-:Y:S01]  /*03d0*/  MOV R20, R16 ;  /* 0x0000001000147202 */ /* 0x000fe20000000f00 */
[----:B------:R-:W-:Y:S01]  /*03e0*/  IMAD.MOV.U32 R9, RZ, RZ, R17 ;  /* 0x000000ffff097224 */ /* 0x000fe200078e0011 */
[----:B------:R-:W-:-:S07]  /*03f0*/  MOV R3, 0x410 ;  /* 0x0000041000037802 */ /* 0x000fce0000000f00 */
[----:B0-----:R-:W-:Y:S05]  /*0400*/  CALL.REL.NOINC `($__internal_184_$__cuda_sm20_div_u64) ;  /* 0x0000004c00a47944 */ /* 0x001fea0003c00000 */
[----:B------:R-:W-:Y:S01]  /*0410*/  IADD3 R3, PT, PT, -R21, RZ, RZ ;  /* 0x000000ff15037210 */ /* 0x000fe20007ffe1ff */
[----:B------:R-:W-:Y:S01]  /*0420*/  IMAD.MOV.U32 R34, RZ, RZ, R21 ;  /* 0x000000ffff227224 */ /* 0x000fe200078e0015 */
[----:B------:R-:W-:-:S03]  /*0430*/  MOV R35, R20 ;  /* 0x0000001400237202 */ /* 0x000fc60000000f00 */
[----:B------:R-:W-:-:S07]  /*0440*/  IMAD R3, R16, R3, R11 ;  /* 0x0000000310037224 */ /* 0x000fce00078e020b */
.L_x_2546:
        /* <DEDUP_REMOVED lines=31> */
.L_x_2547:
[----:B------:R-:W-:Y:S01]  /*0640*/  MOV R25, R34 ;  /* 0x0000002200197202 */ /* 0x000fe20000000f00 */
[----:B------:R-:W-:Y:S01]  /*0650*/  IMAD.MOV.U32 R22, RZ, RZ, R35 ;  /* 0x000000ffff167224 */ /* 0x000fe200078e0023 */
[----:B------:R-:W-:Y:S01]  /*0660*/  MOV R20, R16 ;  /* 0x0000001000147202 */ /* 0x000fe20000000f00 */
[----:B------:R-:W-:Y:S01]  /*0670*/  IMAD.MOV.U32 R9, RZ, RZ, R17 ;  /* 0x000000ffff097224 */ /* 0x000fe200078e0011 */
[----:B------:R-:W-:-:S07]  /*0680*/  MOV R3, 0x6a0 ;  /* 0x000006a000037802 */ /* 0x000fce0000000f00 */
[----:B------:R-:W-:Y:S05]  /*0690*/  CALL.REL.NOINC `($__internal_184_$__cuda_sm20_div_u64) ;  /* 0x0000004c00007944 */ /* 0x000fea0003c00000 */
[----:B------:R-:W-:Y:S02]  /*06a0*/  IADD3 R3, PT, PT, -R21, RZ, RZ ;  /* 0x000000ff15037210 */ /* 0x000fe40007ffe1ff */
[----:B------:R-:W-:-:S03]  /*06b0*/  MOV R35, R20 ;  /* 0x0000001400237202 */ /* 0x000fc60000000f00 */
[----:B------:R-:W-:Y:S02]  /*06c0*/  IMAD R3, R16, R3, R34 ;  /* 0x0000000310037224 */ /* 0x000fe400078e0222 */
[----:B------:R-:W-:-:S07]  /*06d0*/  IMAD.MOV.U32 R34, RZ, RZ, R21 ;  /* 0x000000ffff227224 */ /* 0x000fce00078e0015 */
.L_x_2548:
        /* <DEDUP_REMOVED lines=31> */
.L_x_2549:
        /* <DEDUP_REMOVED lines=10> */
.L_x_2550:
        /* <DEDUP_REMOVED lines=30> */
.L_x_2551:
[----:B------:R-:W-:Y:S01]  /*0b50*/  IMAD.MOV.U32 R25, RZ, RZ, R34 ;  /* 0x000000ffff197224 */ /* 0x000fe200078e0022 */
[----:B------:R-:W-:Y:S01]  /*0b60*/  MOV R22, R35 ;  /* 0x0000002300167202 */ /* 0x000fe20000000f00 */
[----:B------:R-:W-:Y:S01]  /*0b70*/  IMAD.MOV.U32 R20, RZ, RZ, R16 ;  /* 0x000000ffff147224 */ /* 0x000fe200078e0010 */
[----:B------:R-:W-:Y:S02]  /*0b80*/  MOV R9, R17 ;  /* 0x0000001100097202 */ /* 0x000fe40000000f00 */
[----:B------:R-:W-:-:S07]  /*0b90*/  MOV R3, 0xbb0 ;  /* 0x00000bb000037802 */ /* 0x000fce0000000f00 */
[----:B------:R-:W-:Y:S05]  /*0ba0*/  CALL.REL.NOINC `($__internal_184_$__cuda_sm20_div_u64) ;  /* 0x0000004400bc7944 */ /* 0x000fea0003c00000 */
[----:B------:R-:W-:Y:S02]  /*0bb0*/  IMAD.MOV R3, RZ, RZ, -R21 ;  /* 0x000000ffff037224 */ /* 0x000fe400078e0a15 */
[----:B------:R-:W-:Y:S02]  /*0bc0*/  IMAD.MOV.U32 R35, RZ, RZ, R20 ;  /* 0x000000ffff237224 */ /* 0x000fe400078e0014 */
[----:B------:R-:W-:Y:S01]  /*0bd0*/  IMAD R3, R16, R3, R34 ;  /* 0x0000000310037224 */ /* 0x000fe200078e0222 */
[----:B------:R-:W-:-:S07]  /*0be0*/  MOV R34, R21 ;  /* 0x0000001500227202 */ /* 0x000fce0000000f00 */
.L_x_2552:
        /* <DEDUP_REMOVED lines=31> */
.L_x_2553:
        /* <DEDUP_REMOVED lines=10> */
.L_x_2554:
        /* <DEDUP_REMOVED lines=31> */
.L_x_2555:
        /* <DEDUP_REMOVED lines=10> */
.L_x_2556:
        /* <DEDUP_REMOVED lines=31> */
.L_x_2557:
        /* <DEDUP_REMOVED lines=10> */
.L_x_2558:
        /* <DEDUP_REMOVED lines=29> */
.L_x_2559:
[----:B------:R-:W-:Y:S01]  /*1570*/  IMAD.MOV.U32 R25, RZ, RZ, R34 ;  /* 0x000000ffff197224 */ /* 0x000fe200078e0022 */
[----:B------:R-:W-:Y:S01]  /*1580*/  MOV R22, R35 ;  /* 0x0000002300167202 */ /* 0x000fe20000000f00 */
[----:B------:R-:W-:Y:S01]  /*1590*/  IMAD.MOV.U32 R20, RZ, RZ, R16 ;  /* 0x000000ffff147224 */ /* 0x000fe200078e0010 */
[----:B------:R-:W-:Y:S02]  /*15a0*/  MOV R9, R17 ;  /* 0x0000001100097202 */ /* 0x000fe40000000f00 */
[----:B------:R-:W-:-:S07]  /*15b0*/  MOV R3, 0x15d0 ;  /* 0x000015d000037802 */ /* 0x000fce0000000f00 */
[----:B------:R-:W-:Y:S05]  /*15c0*/  CALL.REL.NOINC `($__internal_184_$__cuda_sm20_div_u64) ;  /* 0x0000003c00347944 */ /* 0x000fea0003c00000 */
[----:B------:R-:W-:-:S04]  /*15d0*/  IMAD.MOV R3, RZ, RZ, -R21 ;  /* 0x000000ffff037224 */ /* 0x000fc800078e0a15 */
[----:B------:R-:W-:-:S07]  /*15e0*/  IMAD R16, R16, R3, R34 ;  /* 0x0000000310107224 */ /* 0x000fce00078e0222 */
.L_x_2560:
        /* <DEDUP_REMOVED lines=9> */
.L_x_2544:
        /* <DEDUP_REMOVED lines=34> */
.L_x_2564:
[----:B------:R-:W-:Y:S01]  /*18a0*/  MOV R25, R11 ;  /* 0x0000000b00197202 */ /* 0x000fe20000000f00 */
[----:B------:R-:W-:Y:S01]  /*18b0*/  IMAD.MOV.U32 R22, RZ, RZ, RZ ;  /* 0x000000ffff167224 */ /* 0x000fe200078e00ff */
[----:B------:R-:W-:Y:S01]  /*18c0*/  MOV R20, R6 ;  /* 0x0000000600147202 */ /* 0x000fe20000000f00 */
[----:B------:R-:W-:Y:S01]  /*18d0*/  IMAD.MOV.U32 R9, RZ, RZ, R7 ;  /* 0x000000ffff097224 */ /* 0x000fe200078e0007 */
[----:B------:R-:W-:-:S07]  /*18e0*/  MOV R3, 0x1900 ;  /* 0x0000190000037802 */ /* 0x000fce0000000f00 */
[----:B------:R-:W-:Y:S05]  /*18f0*/  CALL.REL.NOINC `($__internal_184_$__cuda_sm20_div_u64) ;  /* 0x0000003800687944 */ /* 0x000fea0003c00000 */
[----:B------:R-:W-:Y:S01]  /*1900*/  IADD3 R7, PT, PT, -R21, RZ, RZ ;  /* 0x000000ff15077210 */ /* 0x000fe20007ffe1ff */
[----:B------:R-:W-:Y:S01]  /*1910*/  IMAD.MOV.U32 R18, RZ, RZ, R21 ;  /* 0x000000ffff127224 */ /* 0x000fe200078e0015 */
[----:B------:R-:W-:-:S03]  /*1920*/  MOV R19, R20 ;  /* 0x0000001400137202 */ /* 0x000fc60000000f00 */
[----:B------:R-:W-:-:S07]  /*1930*/  IMAD R7, R6, R7, R11 ;  /* 0x0000000706077224 */ /* 0x000fce00078e020b */
.L_x_2565:
        /* <DEDUP_REMOVED lines=34> */
.L_x_2566:
        /* <DEDUP_REMOVED lines=10> */
.L_x_2567:
        /* <DEDUP_REMOVED lines=33> */
.L_x_2568:
        /* <DEDUP_REMOVED lines=10> */
.L_x_2569:
        /* <DEDUP_REMOVED lines=32> */
.L_x_2570:
[----:B------:R-:W-:Y:S01]  /*20b0*/  MOV R25, R10 ;  /* 0x0000000a00197202 */ /* 0x000fe20000000f00 */
[----:B------:R-:W-:Y:S01]  /*20c0*/  IMAD.MOV.U32 R22, RZ, RZ, R11 ;  /* 0x000000ffff167224 */ /* 0x000fe200078e000b */
[----:B------:R-:W-:Y:S01]  /*20d0*/  MOV R20, R6 ;  /* 0x0000000600147202 */ /* 0x000fe20000000f00 */
[----:B------:R-:W-:Y:S01]  /*20e0*/  IMAD.MOV.U32 R9, RZ, RZ, R7 ;  /* 0x000000ffff097224 */ /* 0x000fe200078e0007 */
[----:B------:R-:W-:-:S07]  /*20f0*/  MOV R3, 0x2110 ;  /* 0x0000211000037802 */ /* 0x000fce0000000f00 */
[----:B------:R-:W-:Y:S05]  /*2100*/  CALL.REL.NOINC `($__internal_184_$__cuda_sm20_div_u64) ;  /* 0x0000003000647944 */ /* 0x000fea0003c00000 */
[----:B------:R-:W-:Y:S01]  /*2110*/  IADD3 R3, PT, PT, -R21, RZ, RZ ;  /* 0x000000ff15037210 */ /* 0x000fe20007ffe1ff */
[----:B------:R-:W-:-:S04]  /*2120*/  IMAD.MOV.U32 R11, RZ, RZ, R21 ;  /* 0x000000ffff0b7224 */ /* 0x000fc800078e0015 */
[----:B------:R-:W-:-:S07]  /*2130*/  IMAD R6, R6, R3, R10 ;  /* 0x0000000306067224 */ /* 0x000fce00078e020a */
.L_x_2571:
[----:B------:R-:W0:Y:S02]  /*2140*/  LDC R3, c[0x0][0x388] ;  /* 0x0000e200ff037b82 */ /* 0x000e240000000800 */
[----:B0-----:R-:W-:-:S06]  /*2150*/  IMAD.WIDE.U32 R16, R3, 0x8, R16 ;  /* 0x0000000803107825 */ /* 0x001fcc00078e0010 */
[----:B------:R-:W2:Y:S01]  /*2160*/  LDG.E R16, desc[UR6][R16.64] ;  /* 0x0000000610107981 */ /* 0x000ea2000c1e1900 */
[----:B------:R-:W-:Y:S01]  /*2170*/  IADD3 R8, PT, PT, R8, 0x4, RZ ;  /* 0x0000000408087810 */ /* 0x000fe20007ffe0ff */
[----:B--2---:R-:W-:-:S07]  /*2180*/  IMAD R5, R16, R6, R5 ;  /* 0x0000000610057224 */ /* 0x004fce00078e0205 */
.L_x_2563:
        /* <DEDUP_REMOVED lines=34> */
.L_x_2573:
        /* <DEDUP_REMOVED lines=10> */
.L_x_2574:
        /* <DEDUP_REMOVED lines=31> */
.L_x_2575:
[----:B------:R-:W-:Y:S01]  /*2640*/  IMAD.MOV.U32 R25, RZ, RZ, R16 ;  /* 0x000000ffff197224 */ /* 0x000fe200078e0010 */
[----:B------:R-:W-:Y:S01]  /*2650*/  MOV R22, R17 ;  /* 0x0000001100167202 */ /* 0x000fe20000000f00 */
[----:B------:R-:W-:Y:S01]  /*2660*/  IMAD.MOV.U32 R20, RZ, RZ, R10 ;  /* 0x000000ffff147224 */ /* 0x000fe200078e000a */
[----:B------:R-:W-:Y:S02]  /*2670*/  MOV R9, R11 ;  /* 0x0000000b00097202 */ /* 0x000fe40000000f00 */
[----:B------:R-:W-:-:S07]  /*2680*/  MOV R3, 0x26a0 ;  /* 0x000026a000037802 */ /* 0x000fce0000000f00 */
[----:B------:R-:W-:Y:S05]  /*2690*/  CALL.REL.NOINC `($__internal_184_$__cuda_sm20_div_u64) ;  /* 0x0000002c00007944 */ /* 0x000fea0003c00000 */
[----:B------:R-:W-:Y:S01]  /*26a0*/  IMAD.MOV R3, RZ, RZ, -R21 ;  /* 0x000000ffff037224 */ /* 0x000fe200078e0a15 */
[----:B------:R-:W-:-:S03]  /*26b0*/  MOV R7, R21 ;  /* 0x0000001500077202 */ /* 0x000fc60000000f00 */
[----:B------:R-:W-:-:S07]  /*26c0*/  IMAD R10, R10, R3, R16 ;  /* 0x000000030a0a7224 */ /* 0x000fce00078e0210 */
.L_x_2576:
[----:B------:R-:W0:Y:S02]  /*26d0*/  LDC R3, c[0x0][0x388] ;  /* 0x0000e200ff037b82 */ /* 0x000e240000000800 */
[----:B0-----:R-:W-:-:S06]  /*26e0*/  IMAD.WIDE.U32 R12, R3, 0x8, R12 ;  /* 0x00000008030c7825 */ /* 0x001fcc00078e000c */
[----:B------:R-:W2:Y:S01]  /*26f0*/  LDG.E R12, desc[UR6][R12.64] ;  /* 0x000000060c0c7981 */ /* 0x000ea2000c1e1900 */
[----:B------:R-:W-:Y:S01]  /*2700*/  VIADD R8, R8, 0x2 ;  /* 0x0000000208087836 */ /* 0x000fe20000000000 */
[----:B------:R-:W-:Y:S01]  /*2710*/  MOV R11, R7 ;  /* 0x00000007000b7202 */ /* 0x000fe20000000f00 */
[----:B--2---:R-:W-:-:S07]  /*2720*/  IMAD R5, R12, R10, R5 ;  /* 0x0000000a0c057224 */ /* 0x004fce00078e0205 */
.L_x_2572:
        /* <DEDUP_REMOVED lines=28> */
.L_x_2577:
[----:B------:R-:W-:Y:S01]  /*28f0*/  MOV R3, R16 ;  /* 0x0000001000037202 */ /* 0x000fe20000000f00 */
[----:B------:R-:W-:Y:S01]  /*2900*/  IMAD.MOV.U32 R15, RZ, RZ, R11 ;  /* 0x000000ffff0f7224 */ /* 0x000fe200078e000b */
[----:B------:R-:W-:-:S07]  /*2910*/  MOV R16, 0x2930 ;  /* 0x0000293000107802 */ /* 0x000fce0000000f00 */
[----:B------:R-:W-:Y:S05]  /*2920*/  CALL.REL.NOINC `($__internal_185_$__cuda_sm20_rem_u64) ;  /* 0x0000002c00707944 */ /* 0x000fea0003c00000 */
.L_x_2578:
[----:B------:R-:W0:Y:S02]  /*2930*/  LDC R3, c[0x0][0x388] ;  /* 0x0000e200ff037b82 */ /* 0x000e240000000800 */
[----:B0-----:R-:W-:-:S06]  /*2940*/  IMAD.WIDE.U32 R6, R3, 0x8, R6 ;  /* 0x0000000803067825 */ /* 0x001fcc00078e0006 */
[----:B------:R-:W2:Y:S02]  /*2950*/  LDG.E R6, desc[UR6][R6.64] ;  /* 0x0000000606067981 */ /* 0x000ea4000c1e1900 */
[----:B--2---:R-:W-:-:S07]  /*2960*/  IMAD R5, R6, R9, R5 ;  /* 0x0000000906057224 */ /* 0x004fce00078e0205 */
.L_x_2562:
[----:B------:R-:W-:Y:S01]  /*2970*/  MOV R10, R5 ;  /* 0x00000005000a7202 */ /* 0x000fe20000000f00 */
[----:B------:R-:W-:-:S07]  /*2980*/  IMAD.MOV.U32 R11, RZ, RZ, RZ ;  /* 0x000000ffff0b7224 */ /* 0x000fce00078e00ff */
.L_x_2543:
        /* <DEDUP_REMOVED lines=15> */
.L_x_2597:
        /* <DEDUP_REMOVED lines=27> */
.L_x_2581:
[----:B------:R-:W-:Y:S01]  /*2c30*/  IMAD.MOV.U32 R25, RZ, RZ, R14 ;  /* 0x000000ffff197224 */ /* 0x000fe200078e000e */
[----:B------:R-:W-:Y:S01]  /*2c40*/  MOV R22, RZ ;  /* 0x000000ff00167202 */ /* 0x000fe20000000f00 */
[----:B------:R-:W-:Y:S01]  /*2c50*/  IMAD.MOV.U32 R20, RZ, RZ, R18 ;  /* 0x000000ffff147224 */ /* 0x000fe200078e0012 */
[----:B------:R-:W-:Y:S02]  /*2c60*/  MOV R9, R19 ;  /* 0x0000001300097202 */ /* 0x000fe40000000f00 */
[----:B------:R-:W-:-:S07]  /*2c70*/  MOV R3, 0x2c90 ;  /* 0x00002c9000037802 */ /* 0x000fce0000000f00 */
[----:B------:R-:W-:Y:S05]  /*2c80*/  CALL.REL.NOINC `($__internal_184_$__cuda_sm20_div_u64) ;  /* 0x0000002400847944 */ /* 0x000fea0003c00000 */
[----:B------:R-:W-:Y:S01]  /*2c90*/  IMAD.MOV R3, RZ, RZ, -R21 ;  /* 0x000000ffff037224 */ /* 0x000fe200078e0a15 */
[----:B------:R-:W-:Y:S01]  /*2ca0*/  MOV R28, R21 ;  /* 0x00000015001c7202 */ /* 0x000fe20000000f00 */
[----:B------:R-:W-:Y:S02]  /*2cb0*/  IMAD.MOV.U32 R29, RZ, RZ, R20 ;  /* 0x000000ffff1d7224 */ /* 0x000fe400078e0014 */
[----:B------:R-:W-:-:S07]  /*2cc0*/  IMAD R3, R18, R3, R14 ;  /* 0x0000000312037224 */ /* 0x000fce00078e020e */
.L_x_2582:
        /* <DEDUP_REMOVED lines=30> */
.L_x_2583:
[----:B------:R-:W-:Y:S01]  /*2eb0*/  MOV R25, R28 ;  /* 0x0000001c00197202 */ /* 0x000fe20000000f00 */
[----:B------:R-:W-:Y:S01]  /*2ec0*/  IMAD.MOV.U32 R22, RZ, RZ, R29 ;  /* 0x000000ffff167224 */ /* 0x000fe200078e001d */
        /* <DEDUP_REMOVED lines=8> */
.L_x_2584:
        /* <DEDUP_REMOVED lines=31> */
.L_x_2585:
        /* <DEDUP_REMOVED lines=10> */
.L_x_2586:
        /* <DEDUP_REMOVED lines=30> */
.L_x_2587:
        /* <DEDUP_REMOVED lines=10> */
.L_x_2588:
        /* <DEDUP_REMOVED lines=31> */
.L_x_2589:
        /* <DEDUP_REMOVED lines=10> */
.L_x_2590:
        /* <DEDUP_REMOVED lines=31> */
.L_x_2591:
        /* <DEDUP_REMOVED lines=10> */
.L_x_2592:
        /* <DEDUP_REMOVED lines=31> */
.L_x_2593:
        /* <DEDUP_REMOVED lines=10> */
.L_x_2594:
        /* <DEDUP_REMOVED lines=29> */
.L_x_2595:
        /* <DEDUP_REMOVED lines=8> */
.L_x_2596:
        /* <DEDUP_REMOVED lines=8> */
.L_x_2580:
        /* <DEDUP_REMOVED lines=36> */
.L_x_2600:
[----:B------:R-:W-:Y:S01]  /*4120*/  IMAD.MOV.U32 R25, RZ, RZ, R14 ;  /* 0x000000ffff197224 */ /* 0x000fe200078e000e */
[----:B------:R-:W-:Y:S01]  /*4130*/  MOV R22, RZ ;  /* 0x000000ff00167202 */ /* 0x000fe20000000f00 */
[----:B------:R-:W-:Y:S01]  /*4140*/  IMAD.MOV.U32 R9, RZ, RZ, R13 ;  /* 0x000000ffff097224 */ /* 0x000fe200078e000d */
[----:B------:R-:W-:Y:S02]  /*4150*/  MOV R20, R12 ;  /* 0x0000000c00147202 */ /* 0x000fe40000000f00 */
[----:B------:R-:W-:-:S07]  /*4160*/  MOV R3, 0x4180 ;  /* 0x0000418000037802 */ /* 0x000fce0000000f00 */
[----:B------:R-:W-:Y:S05]  /*4170*/  CALL.REL.NOINC `($__internal_184_$__cuda_sm20_div_u64) ;  /* 0x0000001000487944 */ /* 0x000fea0003c00000 */
[----:B------:R-:W-:Y:S01]  /*4180*/  IADD3 R3, PT, PT, -R21, RZ, RZ ;  /* 0x000000ff15037210 */ /* 0x000fe20007ffe1ff */
[----:B------:R-:W-:-:S04]  /*4190*/  IMAD.MOV.U32 R15, RZ, RZ, R20 ;  /* 0x000000ffff0f7224 */ /* 0x000fc800078e0014 */
[----:B------:R-:W-:Y:S01]  /*41a0*/  IMAD R8, R12, R3, R14 ;  /* 0x000000030c087224 */ /* 0x000fe200078e020e */
[----:B------:R-:W-:-:S07]  /*41b0*/  MOV R14, R21 ;  /* 0x00000015000e7202 */ /* 0x000fce0000000f00 */
.L_x_2601:
        /* <DEDUP_REMOVED lines=33> */
.L_x_2602:
[----:B------:R-:W-:Y:S01]  /*43d0*/  IMAD.MOV.U32 R25, RZ, RZ, R14 ;  /* 0x000000ffff197224 */ /* 0x000fe200078e000e */
[----:B------:R-:W-:Y:S01]  /*43e0*/  MOV R22, R15 ;  /* 0x0000000f00167202 */ /* 0x000fe20000000f00 */
[----:B------:R-:W-:Y:S01]  /*43f0*/  IMAD.MOV.U32 R9, RZ, RZ, R13 ;  /* 0x000000ffff097224 */ /* 0x000fe200078e000d */
[----:B------:R-:W-:Y:S02]  /*4400*/  MOV R20, R12 ;  /* 0x0000000c00147202 */ /* 0x000fe40000000f00 */
[----:B------:R-:W-:-:S07]  /*4410*/  MOV R3, 0x4430 ;  /* 0x0000443000037802 */ /* 0x000fce0000000f00 */
[----:B------:R-:W-:Y:S05]  /*4420*/  CALL.REL.NOINC `($__internal_184_$__cuda_sm20_div_u64) ;  /* 0x0000000c009c7944 */ /* 0x000fea0003c00000 */
[----:B------:R-:W-:Y:S01]  /*4430*/  IADD3 R3, PT, PT, -R21, RZ, RZ ;  /* 0x000000ff15037210 */ /* 0x000fe20007ffe1ff */
[----:B------:R-:W-:Y:S01]  /*4440*/  IMAD.MOV.U32 R19, RZ, RZ, R20 ;  /* 0x000000ffff137224 */ /* 0x000fe200078e0014 */
[----:B------:R-:W-:-:S03]  /*4450*/  MOV R18, R21 ;  /* 0x0000001500127202 */ /* 0x000fc60000000f00 */
[----:B------:R-:W-:-:S07]  /*4460*/  IMAD R8, R12, R3, R14 ;  /* 0x000000030c087224 */ /* 0x000fce00078e020e */
.L_x_2603:
        /* <DEDUP_REMOVED lines=32> */
.L_x_2604:
[----:B------:R-:W-:Y:S01]  /*4670*/  IMAD.MOV.U32 R25, RZ, RZ, R18 ;  /* 0x000000ffff197224 */ /* 0x000fe200078e0012 */
[----:B------:R-:W-:Y:S01]  /*4680*/  MOV R22, R19 ;  /* 0x0000001300167202 */ /* 0x000fe20000000f00 */
        /* <DEDUP_REMOVED lines=8> */
.L_x_2605:
        /* <DEDUP_REMOVED lines=30> */
.L_x_2606:
[----:B------:R-:W-:Y:S01]  /*48f0*/  MOV R25, R12 ;  /* 0x0000000c00197202 */ /* 0x000fe20000000f00 */
[----:B------:R-:W-:Y:S01]  /*4900*/  IMAD.MOV.U32 R20, RZ, RZ, R16 ;  /* 0x000000ffff147224 */ /* 0x000fe200078e0010 */
[----:B------:R-:W-:Y:S02]  /*4910*/  MOV R22, R13 ;  /* 0x0000000d00167202 */ /* 0x000fe40000000f00 */
[----:B------:R-:W-:Y:S02]  /*4920*/  MOV R9, R17 ;  /* 0x0000001100097202 */ /* 0x000fe40000000f00 */
[----:B------:R-:W-:-:S07]  /*4930*/  MOV R3, 0x4950 ;  /* 0x0000495000037802 */ /* 0x000fce0000000f00 */
[----:B------:R-:W-:Y:S05]  /*4940*/  CALL.REL.NOINC `($__internal_184_$__cuda_sm20_div_u64) ;  /* 0x0000000800547944 */ /* 0x000fea0003c00000 */
[----:B------:R-:W-:Y:S01]  /*4950*/  IADD3 R3, PT, PT, -R21, RZ, RZ ;  /* 0x000000ff15037210 */ /* 0x000fe20007ffe1ff */
[----:B------:R-:W-:-:S04]  /*4960*/  IMAD.MOV.U32 R9, RZ, RZ, R21 ;  /* 0x000000ffff097224 */ /* 0x000fc800078e0015 */
[----:B------:R-:W-:-:S07]  /*4970*/  IMAD R12, R16, R3, R12 ;  /* 0x00000003100c7224 */ /* 0x000fce00078e020c */
.L_x_2607:
[----:B------:R-:W-:-:S06]  /*4980*/  IMAD.WIDE.U32 R18, R6, 0x8, R18 ;  /* 0x0000000806127825 */ /* 0x000fcc00078e0012 */
[----:B------:R-:W2:Y:S01]  /*4990*/  LDG.E R18, desc[UR6][R18.64] ;  /* 0x0000000612127981 */ /* 0x000ea2000c1e1900 */
[----:B------:R-:W-:Y:S02]  /*49a0*/  IADD3 R5, PT, PT, R5, 0x4, RZ ;  /* 0x0000000405057810 */ /* 0x000fe40007ffe0ff */
[----:B------:R-:W-:Y:S01]  /*49b0*/  MOV R14, R9 ;  /* 0x00000009000e7202 */ /* 0x000fe20000000f00 */
[----:B--2---:R-:W-:-:S07]  /*49c0*/  IMAD R23, R18, R12, R23 ;  /* 0x0000000c12177224 */ /* 0x004fce00078e0217 */
.L_x_2599:
        /* <DEDUP_REMOVED lines=34> */
.L_x_2609:
[----:B------:R-:W-:Y:S01]  /*4bf0*/  HFMA2 R22, -RZ, RZ, 0, 0 ;  /* 0x00000000ff167431 */ /* 0x000fe200000001ff */
        /* <DEDUP_REMOVED lines=9> */
.L_x_2610:
        /* <DEDUP_REMOVED lines=31> */
.L_x_2611:
        /* <DEDUP_REMOVED lines=9> */
.L_x_2612:
[----:B------:R-:W-:-:S06]  /*4f10*/  IMAD.WIDE.U32 R16, R6, 0x8, R16 ;  /* 0x0000000806107825 */ /* 0x000fcc00078e0010 */
[----:B------:R-:W2:Y:S01]  /*4f20*/  LDG.E R16, desc[UR6][R16.64] ;  /* 0x0000000610107981 */ /* 0x000ea2000c1e1900 */
[----:B------:R-:W-:Y:S02]  /*4f30*/  IADD3 R5, PT, PT, R5, 0x2, RZ ;  /* 0x0000000205057810 */ /* 0x000fe40007ffe0ff */
[----:B------:R-:W-:Y:S01]  /*4f40*/  MOV R14, R9 ;  /* 0x00000009000e7202 */ /* 0x000fe20000000f00 */
[----:B--2---:R-:W-:-:S07]  /*4f50*/  IMAD R23, R16, R15, R23 ;  /* 0x0000000f10177224 */ /* 0x004fce00078e0217 */
.L_x_2608:
        /* <DEDUP_REMOVED lines=29> */
.L_x_2613:
[----:B------:R-:W-:Y:S02]  /*5130*/  MOV R3, R16 ;  /* 0x0000001000037202 */ /* 0x000fe40000000f00 */
[----:B------:R-:W-:Y:S02]  /*5140*/  MOV R15, R14 ;  /* 0x0000000e000f7202 */ /* 0x000fe40000000f00 */
[----:B------:R-:W-:-:S07]  /*5150*/  MOV R16, 0x5170 ;  /* 0x0000517000107802 */ /* 0x000fce0000000f00 */
[----:B------:R-:W-:Y:S05]  /*5160*/  CALL.REL.NOINC `($__internal_185_$__cuda_sm20_rem_u64) ;  /* 0x0000000400607944 */ /* 0x000fea0003c00000 */
[----:B------:R-:W-:-:S07]  /*5170*/  IMAD.MOV.U32 R7, RZ, RZ, R9 ;  /* 0x000000ffff077224 */ /* 0x000fce00078e0009 */
.L_x_2614:
[----:B------:R-:W-:-:S06]  /*5180*/  IMAD.WIDE.U32 R4, R6, 0x8, R4 ;  /* 0x0000000806047825 */ /* 0x000fcc00078e0004 */
[----:B------:R-:W2:Y:S02]  /*5190*/  LDG.E R4, desc[UR6][R4.64] ;  /* 0x0000000604047981 */ /* 0x000ea4000c1e1900 */
[----:B--2---:R-:W-:-:S07]  /*51a0*/  IMAD R23, R4, R7, R23 ;  /* 0x0000000704177224 */ /* 0x004fce00078e0217 */
.L_x_2598:
[----:B------:R-:W-:Y:S01]  /*51b0*/  HFMA2 R5, -RZ, RZ, 0, 0 ;  /* 0x00000000ff057431 */ /* 0x000fe200000001ff */
[----:B------:R-:W-:-:S07]  /*51c0*/  MOV R4, R23 ;  /* 0x0000001700047202 */ /* 0x000fce0000000f00 */
.L_x_2579:
        /* <DEDUP_REMOVED lines=10> */
[----:B--2---:R-:W-:-:S05]  /*5270*/  HMUL2.BF16_V2 R9, R6.H0_H0, R9.H0_H0 ;  /* 0x2000000906097232 */ /* 0x004fca0000200800 */
[----:B------:R-:W-:Y:S01]  /*5280*/  STG.E.U16 desc[UR6][R4.64], R9 ;  /* 0x0000000904007986 */ /* 0x000fe2000c101506 */
[----:B------:R-:W-:Y:S05]  /*5290*/  EXIT ;  /* 0x000000000000794d */ /* 0x000fea0003800000 */
        .weak           $__internal_184_$__cuda_sm20_div_u64
        .type           $__internal_184_$__cuda_sm20_div_u64,@function
        .size           $__internal_184_$__cuda_sm20_div_u64,($__internal_185_$__cuda_sm20_rem_u64 - $__internal_184_$__cuda_sm20_div_u64)
$__internal_184_$__cuda_sm20_div_u64:
        /* <DEDUP_REMOVED lines=68> */
[----:B------:R-:W-:Y:S06]  /*56e0*/  RET.REL.NODEC R24 `(broadcast_mul_strided_bf16) ;  /* 0xffffffa818447950 */ /* 0x000fec0003c3ffff */
        .weak           $__internal_185_$__cuda_sm20_rem_u64
        .type           $__internal_185_$__cuda_sm20_rem_u64,@function
        .size           $__internal_185_$__cuda_sm20_rem_u64,(.L_x_2981 - $__internal_185_$__cuda_sm20_rem_u64)
$__internal_185_$__cuda_sm20_rem_u64:
        /* <DEDUP_REMOVED lines=61> */
[----:B------:R-:W-:Y:S06]  /*5ac0*/  RET.REL.NODEC R16 `(broadcast_mul_strided_bf16) ;  /* 0xffffffa4104c7950 */ /* 0x000fec0003c3ffff */
.L_x_2615:
        /* <DEDUP_REMOVED lines=11> */
.L_x_2981:


//--------------------- .text.broadcast_sub_lhs_col_bf16 --------------------------
	.section	.text.broadcast_sub_lhs_col_bf16,"ax",@progbits
	.align	128
        .global         broadcast_sub_lhs_col_bf16
        .type           broadcast_sub_lhs_col_bf16,@function
        .size           broadcast_sub_lhs_col_bf16,(.L_x_2982 - broadcast_sub_lhs_col_bf16)
        .other          broadcast_sub_lhs_col_bf16,@"STO_CUDA_ENTRY STV_DEFAULT"
broadcast_sub_lhs_col_bf16:
.text.broadcast_sub_lhs_col_bf16:
        /* <DEDUP_REMOVED lines=37> */
.L_x_2617:
[----:B------:R-:W-:-:S07]  /*0250*/  MOV R2, 0x270 ;  /* 0x0000027000027802 */ /* 0x000fce0000000f00 */
[----:B------:R-:W-:Y:S05]  /*0260*/  CALL.REL.NOINC `($__internal_186_$__cuda_sm20_div_u64) ;  /* 0x0000000000587944 */ /* 0x000fea0003c00000 */
[----:B------:R-:W-:Y:S02]  /*0270*/  IMAD.MOV.U32 R4, RZ, RZ, R6 ;  /* 0x000000ffff047224 */ /* 0x000fe400078e0006 */
[----:B------:R-:W-:-:S07]  /*0280*/  IMAD.MOV.U32 R5, RZ, RZ, R7 ;  /* 0x000000ffff057224 */ /* 0x000fce00078e0007 */
.L_x_2618:
[----:B------:R-:W-:Y:S05]  /*0290*/  BSYNC.RECONVERGENT B0 ;  /* 0x0000000000007941 */ /* 0x000fea0003800200 */
.L_x_2616:
        /* <DEDUP_REMOVED lines=16> */
[----:B--2---:R-:W-:-:S05]  /*03a0*/  HADD2.BF16_V2 R5, R2.H0_H0, -R5.H0_H0 ;  /* 0xa000000502057230 */ /* 0x004fca0000200800 */
[----:B------:R-:W-:Y:S01]  /*03b0*/  STG.E.U16 desc[UR4][R6.64], R5 ;  /* 0x0000000506007986 */ /* 0x000fe2000c101504 */
[----:B------:R-:W-:Y:S05]  /*03c0*/  EXIT ;  /* 0x000000000000794d */ /* 0x000fea0003800000 */
        .weak           $__internal_186_$__cuda_sm20_div_u64
        .type           $__internal_186_$__cuda_sm20_div_u64,@function
        .size           $__internal_186_$__cuda_sm20_div_u64,(.L_x_2982 - $__internal_186_$__cuda_sm20_div_u64)
$__internal_186_$__cuda_sm20_div_u64:
        /* <DEDUP_REMOVED lines=69> */
[----:B------:R-:W-:Y:S06]  /*0820*/  RET.REL.NODEC R4 `(broadcast_sub_lhs_col_bf16) ;  /* 0xfffffff404f47950 */ /* 0x000fec0003c3ffff */
.L_x_2619:
        /* <DEDUP_REMOVED lines=13> */
.L_x_2982:


//--------------------- .text.broadcast_sub_lhs_row_bf16 --------------------------
	.section	.text.broadcast_sub_lhs_row_bf16,"ax",@progbits
	.align	128
        .global         broadcast_sub_lhs_row_bf16
        .type           broadcast_sub_lhs_row_bf16,@function
        .size           broadcast_sub_lhs_row_bf16,(.L_x_2983 - broadcast_sub_lhs_row_bf16)
        .other          broadcast_sub_lhs_row_bf16,@"STO_CUDA_ENTRY STV_DEFAULT"
broadcast_sub_lhs_row_bf16:
.text.broadcast_sub_lhs_row_bf16:
        /* <DEDUP_REMOVED lines=37> */
.L_x_2621:
[----:B------:R-:W-:-:S07]  /*0250*/  MOV R2, 0x270 ;  /* 0x0000027000027802 */ /* 0x000fce0000000f00 */
[----:B------:R-:W-:Y:S05]  /*0260*/  CALL.REL.NOINC `($__internal_187_$__cuda_sm20_rem_u64) ;  /* 0x0000000000587944 */ /* 0x000fea0003c00000 */
[----:B------:R-:W-:Y:S01]  /*0270*/  IMAD.MOV.U32 R4, RZ, RZ, R6 ;  /* 0x000000ffff047224 */ /* 0x000fe200078e0006 */
[----:B------:R-:W-:-:S07]  /*0280*/  MOV R5, R7 ;  /* 0x0000000700057202 */ /* 0x000fce0000000f00 */
.L_x_2622:
[----:B------:R-:W-:Y:S05]  /*0290*/  BSYNC.RECONVERGENT B0 ;  /* 0x0000000000007941 */ /* 0x000fea0003800200 */
.L_x_2620:
        /* <DEDUP_REMOVED lines=19> */
        .weak           $__internal_187_$__cuda_sm20_rem_u64
        .type           $__internal_187_$__cuda_sm20_rem_u64,@function
        .size           $__internal_187_$__cuda_sm20_rem_u64,(.L_x_2983 - $__internal_187_$__cuda_sm20_rem_u64)
$__internal_187_$__cuda_sm20_rem_u64:
        /* <DEDUP_REMOVED lines=65> */
[----:B------:R-:W-:Y:S06]  /*07e0*/  RET.REL.NODEC R4 `(broadcast_sub_lhs_row_bf16) ;  /* 0xfffffff804047950 */ /* 0x000fec0003c3ffff */
.L_x_2623:
        /* <DEDUP_REMOVED lines=9> */
.L_x_2983:


//--------------------- .text.broadcast_sub_rhs_col_bf16 --------------------------
	.section	.text.broadcast_sub_rhs_col_bf16,"ax",@progbits
	.align	128
        .global         broadcast_sub_rhs_col_bf16
        .type           broadcast_sub_rhs_col_bf16,@function
        .size           broadcast_sub_rhs_col_bf16,(.L_x_2984 - broadcast_sub_rhs_col_bf16)
        .other          broadcast_sub_rhs_col_bf16,@"STO_CUDA_ENTRY STV_DEFAULT"
broadcast_sub_rhs_col_bf16:
.text.broadcast_sub_rhs_col_bf16:
        /* <DEDUP_REMOVED lines=37> */
.L_x_2625:
[----:B------:R-:W-:-:S07]  /*0250*/  MOV R2, 0x270 ;  /* 0x0000027000027802 */ /* 0x000fce0000000f00 */
[----:B------:R-:W-:Y:S05]  /*0260*/  CALL.REL.NOINC `($__internal_188_$__cuda_sm20_div_u64) ;  /* 0x0000000000587944 */ /* 0x000fea0003c00000 */
[----:B------:R-:W-:Y:S02]  /*0270*/  IMAD.MOV.U32 R4, RZ, RZ, R6 ;  /* 0x000000ffff047224 */ /* 0x000fe400078e0006 */
[----:B------:R-:W-:-:S07]  /*0280*/  IMAD.MOV.U32 R5, RZ, RZ, R7 ;  /* 0x000000ffff057224 */ /* 0x000fce00078e0007 */
.L_x_2626:
[----:B------:R-:W-:Y:S05]  /*0290*/  BSYNC.RECONVERGENT B0 ;  /* 0x0000000000007941 */ /* 0x000fea0003800200 */
.L_x_2624:
        /* <DEDUP_REMOVED lines=19> */
        .weak           $__internal_188_$__cuda_sm20_div_u64
        .type           $__internal_188_$__cuda_sm20_div_u64,@function
        .size           $__internal_188_$__cuda_sm20_div_u64,(.L_x_2984 - $__internal_188_$__cuda_sm20_div_u64)
$__internal_188_$__cuda_sm20_div_u64:
        /* <DEDUP_REMOVED lines=69> */
[----:B------:R-:W-:Y:S06]  /*0820*/  RET.REL.NODEC R4 `(broadcast_sub_rhs_col_bf16) ;  /* 0xfffffff404f47950 */ /* 0x000fec0003c3ffff */
.L_x_2627:
        /* <DEDUP_REMOVED lines=13> */
.L_x_2984:


//--------------------- .text.broadcast_sub_rhs_row_bf16 --------------------------
	.section	.text.broadcast_sub_rhs_row_bf16,"ax",@progbits
	.align	128
        .global         broadcast_sub_rhs_row_bf16
        .type           broadcast_sub_rhs_row_bf16,@function
        .size           broadcast_sub_rhs_row_bf16,(.L_x_2985 - broadcast_sub_rhs_row_bf16)
        .other          broadcast_sub_rhs_row_bf16,@"STO_CUDA_ENTRY STV_DEFAULT"
broadcast_sub_rhs_row_bf16:
.text.broadcast_sub_rhs_row_bf16:
        /* <DEDUP_REMOVED lines=37> */
.L_x_2629:
[----:B------:R-:W-:-:S07]  /*0250*/  MOV R2, 0x270 ;  /* 0x0000027000027802 */ /* 0x000fce0000000f00 */
[----:B------:R-:W-:Y:S05]  /*0260*/  CALL.REL.NOINC `($__internal_189_$__cuda_sm20_rem_u64) ;  /* 0x0000000000587944 */ /* 0x000fea0003c00000 */
[----:B------:R-:W-:Y:S01]  /*0270*/  IMAD.MOV.U32 R4, RZ, RZ, R6 ;  /* 0x000000ffff047224 */ /* 0x000fe200078e0006 */
[----:B------:R-:W-:-:S07]  /*0280*/  MOV R5, R7 ;  /* 0x0000000700057202 */ /* 0x000fce0000000f00 */
.L_x_2630:
[----:B------:R-:W-:Y:S05]  /*0290*/  BSYNC.RECONVERGENT B0 ;  /* 0x0000000000007941 */ /* 0x000fea0003800200 */
.L_x_2628:
        /* <DEDUP_REMOVED lines=19> */
        .weak           $__internal_189_$__cuda_sm20_rem_u64
        .type           $__internal_189_$__cuda_sm20_rem_u64,@function
        .size           $__internal_189_$__cuda_sm20_rem_u64,(.L_x_2985 - $__internal_189_$__cuda_sm20_rem_u64)
$__internal_189_$__cuda_sm20_rem_u64:
        /* <DEDUP_REMOVED lines=65> */
[----:B------:R-:W-:Y:S06]  /*07e0*/  RET.REL.NODEC R4 `(broadcast_sub_rhs_row_bf16) ;  /* 0xfffffff804047950 */ /* 0x000fec0003c3ffff */
.L_x_2631:
        /* <DEDUP_REMOVED lines=9> */
.L_x_2985:


//--------------------- .text.broadcast_sub_contiguous_bf16 --------------------------
	.section	.text.broadcast_sub_contiguous_bf16,"ax",@progbits
	.align	128
        .global         broadcast_sub_contiguous_bf16
        .type           broadcast_sub_contiguous_bf16,@function
        .size           broadcast_sub_contiguous_bf16,(.L_x_3166 - broadcast_sub_contiguous_bf16)
        .other          broadcast_sub_contiguous_bf16,@"STO_CUDA_ENTRY STV_DEFAULT"
broadcast_sub_contiguous_bf16:
.text.broadcast_sub_contiguous_bf16:
        /* <DEDUP_REMOVED lines=23> */
[----:B--2---:R-:W-:-:S05]  /*0170*/  HADD2.BF16_V2 R5, R2.H0_H0, -R5.H0_H0 ;  /* 0xa000000502057230 */ /* 0x004fca0000200800 */
[----:B------:R-:W-:Y:S01]  /*0180*/  STG.E.U16 desc[UR4][R6.64], R5 ;  /* 0x0000000506007986 */ /* 0x000fe2000c101504 */
[----:B------:R-:W-:Y:S05]  /*0190*/  EXIT ;  /* 0x000000000000794d */ /* 0x000fea0003800000 */
.L_x_2632:
        /* <DEDUP_REMOVED lines=14> */
.L_x_3166:


//--------------------- .text.broadcast_sub_strided_bf16 --------------------------
	.section	.text.broadcast_sub_strided_bf16,"ax",@progbits
	.align	128
        .global         broadcast_sub_strided_bf16
        .type           broadcast_sub_strided_bf16,@function
        .size           broadcast_sub_strided_bf16,(.L_x_2987 - broadcast_sub_strided_bf16)
        .other          broadcast_sub_strided_bf16,@"STO_CUDA_ENTRY STV_DEFAULT"
broadcast_sub_strided_bf16:
.text.broadcast_sub_strided_bf16:
        /* <DEDUP_REMOVED lines=32> */
.L_x_2651:
        /* <DEDUP_REMOVED lines=27> */
.L_x_2635:
[----:B------:R-:W-:Y:S01]  /*03b0*/  MOV R25, R11 ;  /* 0x0000000b00197202 */ /* 0x000fe20000000f00 */
[----:B------:R-:W-:Y:S01]  /*03c0*/  IMAD.MOV.U32 R22, RZ, RZ, RZ ;  /* 0x000000ffff167224 */ /* 0x000fe200078e00ff */
[----:B------:R-:W-:Y:S01]  /*03d0*/  MOV R20, R16 ;  /* 0x0000001000147202 */ /* 0x000fe20000000f00 */
[----:B------:R-:W-:Y:S01]  /*03e0*/  IMAD.MOV.U32 R9, RZ, RZ, R17 ;  /* 0x000000ffff097224 */ /* 0x000fe200078e0011 */
[----:B------:R-:W-:-:S07]  /*03f0*/  MOV R3, 0x410 ;  /* 0x0000041000037802 */ /* 0x000fce0000000f00 */
[----:B0-----:R-:W-:Y:S05]  /*0400*/  CALL.REL.NOINC `($__internal_190_$__cuda_sm20_div_u64) ;  /* 0x0000004c00a47944 */ /* 0x001fea0003c00000 */
[----:B------:R-:W-:Y:S01]  /*0410*/  IADD3 R3, PT, PT, -R21, RZ, RZ ;  /* 0x000000ff15037210 */ /* 0x000fe20007ffe1ff */
[----:B------:R-:W-:Y:S01]  /*0420*/  IMAD.MOV.U32 R34, RZ, RZ, R21 ;  /* 0x000000ffff227224 */ /* 0x000fe200078e0015 */
[----:B------:R-:W-:-:S03]  /*0430*/  MOV R35, R20 ;  /* 0x0000001400237202 */ /* 0x000fc60000000f00 */
[----:B------:R-:W-:-:S07]  /*0440*/  IMAD R3, R16, R3, R11 ;  /* 0x0000000310037224 */ /* 0x000fce00078e020b */
.L_x_2636:
        /* <DEDUP_REMOVED lines=31> */
.L_x_2637:
[----:B------:R-:W-:Y:S01]  /*0640*/  MOV R25, R34 ;  /* 0x0000002200197202 */ /* 0x000fe20000000f00 */
[----:B------:R-:W-:Y:S01]  /*0650*/  IMAD.MOV.U32 R22, RZ, RZ, R35 ;  /* 0x000000ffff167224 */ /* 0x000fe200078e0023 */
[----:B------:R-:W-:Y:S01]  /*0660*/  MOV R20, R16 ;  /* 0x0000001000147202 */ /* 0x000fe20000000f00 */
[----:B------:R-:W-:Y:S01]  /*0670*/  IMAD.MOV.U32 R9, RZ, RZ, R17 ;  /* 0x000000ffff097224 */ /* 0x000fe200078e0011 */
[----:B------:R-:W-:-:S07]  /*0680*/  MOV R3, 0x6a0 ;  /* 0x000006a000037802 */ /* 0x000fce0000000f00 */
[----:B------:R-:W-:Y:S05]  /*0690*/  CALL.REL.NOINC `($__internal_190_$__cuda_sm20_div_u64) ;  /* 0x0000004c00007944 */ /* 0x000fea0003c00000 */
[----:B------:R-:W-:Y:S02]  /*06a0*/  IADD3 R3, PT, PT, -R21, RZ, RZ ;  /* 0x000000ff15037210 */ /* 0x000fe40007ffe1ff */
[----:B------:R-:W-:-:S03]  /*06b0*/  MOV R35, R20 ;  /* 0x0000001400237202 */ /* 0x000fc60000000f00 */
[----:B------:R-:W-:Y:S02]  /*06c0*/  IMAD R3, R16, R3, R34 ;  /* 0x0000000310037224 */ /* 0x000fe400078e0222 */
[----:B------:R-:W-:-:S07]  /*06d0*/  IMAD.MOV.U32 R34, RZ, RZ, R21 ;  /* 0x000000ffff227224 */ /* 0x000fce00078e0015 */
.L_x_2638:
        /* <DEDUP_REMOVED lines=31> */
.L_x_2639:
        /* <DEDUP_REMOVED lines=10> */
.L_x_2640:
        /* <DEDUP_REMOVED lines=30> */
.L_x_2641:
[----:B------:R-:W-:Y:S01]  /*0b50*/  IMAD.MOV.U32 R25, RZ, RZ, R34 ;  /* 0x000000ffff197224 */ /* 0x000fe200078e0022 */
[----:B------:R-:W-:Y:S01]  /*0b60*/  MOV R22, R35 ;  /* 0x0000002300167202 */ /* 0x000fe20000000f00 */
[----:B------:R-:W-:Y:S01]  /*0b70*/  IMAD.MOV.U32 R20, RZ, RZ, R16 ;  /* 0x000000ffff147224 */ /* 0x000fe200078e0010 */
[----:B------:R-:W-:Y:S02]  /*0b80*/  MOV R9, R17 ;  /* 0x0000001100097202 */ /* 0x000fe40000000f00 */
[----:B------:R-:W-:-:S07]  /*0b90*/  MOV R3, 0xbb0 ;  /* 0x00000bb000037802 */ /* 0x000fce0000000f00 */
[----:B------:R-:W-:Y:S05]  /*0ba0*/  CALL.REL.NOINC `($__internal_190_$__cuda_sm20_div_u64) ;  /* 0x0000004400bc7944 */ /* 0x000fea0003c00000 */
[----:B------:R-:W-:Y:S02]  /*0bb0*/  IMAD.MOV R3, RZ, RZ, -R21 ;  /* 0x000000ffff037224 */ /* 0x000fe400078e0a15 */
[----:B------:R-:W-:Y:S02]  /*0bc0*/  IMAD.MOV.U32 R35, RZ, RZ, R20 ;  /* 0x000000ffff237224 */ /* 0x000fe400078e0014 */
[----:B------:R-:W-:Y:S01]  /*0bd0*/  IMAD R3, R16, R3, R34 ;  /* 0x0000000310037224 */ /* 0x000fe200078e0222 */
[----:B------:R-:W-:-:S07]  /*0be0*/  MOV R34, R21 ;  /* 0x0000001500227202 */ /* 0x000fce0000000f00 */
.L_x_2642:
        /* <DEDUP_REMOVED lines=31> */
.L_x_2643:
        /* <DEDUP_REMOVED lines=10> */
.L_x_2644:
        /* <DEDUP_REMOVED lines=31> */
.L_x_2645:
        /* <DEDUP_REMOVED lines=10> */
.L_x_2646:
        /* <DEDUP_REMOVED lines=31> */
.L_x_2647:
        /* <DEDUP_REMOVED lines=10> */
.L_x_2648:
        /* <DEDUP_REMOVED lines=29> */
.L_x_2649:
[----:B------:R-:W-:Y:S01]  /*1570*/  IMAD.MOV.U32 R25, RZ, RZ, R34 ;  /* 0x000000ffff197224 */ /* 0x000fe200078e0022 */
[----:B------:R-:W-:Y:S01]  /*1580*/  MOV R22, R35 ;  /* 0x0000002300167202 */ /* 0x000fe20000000f00 */
[----:B------:R-:W-:Y:S01]  /*1590*/  IMAD.MOV.U32 R20, RZ, RZ, R16 ;  /* 0x000000ffff147224 */ /* 0x000fe200078e0010 */
[----:B------:R-:W-:Y:S02]  /*15a0*/  MOV R9, R17 ;  /* 0x0000001100097202 */ /* 0x000fe40000000f00 */
[----:B------:R-:W-:-:S07]  /*15b0*/  MOV R3, 0x15d0 ;  /* 0x000015d000037802 */ /* 0x000fce0000000f00 */
[----:B------:R-:W-:Y:S05]  /*15c0*/  CALL.REL.NOINC `($__internal_190_$__cuda_sm20_div_u64) ;  /* 0x0000003c00347944 */ /* 0x000fea0003c00000 */
[----:B------:R-:W-:-:S04]  /*15d0*/  IMAD.MOV R3, RZ, RZ, -R21 ;  /* 0x000000ffff037224 */ /* 0x000fc800078e0a15 */
[----:B------:R-:W-:-:S07]  /*15e0*/  IMAD R16, R16, R3, R34 ;  /* 0x0000000310107224 */ /* 0x000fce00078e0222 */
.L_x_2650:
        /* <DEDUP_REMOVED lines=9> */
.L_x_2634:
        /* <DEDUP_REMOVED lines=34> */
.L_x_2654:
[----:B------:R-:W-:Y:S01]  /*18a0*/  MOV R25, R11 ;  /* 0x0000000b00197202 */ /* 0x000fe20000000f00 */
[----:B------:R-:W-:Y:S01]  /*18b0*/  IMAD.MOV.U32 R22, RZ, RZ, RZ ;  /* 0x000000ffff167224 */ /* 0x000fe200078e00ff */
[----:B------:R-:W-:Y:S01]  /*18c0*/  MOV R20, R6 ;  /* 0x0000000600147202 */ /* 0x000fe20000000f00 */
[----:B------:R-:W-:Y:S01]  /*18d0*/  IMAD.MOV.U32 R9, RZ, RZ, R7 ;  /* 0x000000ffff097224 */ /* 0x000fe200078e0007 */
[----:B------:R-:W-:-:S07]  /*18e0*/  MOV R3, 0x1900 ;  /* 0x0000190000037802 */ /* 0x000fce0000000f00 */
[----:B------:R-:W-:Y:S05]  /*18f0*/  CALL.REL.NOINC `($__internal_190_$__cuda_sm20_div_u64) ;  /* 0x0000003800687944 */ /* 0x000fea0003c00000 */
[----:B------:R-:W-:Y:S01]  /*1900*/  IADD3 R7, PT, PT, -R21, RZ, RZ ;  /* 0x000000ff15077210 */ /* 0x000fe20007ffe1ff */
[----:B------:R-:W-:Y:S01]  /*1910*/  IMAD.MOV.U32 R18, RZ, RZ, R21 ;  /* 0x000000ffff127224 */ /* 0x000fe200078e0015 */
[----:B------:R-:W-:-:S03]  /*1920*/  MOV R19, R20 ;  /* 0x0000001400137202 */ /* 0x000fc60000000f00 */
[----:B------:R-:W-:-:S07]  /*1930*/  IMAD R7, R6, R7, R11 ;  /* 0x0000000706077224 */ /* 0x000fce00078e020b */
.L_x_2655:
        /* <DEDUP_REMOVED lines=34> */
.L_x_2656:
        /* <DEDUP_REMOVED lines=10> */
.L_x_2657:
        /* <DEDUP_REMOVED lines=33> */
.L_x_2658:
        /* <DEDUP_REMOVED lines=10> */
.L_x_2659:
        /* <DEDUP_REMOVED lines=32> */
.L_x_2660:
[----:B------:R-:W-:Y:S01]  /*20b0*/  MOV R25, R10 ;  /* 0x0000000a00197202 */ /* 0x000fe20000000f00 */
[----:B------:R-:W-:Y:S01]  /*20c0*/  IMAD.MOV.U32 R22, RZ, RZ, R11 ;  /* 0x000000ffff167224 */ /* 0x000fe200078e000b */
[----:B------:R-:W-:Y:S01]  /*20d0*/  MOV R20, R6 ;  /* 0x0000000600147202 */ /* 0x000fe20000000f00 */
[----:B------:R-:W-:Y:S01]  /*20e0*/  IMAD.MOV.U32 R9, RZ, RZ, R7 ;  /* 0x000000ffff097224 */ /* 0x000fe200078e0007 */
[----:B------:R-:W-:-:S07]  /*20f0*/  MOV R3, 0x2110 ;  /* 0x0000211000037802 */ /* 0x000fce0000000f00 */
[----:B------:R-:W-:Y:S05]  /*2100*/  CALL.REL.NOINC `($__internal_190_$__cuda_sm20_div_u64) ;  /* 0x0000003000647944 */ /* 0x000fea0003c00000 */
[----:B------:R-:W-:Y:S01]  /*2110*/  IADD3 R3, PT, PT, -R21, RZ, RZ ;  /* 0x000000ff15037210 */ /* 0x000fe20007ffe1ff */
[----:B------:R-:W-:-:S04]  /*2120*/  IMAD.MOV.U32 R11, RZ, RZ, R21 ;  /* 0x000000ffff0b7224 */ /* 0x000fc800078e0015 */
[----:B------:R-:W-:-:S07]  /*2130*/  IMAD R6, R6, R3, R10 ;  /* 0x0000000306067224 */ /* 0x000fce00078e020a */
.L_x_2661:
[----:B------:R-:W0:Y:S02]  /*2140*/  LDC R3, c[0x0][0x388] ;  /* 0x0000e200ff037b82 */ /* 0x000e240000000800 */
[----:B0-----:R-:W-:-:S06]  /*2150*/  IMAD.WIDE.U32 R16, R3, 0x8, R16 ;  /* 0x0000000803107825 */ /* 0x001fcc00078e0010 */
[----:B------:R-:W2:Y:S01]  /*2160*/  LDG.E R16, desc[UR6][R16.64] ;  /* 0x0000000610107981 */ /* 0x000ea2000c1e1900 */
[----:B------:R-:W-:Y:S01]  /*2170*/  IADD3 R8, PT, PT, R8, 0x4, RZ ;  /* 0x0000000408087810 */ /* 0x000fe20007ffe0ff */
[----:B--2---:R-:W-:-:S07]  /*2180*/  IMAD R5, R16, R6, R5 ;  /* 0x0000000610057224 */ /* 0x004fce00078e0205 */
.L_x_2653:
        /* <DEDUP_REMOVED lines=34> */
.L_x_2663:
        /* <DEDUP_REMOVED lines=10> */
.L_x_2664:
        /* <DEDUP_REMOVED lines=31> */
.L_x_2665:
[----:B------:R-:W-:Y:S01]  /*2640*/  IMAD.MOV.U32 R25, RZ, RZ, R16 ;  /* 0x000000ffff197224 */ /* 0x000fe200078e0010 */
[----:B------:R-:W-:Y:S01]  /*2650*/  MOV R22, R17 ;  /* 0x0000001100167202 */ /* 0x000fe20000000f00 */
[----:B------:R-:W-:Y:S01]  /*2660*/  IMAD.MOV.U32 R20, RZ, RZ, R10 ;  /* 0x000000ffff147224 */ /* 0x000fe200078e000a */
[----:B------:R-:W-:Y:S02]  /*2670*/  MOV R9, R11 ;  /* 0x0000000b00097202 */ /* 0x000fe40000000f00 */
[----:B------:R-:W-:-:S07]  /*2680*/  MOV R3, 0x26a0 ;  /* 0x000026a000037802 */ /* 0x000fce0000000f00 */
[----:B------:R-:W-:Y:S05]  /*2690*/  CALL.REL.NOINC `($__internal_190_$__cuda_sm20_div_u64) ;  /* 0x0000002c00007944 */ /* 0x000fea0003c00000 */
[----:B------:R-:W-:Y:S01]  /*26a0*/  IMAD.MOV R3, RZ, RZ, -R21 ;  /* 0x000000ffff037224 */ /* 0x000fe200078e0a15 */
[----:B------:R-:W-:-:S03]  /*26b0*/  MOV R7, R21 ;  /* 0x0000001500077202 */ /* 0x000fc60000000f00 */
[----:B------:R-:W-:-:S07]  /*26c0*/  IMAD R10, R10, R3, R16 ;  /* 0x000000030a0a7224 */ /* 0x000fce00078e0210 */
.L_x_2666:
[----:B------:R-:W0:Y:S02]  /*26d0*/  LDC R3, c[0x0][0x388] ;  /* 0x0000e200ff037b82 */ /* 0x000e240000000800 */
[----:B0-----:R-:W-:-:S06]  /*26e0*/  IMAD.WIDE.U32 R12, R3, 0x8, R12 ;  /* 0x00000008030c7825 */ /* 0x001fcc00078e000c */
[----:B------:R-:W2:Y:S01]  /*26f0*/  LDG.E R12, desc[UR6][R12.64] ;  /* 0x000000060c0c7981 */ /* 0x000ea2000c1e1900 */
[----:B------:R-:W-:Y:S01]  /*2700*/  VIADD R8, R8, 0x2 ;  /* 0x0000000208087836 */ /* 0x000fe20000000000 */
[----:B------:R-:W-:Y:S01]  /*2710*/  MOV R11, R7 ;  /* 0x00000007000b7202 */ /* 0x000fe20000000f00 */
[----:B--2---:R-:W-:-:S07]  /*2720*/  IMAD R5, R12, R10, R5 ;  /* 0x0000000a0c057224 */ /* 0x004fce00078e0205 */
.L_x_2662:
        /* <DEDUP_REMOVED lines=28> */
.L_x_2667:
[----:B------:R-:W-:Y:S01]  /*28f0*/  MOV R3, R16 ;  /* 0x0000001000037202 */ /* 0x000fe20000000f00 */
[----:B------:R-:W-:Y:S01]  /*2900*/  IMAD.MOV.U32 R15, RZ, RZ, R11 ;  /* 0x000000ffff0f7224 */ /* 0x000fe200078e000b */
[----:B------:R-:W-:-:S07]  /*2910*/  MOV R16, 0x2930 ;  /* 0x0000293000107802 */ /* 0x000fce0000000f00 */
[----:B------:R-:W-:Y:S05]  /*2920*/  CALL.REL.NOINC `($__internal_191_$__cuda_sm20_rem_u64) ;  /* 0x0000002c00707944 */ /* 0x000fea0003c00000 */
.L_x_2668:
[----:B------:R-:W0:Y:S02]  /*2930*/  LDC R3, c[0x0][0x388] ;  /* 0x0000e200ff037b82 */ /* 0x000e240000000800 */
[----:B0-----:R-:W-:-:S06]  /*2940*/  IMAD.WIDE.U32 R6, R3, 0x8, R6 ;  /* 0x0000000803067825 */ /* 0x001fcc00078e0006 */
[----:B------:R-:W2:Y:S02]  /*2950*/  LDG.E R6, desc[UR6][R6.64] ;  /* 0x0000000606067981 */ /* 0x000ea4000c1e1900 */
[----:B--2---:R-:W-:-:S07]  /*2960*/  IMAD R5, R6, R9, R5 ;  /* 0x0000000906057224 */ /* 0x004fce00078e0205 */
.L_x_2652:
[----:B------:R-:W-:Y:S01]  /*2970*/  MOV R10, R5 ;  /* 0x00000005000a7202 */ /* 0x000fe20000000f00 */
[----:B------:R-:W-:-:S07]  /*2980*/  IMAD.MOV.U32 R11, RZ, RZ, RZ ;  /* 0x000000ffff0b7224 */ /* 0x000fce00078e00ff */
.L_x_2633:
        /* <DEDUP_REMOVED lines=15> */
.L_x_2687:
        /* <DEDUP_REMOVED lines=27> */
.L_x_2671:
[----:B------:R-:W-:Y:S01]  /*2c30*/  IMAD.MOV.U32 R25, RZ, RZ, R14 ;  /* 0x000000ffff197224 */ /* 0x000fe200078e000e */
[----:B------:R-:W-:Y:S01]  /*2c40*/  MOV R22, RZ ;  /* 0x000000ff00167202 */ /* 0x000fe20000000f00 */
[----:B------:R-:W-:Y:S01]  /*2c50*/  IMAD.MOV.U32 R20, RZ, RZ, R18 ;  /* 0x000000ffff147224 */ /* 0x000fe200078e0012 */
[----:B------:R-:W-:Y:S02]  /*2c60*/  MOV R9, R19 ;  /* 0x0000001300097202 */ /* 0x000fe40000000f00 */
[----:B------:R-:W-:-:S07]  /*2c70*/  MOV R3, 0x2c90 ;  /* 0x00002c9000037802 */ /* 0x000fce0000000f00 */
[----:B------:R-:W-:Y:S05]  /*2c80*/  CALL.REL.NOINC `($__internal_190_$__cuda_sm20_div_u64) ;  /* 0x0000002400847944 */ /* 0x000fea0003c00000 */
[----:B------:R-:W-:Y:S01]  /*2c90*/  IMAD.MOV R3, RZ, RZ, -R21 ;  /* 0x000000ffff037224 */ /* 0x000fe200078e0a15 */
[----:B------:R-:W-:Y:S01]  /*2ca0*/  MOV R28, R21 ;  /* 0x00000015001c7202 */ /* 0x000fe20000000f00 */
[----:B------:R-:W-:Y:S02]  /*2cb0*/  IMAD.MOV.U32 R29, RZ, RZ, R20 ;  /* 0x000000ffff1d7224 */ /* 0x000fe400078e0014 */
[----:B------:R-:W-:-:S07]  /*2cc0*/  IMAD R3, R18, R3, R14 ;  /* 0x0000000312037224 */ /* 0x000fce00078e020e */
.L_x_2672:
        /* <DEDUP_REMOVED lines=30> */
.L_x_2673:
[----:B------:R-:W-:Y:S01]  /*2eb0*/  MOV R25, R28 ;  /* 0x0000001c00197202 */ /* 0x000fe20000000f00 */
[----:B------:R-:W-:Y:S01]  /*2ec0*/  IMAD.MOV.U32 R22, RZ, RZ, R29 ;  /* 0x000000ffff167224 */ /* 0x000fe200078e001d */
        /* <DEDUP_REMOVED lines=8> */
.L_x_2674:
        /* <DEDUP_REMOVED lines=31> */
.L_x_2675:
        /* <DEDUP_REMOVED lines=10> */
.L_x_2676:
        /* <DEDUP_REMOVED lines=30> */
.L_x_2677:
        /* <DEDUP_REMOVED lines=10> */
.L_x_2678:
        /* <DEDUP_REMOVED lines=31> */
.L_x_2679:
        /* <DEDUP_REMOVED lines=10> */
.L_x_2680:
        /* <DEDUP_REMOVED lines=31> */
.L_x_2681:
        /* <DEDUP_REMOVED lines=10> */
.L_x_2682:
        /* <DEDUP_REMOVED lines=31> */
.L_x_2683:
        /* <DEDUP_REMOVED lines=10> */
.L_x_2684:
        /* <DEDUP_REMOVED lines=29> */
.L_x_2685:
        /* <DEDUP_REMOVED lines=8> */
.L_x_2686:
        /* <DEDUP_REMOVED lines=8> */
.L_x_2670:
        /* <DEDUP_REMOVED lines=36> */
.L_x_2690:
[----:B------:R-:W-:Y:S01]  /*4120*/  IMAD.MOV.U32 R25, RZ, RZ, R14 ;  /* 0x000000ffff197224 */ /* 0x000fe200078e000e */
[----:B------:R-:W-:Y:S01]  /*4130*/  MOV R22, RZ ;  /* 0x000000ff00167202 */ /* 0x000fe20000000f00 */
[----:B------:R-:W-:Y:S01]  /*4140*/  IMAD.MOV.U32 R9, RZ, RZ, R13 ;  /* 0x000000ffff097224 */ /* 0x000fe200078e000d */
[----:B------:R-:W-:Y:S02]  /*4150*/  MOV R20, R12 ;  /* 0x0000000c00147202 */ /* 0x000fe40000000f00 */
[----:B------:R-:W-:-:S07]  /*4160*/  MOV R3, 0x4180 ;  /* 0x0000418000037802 */ /* 0x000fce0000000f00 */
[----:B------:R-:W-:Y:S05]  /*4170*/  CALL.REL.NOINC `($__internal_190_$__cuda_sm20_div_u64) ;  /* 0x0000001000487944 */ /* 0x000fea0003c00000 */
[----:B------:R-:W-:Y:S01]  /*4180*/  IADD3 R3, PT, PT, -R21, RZ, RZ ;  /* 0x000000ff15037210 */ /* 0x000fe20007ffe1ff */
[----:B------:R-:W-:-:S04]  /*4190*/  IMAD.MOV.U32 R15, RZ, RZ, R20 ;  /* 0x000000ffff0f7224 */ /* 0x000fc800078e0014 */
[----:B------:R-:W-:Y:S01]  /*41a0*/  IMAD R8, R12, R3, R14 ;  /* 0x000000030c087224 */ /* 0x000fe200078e020e */
[----:B------:R-:W-:-:S07]  /*41b0*/  MOV R14, R21 ;  /* 0x00000015000e7202 */ /* 0x000fce0000000f00 */
.L_x_2691:
        /* <DEDUP_REMOVED lines=33> */
.L_x_2692:
[----:B------:R-:W-:Y:S01]  /*43d0*/  IMAD.MOV.U32 R25, RZ, RZ, R14 ;  /* 0x000000ffff197224 */ /* 0x000fe200078e000e */
[----:B------:R-:W-:Y:S01]  /*43e0*/  MOV R22, R15 ;  /* 0x0000000f00167202 */ /* 0x000fe20000000f00 */
[----:B------:R-:W-:Y:S01]  /*43f0*/  IMAD.MOV.U32 R9, RZ, RZ, R13 ;  /* 0x000000ffff097224 */ /* 0x000fe200078e000d */
[----:B------:R-:W-:Y:S02]  /*4400*/  MOV R20, R12 ;  /* 0x0000000c00147202 */ /* 0x000fe40000000f00 */
[----:B------:R-:W-:-:S07]  /*4410*/  MOV R3, 0x4430 ;  /* 0x0000443000037802 */ /* 0x000fce0000000f00 */
[----:B------:R-:W-:Y:S05]  /*4420*/  CALL.REL.NOINC `($__internal_190_$__cuda_sm20_div_u64) ;  /* 0x0000000c009c7944 */ /* 0x000fea0003c00000 */
[----:B------:R-:W-:Y:S01]  /*4430*/  IADD3 R3, PT, PT, -R21, RZ, RZ ;  /* 0x000000ff15037210 */ /* 0x000fe20007ffe1ff */
[----:B------:R-:W-:Y:S01]  /*4440*/  IMAD.MOV.U32 R19, RZ, RZ, R20 ;  /* 0x000000ffff137224 */ /* 0x000fe200078e0014 */
[----:B------:R-:W-:-:S03]  /*4450*/  MOV R18, R21 ;  /* 0x0000001500127202 */ /* 0x000fc60000000f00 */
[----:B------:R-:W-:-:S07]  /*4460*/  IMAD R8, R12, R3, R14 ;  /* 0x000000030c087224 */ /* 0x000fce00078e020e */
.L_x_2693:
        /* <DEDUP_REMOVED lines=32> */
.L_x_2694:
[----:B------:R-:W-:Y:S01]  /*4670*/  IMAD.MOV.U32 R25, RZ, RZ, R18 ;  /* 0x000000ffff197224 */ /* 0x000fe200078e0012 */
[----:B------:R-:W-:Y:S01]  /*4680*/  MOV R22, R19 ;  /* 0x0000001300167202 */ /* 0x000fe20000000f00 */
        /* <DEDUP_REMOVED lines=8> */
.L_x_2695:
        /* <DEDUP_REMOVED lines=30> */
.L_x_2696:
[----:B------:R-:W-:Y:S01]  /*48f0*/  MOV R25, R12 ;  /* 0x0000000c00197202 */ /* 0x000fe20000000f00 */
[----:B------:R-:W-:Y:S01]  /*4900*/  IMAD.MOV.U32 R20, RZ, RZ, R16 ;  /* 0x000000ffff147224 */ /* 0x000fe200078e0010 */
[----:B------:R-:W-:Y:S02]  /*4910*/  MOV R22, R13 ;  /* 0x0000000d00167202 */ /* 0x000fe40000000f00 */
[----:B------:R-:W-:Y:S02]  /*4920*/  MOV R9, R17 ;  /* 0x0000001100097202 */ /* 0x000fe40000000f00 */
[----:B------:R-:W-:-:S07]  /*4930*/  MOV R3, 0x4950 ;  /* 0x0000495000037802 */ /* 0x000fce0000000f00 */
[----:B------:R-:W-:Y:S05]  /*4940*/  CALL.REL.NOINC `($__internal_190_$__cuda_sm20_div_u64) ;  /* 0x0000000800547944 */ /* 0x000fea0003c00000 */
[----:B------:R-:W-:Y:S01]  /*4950*/  IADD3 R3, PT, PT, -R21, RZ, RZ ;  /* 0x000000ff15037210 */ /* 0x000fe20007ffe1ff */
[----:B------:R-:W-:-:S04]  /*4960*/  IMAD.MOV.U32 R9, RZ, RZ, R21 ;  /* 0x000000ffff097224 */ /* 0x000fc800078e0015 */
[----:B------:R-:W-:-:S07]  /*4970*/  IMAD R12, R16, R3, R12 ;  /* 0x00000003100c7224 */ /* 0x000fce00078e020c */
.L_x_2697:
[----:B------:R-:W-:-:S06]  /*4980*/  IMAD.WIDE.U32 R18, R6, 0x8, R18 ;  /* 0x0000000806127825 */ /* 0x000fcc00078e0012 */
[----:B------:R-:W2:Y:S01]  /*4990*/  LDG.E R18, desc[UR6][R18.64] ;  /* 0x0000000612127981 */ /* 0x000ea2000c1e1900 */
[----:B------:R-:W-:Y:S02]  /*49a0*/  IADD3 R5, PT, PT, R5, 0x4, RZ ;  /* 0x0000000405057810 */ /* 0x000fe40007ffe0ff */
[----:B------:R-:W-:Y:S01]  /*49b0*/  MOV R14, R9 ;  /* 0x00000009000e7202 */ /* 0x000fe20000000f00 */
[----:B--2---:R-:W-:-:S07]  /*49c0*/  IMAD R23, R18, R12, R23 ;  /* 0x0000000c12177224 */ /* 0x004fce00078e0217 */
.L_x_2689:
        /* <DEDUP_REMOVED lines=34> */
.L_x_2699:
[----:B------:R-:W-:Y:S01]  /*4bf0*/  HFMA2 R22, -RZ, RZ, 0, 0 ;  /* 0x00000000ff167431 */ /* 0x000fe200000001ff */
        /* <DEDUP_REMOVED lines=9> */
.L_x_2700:
        /* <DEDUP_REMOVED lines=31> */
.L_x_2701:
        /* <DEDUP_REMOVED lines=9> */
.L_x_2702:
[----:B------:R-:W-:-:S06]  /*4f10*/  IMAD.WIDE.U32 R16, R6, 0x8, R16 ;  /* 0x0000000806107825 */ /* 0x000fcc00078e0010 */
[----:B------:R-:W2:Y:S01]  /*4f20*/  LDG.E R16, desc[UR6][R16.64] ;  /* 0x0000000610107981 */ /* 0x000ea2000c1e1900 */
[----:B------:R-:W-:Y:S02]  /*4f30*/  IADD3 R5, PT, PT, R5, 0x2, RZ ;  /* 0x0000000205057810 */ /* 0x000fe40007ffe0ff */
[----:B------:R-:W-:Y:S01]  /*4f40*/  MOV R14, R9 ;  /* 0x00000009000e7202 */ /* 0x000fe20000000f00 */
[----:B--2---:R-:W-:-:S07]  /*4f50*/  IMAD R23, R16, R15, R23 ;  /* 0x0000000f10177224 */ /* 0x004fce00078e0217 */
.L_x_2698:
        /* <DEDUP_REMOVED lines=29> */
.L_x_2703:
[----:B------:R-:W-:Y:S02]  /*5130*/  MOV R3, R16 ;  /* 0x0000001000037202 */ /* 0x000fe40000000f00 */
[----:B------:R-:W-:Y:S02]  /*5140*/  MOV R15, R14 ;  /* 0x0000000e000f7202 */ /* 0x000fe40000000f00 */
[----:B------:R-:W-:-:S07]  /*5150*/  MOV R16, 0x5170 ;  /* 0x0000517000107802 */ /* 0x000fce0000000f00 */
[----:B------:R-:W-:Y:S05]  /*5160*/  CALL.REL.NOINC `($__internal_191_$__cuda_sm20_rem_u64) ;  /* 0x0000000400607944 */ /* 0x000fea0003c00000 */
[----:B------:R-:W-:-:S07]  /*5170*/  IMAD.MOV.U32 R7, RZ, RZ, R9 ;  /* 0x000000ffff077224 */ /* 0x000fce00078e0009 */
.L_x_2704:
[----:B------:R-:W-:-:S06]  /*5180*/  IMAD.WIDE.U32 R4, R6, 0x8, R4 ;  /* 0x0000000806047825 */ /* 0x000fcc00078e0004 */
[----:B------:R-:W2:Y:S02]  /*5190*/  LDG.E R4, desc[UR6][R4.64] ;  /* 0x0000000604047981 */ /* 0x000ea4000c1e1900 */
[----:B--2---:R-:W-:-:S07]  /*51a0*/  IMAD R23, R4, R7, R23 ;  /* 0x0000000704177224 */ /* 0x004fce00078e0217 */
.L_x_2688:
[----:B------:R-:W-:Y:S01]  /*51b0*/  HFMA2 R5, -RZ, RZ, 0, 0 ;  /* 0x00000000ff057431 */ /* 0x000fe200000001ff */
[----:B------:R-:W-:-:S07]  /*51c0*/  MOV R4, R23 ;  /* 0x0000001700047202 */ /* 0x000fce0000000f00 */
.L_x_2669:
        /* <DEDUP_REMOVED lines=10> */
[----:B--2---:R-:W-:-:S05]  /*5270*/  HADD2.BF16_V2 R9, R6.H0_H0, -R9.H0_H0 ;  /* 0xa000000906097230 */ /* 0x004fca0000200800 */
[----:B------:R-:W-:Y:S01]  /*5280*/  STG.E.U16 desc[UR6][R4.64], R9 ;  /* 0x0000000904007986 */ /* 0x000fe2000c101506 */
[----:B------:R-:W-:Y:S05]  /*5290*/  EXIT ;  /* 0x000000000000794d */ /* 0x000fea0003800000 */
        .weak           $__internal_190_$__cuda_sm20_div_u64
        .type           $__internal_190_$__cuda_sm20_div_u64,@function
        .size           $__internal_190_$__cuda_sm20_div_u64,($__internal_191_$__cuda_sm20_rem_u64 - $__internal_190_$__cuda_sm20_div_u64)
$__internal_190_$__cuda_sm20_div_u64:
        /* <DEDUP_REMOVED lines=68> */
[----:B------:R-:W-:Y:S06]  /*56e0*/  RET.REL.NODEC R24 `(broadcast_sub_strided_bf16) ;  /* 0xffffffa818447950 */ /* 0x000fec0003c3ffff */
        .weak           $__internal_191_$__cuda_sm20_rem_u64
        .type           $__internal_191_$__cuda_sm20_rem_u64,@function
        .size           $__internal_191_$__cuda_sm20_rem_u64,(.L_x_2987 - $__internal_191_$__cuda_sm20_rem_u64)
$__internal_191_$__cuda_sm20_rem_u64:
        /* <DEDUP_REMOVED lines=61> */
[----:B------:R-:W-:Y:S06]  /*5ac0*/  RET.REL.NODEC R16 `(broadcast_sub_strided_bf16) ;  /* 0xffffffa4104c7950 */ /* 0x000fec0003c3ffff */
.L_x_2705:
        /* <DEDUP_REMOVED lines=11> */
.L_x_2987:


//--------------------- .text.broadcast_add_lhs_col_bf16 --------------------------
	.section	.text.broadcast_add_lhs_col_bf16,"ax",@progbits
	.align	128
        .global         broadcast_add_lhs_col_bf16
        .type           broadcast_add_lhs_col_bf16,@function
        .size           broadcast_add_lhs_col_bf16,(.L_x_2988 - broadcast_add_lhs_col_bf16)
        .other          broadcast_add_lhs_col_bf16,@"STO_CUDA_ENTRY STV_DEFAULT"
broadcast_add_lhs_col_bf16:
.text.broadcast_add_lhs_col_bf16:
        /* <DEDUP_REMOVED lines=37> */
.L_x_2707:
[----:B------:R-:W-:-:S07]  /*0250*/  MOV R2, 0x270 ;  /* 0x0000027000027802 */ /* 0x000fce0000000f00 */
[----:B------:R-:W-:Y:S05]  /*0260*/  CALL.REL.NOINC `($__internal_192_$__cuda_sm20_div_u64) ;  /* 0x0000000000587944 */ /* 0x000fea0003c00000 */
[----:B------:R-:W-:Y:S02]  /*0270*/  IMAD.MOV.U32 R4, RZ, RZ, R6 ;  /* 0x000000ffff047224 */ /* 0x000fe400078e0006 */
[----:B------:R-:W-:-:S07]  /*0280*/  IMAD.MOV.U32 R5, RZ, RZ, R7 ;  /* 0x000000ffff057224 */ /* 0x000fce00078e0007 */
.L_x_2708:
[----:B------:R-:W-:Y:S05]  /*0290*/  BSYNC.RECONVERGENT B0 ;  /* 0x0000000000007941 */ /* 0x000fea0003800200 */
.L_x_2706:
        /* <DEDUP_REMOVED lines=16> */
[----:B--2---:R-:W-:-:S05]  /*03a0*/  HADD2.BF16_V2 R5, R2.H0_H0, R5.H0_H0 ;  /* 0x2000000502057230 */ /* 0x004fca0000200800 */
[----:B------:R-:W-:Y:S01]  /*03b0*/  STG.E.U16 desc[UR4][R6.64], R5 ;  /* 0x0000000506007986 */ /* 0x000fe2000c101504 */
[----:B------:R-:W-:Y:S05]  /*03c0*/  EXIT ;  /* 0x000000000000794d */ /* 0x000fea0003800000 */
        .weak           $__internal_192_$__cuda_sm20_div_u64
        .type           $__internal_192_$__cuda_sm20_div_u64,@function
        .size           $__internal_192_$__cuda_sm20_div_u64,(.L_x_2988 - $__internal_192_$__cuda_sm20_div_u64)
$__internal_192_$__cuda_sm20_div_u64:
        /* <DEDUP_REMOVED lines=69> */
[----:B------:R-:W-:Y:S06]  /*0820*/  RET.REL.NODEC R4 `(broadcast_add_lhs_col_bf16) ;  /* 0xfffffff404f47950 */ /* 0x000fec0003c3ffff */
.L_x_2709:
        /* <DEDUP_REMOVED lines=13> */
.L_x_2988:


//--------------------- .text.broadcast_add_lhs_row_bf16 --------------------------
	.section	.text.broadcast_add_lhs_row_bf16,"ax",@progbits
	.align	128
        .global         broadcast_add_lhs_row_bf16
        .type           broadcast_add_lhs_row_bf16,@function
        .size           broadcast_add_lhs_row_bf16,(.L_x_2989 - broadcast_add_lhs_row_bf16)
        .other          broadcast_add_lhs_row_bf16,@"STO_CUDA_ENTRY STV_DEFAULT"
broadcast_add_lhs_row_bf16:
.text.broadcast_add_lhs_row_bf16:
        /* <DEDUP_REMOVED lines=37> */
.L_x_2711:
[----:B------:R-:W-:-:S07]  /*0250*/  MOV R2, 0x270 ;  /* 0x0000027000027802 */ /* 0x000fce0000000f00 */
[----:B------:R-:W-:Y:S05]  /*0260*/  CALL.REL.NOINC `($__internal_193_$__cuda_sm20_rem_u64) ;  /* 0x0000000000587944 */ /* 0x000fea0003c00000 */
[----:B------:R-:W-:Y:S01]  /*0270*/  IMAD.MOV.U32 R4, RZ, RZ, R6 ;  /* 0x000000ffff047224 */ /* 0x000fe200078e0006 */
[----:B------:R-:W-:-:S07]  /*0280*/  MOV R5, R7 ;  /* 0x0000000700057202 */ /* 0x000fce0000000f00 */
.L_x_2712:
[----:B------:R-:W-:Y:S05]  /*0290*/  BSYNC.RECONVERGENT B0 ;  /* 0x0000000000007941 */ /* 0x000fea0003800200 */
.L_x_2710:
        /* <DEDUP_REMOVED lines=19> */
        .weak           $__internal_193_$__cuda_sm20_rem_u64
        .type           $__internal_193_$__cuda_sm20_rem_u64,@function
        .size           $__internal_193_$__cuda_sm20_rem_u64,(.L_x_2989 - $__internal_193_$__cuda_sm20_rem_u64)
$__internal_193_$__cuda_sm20_rem_u64:
        /* <DEDUP_REMOVED lines=65> */
[----:B------:R-:W-:Y:S06]  /*07e0*/  RET.REL.NODEC R4 `(broadcast_add_lhs_row_bf16) ;  /* 0xfffffff804047950 */ /* 0x000fec0003c3ffff */
.L_x_2713:
        /* <DEDUP_REMOVED lines=9> */
.L_x_2989:


//--------------------- .text.broadcast_add_rhs_col_bf16 --------------------------
	.section	.text.broadcast_add_rhs_col_bf16,"ax",@progbits
	.align	128
        .global         broadcast_add_rhs_col_bf16
        .type           broadcast_add_rhs_col_bf16,@function
        .size           broadcast_add_rhs_col_bf16,(.L_x_2990 - broadcast_add_rhs_col_bf16)
        .other          broadcast_add_rhs_col_bf16,@"STO_CUDA_ENTRY STV_DEFAULT"
broadcast_add_rhs_col_bf16:
.text.broadcast_add_rhs_col_bf16:
        /* <DEDUP_REMOVED lines=37> */
.L_x_2715:
[----:B------:R-:W-:-:S07]  /*0250*/  MOV R2, 0x270 ;  /* 0x0000027000027802 */ /* 0x000fce0000000f00 */
[----:B------:R-:W-:Y:S05]  /*0260*/  CALL.REL.NOINC `($__internal_194_$__cuda_sm20_div_u64) ;  /* 0x0000000000587944 */ /* 0x000fea0003c00000 */
[----:B------:R-:W-:Y:S02]  /*0270*/  IMAD.MOV.U32 R4, RZ, RZ, R6 ;  /* 0x000000ffff047224 */ /* 0x000fe400078e0006 */
[----:B------:R-:W-:-:S07]  /*0280*/  IMAD.MOV.U32 R5, RZ, RZ, R7 ;  /* 0x000000ffff057224 */ /* 0x000fce00078e0007 */
.L_x_2716:
[----:B------:R-:W-:Y:S05]  /*0290*/  BSYNC.RECONVERGENT B0 ;  /* 0x0000000000007941 */ /* 0x000fea0003800200 */
.L_x_2714:
        /* <DEDUP_REMOVED lines=19> */
        .weak           $__internal_194_$__cuda_sm20_div_u64
        .type           $__internal_194_$__cuda_sm20_div_u64,@function
        .size           $__internal_194_$__cuda_sm20_div_u64,(.L_x_2990 - $__internal_194_$__cuda_sm20_div_u64)
$__internal_194_$__cuda_sm20_div_u64:
        /* <DEDUP_REMOVED lines=69> */
[----:B------:R-:W-:Y:S06]  /*0820*/  RET.REL.NODEC R4 `(broadcast_add_rhs_col_bf16) ;  /* 0xfffffff404f47950 */ /* 0x000fec0003c3ffff */
.L_x_2717:
        /* <DEDUP_REMOVED lines=13> */
.L_x_2990:


//--------------------- .text.broadcast_add_rhs_row_bf16 --------------------------
	.section	.text.broadcast_add_rhs_row_bf16,"ax",@progbits
	.align	128
        .global         broadcast_add_rhs_row_bf16
        .type           broadcast_add_rhs_row_bf16,@function
        .size           broadcast_add_rhs_row_bf16,(.L_x_2991 - broadcast_add_rhs_row_bf16)
        .other          broadcast_add_rhs_row_bf16,@"STO_CUDA_ENTRY STV_DEFAULT"
broadcast_add_rhs_row_bf16:
.text.broadcast_add_rhs_row_bf16:
        /* <DEDUP_REMOVED lines=37> */
.L_x_2719:
[----:B------:R-:W-:-:S07]  /*0250*/  MOV R2, 0x270 ;  /* 0x0000027000027802 */ /* 0x000fce0000000f00 */
[----:B------:R-:W-:Y:S05]  /*0260*/  CALL.REL.NOINC `($__internal_195_$__cuda_sm20_rem_u64) ;  /* 0x0000000000587944 */ /* 0x000fea0003c00000 */
[----:B------:R-:W-:Y:S01]  /*0270*/  IMAD.MOV.U32 R4, RZ, RZ, R6 ;  /* 0x000000ffff047224 */ /* 0x000fe200078e0006 */
[----:B------:R-:W-:-:S07]  /*0280*/  MOV R5, R7 ;  /* 0x0000000700057202 */ /* 0x000fce0000000f00 */
.L_x_2720:
[----:B------:R-:W-:Y:S05]  /*0290*/  BSYNC.RECONVERGENT B0 ;  /* 0x0000000000007941 */ /* 0x000fea0003800200 */
.L_x_2718:
        /* <DEDUP_REMOVED lines=19> */
        .weak           $__internal_195_$__cuda_sm20_rem_u64
        .type           $__internal_195_$__cuda_sm20_rem_u64,@function
        .size           $__internal_195_$__cuda_sm20_rem_u64,(.L_x_2991 - $__internal_195_$__cuda_sm20_rem_u64)
$__internal_195_$__cuda_sm20_rem_u64:
        /* <DEDUP_REMOVED lines=65> */
[----:B------:R-:W-:Y:S06]  /*07e0*/  RET.REL.NODEC R4 `(broadcast_add_rhs_row_bf16) ;  /* 0xfffffff804047950 */ /* 0x000fec0003c3ffff */
.L_x_2721:
        /* <DEDUP_REMOVED lines=9> */
.L_x_2991:


//--------------------- .text.broadcast_add_contiguous_bf16 --------------------------
	.section	.text.broadcast_add_contiguous_bf16,"ax",@progbits
	.align	128
        .global         broadcast_add_contiguous_bf16
        .type           broadcast_add_contiguous_bf16,@function
        .size           broadcast_add_contiguous_bf16,(.L_x_3172 - broadcast_add_contiguous_bf16)
        .other          broadcast_add_contiguous_bf16,@"STO_CUDA_ENTRY STV_DEFAULT"
broadcast_add_contiguous_bf16:
.text.broadcast_add_contiguous_bf16:
        /* <DEDUP_REMOVED lines=23> */
[----:B--2---:R-:W-:-:S05]  /*0170*/  HADD2.BF16_V2 R5, R2.H0_H0, R5.H0_H0 ;  /* 0x2000000502057230 */ /* 0x004fca0000200800 */
[----:B------:R-:W-:Y:S01]  /*0180*/  STG.E.U16 desc[UR4][R6.64], R5 ;  /* 0x0000000506007986 */ /* 0x000fe2000c101504 */
[----:B------:R-:W-:Y:S05]  /*0190*/  EXIT ;  /* 0x000000000000794d */ /* 0x000fea0003800000 */
.L_x_2722:
        /* <DEDUP_REMOVED lines=14> */
.L_x_3172:


//--------------------- .text.broadcast_add_strided_bf16 --------------------------
	.section	.text.broadcast_add_strided_bf16,"ax",@progbits
	.align	128
        .global         broadcast_add_strided_bf16
        .type           broadcast_add_strided_bf16,@function
        .size           broadcast_add_strided_bf16,(.L_x_2993 - broadcast_add_strided_bf16)
        .other          broadcast_add_strided_bf16,@"STO_CUDA_ENTRY STV_DEFAULT"
broadcast_add_strided_bf16:
.text.broadcast_add_strided_bf16:
        /* <DEDUP_REMOVED lines=32> */
.L_x_2741:
        /* <DEDUP_REMOVED lines=27> */
.L_x_2725:
[----:B------:R-:W-:Y:S01]  /*03b0*/  MOV R25, R11 ;  /* 0x0000000b00197202 */ /* 0x000fe20000000f00 */
[----:B------:R-:W-:Y:S01]  /*03c0*/  IMAD.MOV.U32 R22, RZ, RZ, RZ ;  /* 0x000000ffff167224 */ /* 0x000fe200078e00ff */
[----:B------:R-:W-:Y:S01]  /*03d0*/  MOV R20, R16 ;  /* 0x0000001000147202 */ /* 0x000fe20000000f00 */
[----:B------:R-:W-:Y:S01]  /*03e0*/  IMAD.MOV.U32 R9, RZ, RZ, R17 ;  /* 0x000000ffff097224 */ /* 0x000fe200078e0011 */
[----:B------:R-:W-:-:S07]  /*03f0*/  MOV R3, 0x410 ;  /* 0x0000041000037802 */ /* 0x000fce0000000f00 */
[----:B0-----:R-:W-:Y:S05]  /*0400*/  CALL.REL.NOINC `($__internal_196_$__cuda_sm20_div_u64) ;  /* 0x0000004c00a47944 */ /* 0x001fea0003c00000 */
[----:B------:R-:W-:Y:S01]  /*0410*/  IADD3 R3, PT, PT, -R21, RZ, RZ ;  /* 0x000000ff15037210 */ /* 0x000fe20007ffe1ff */
[----:B------:R-:W-:Y:S01]  /*0420*/  IMAD.MOV.U32 R34, RZ, RZ, R21 ;  /* 0x000000ffff227224 */ /* 0x000fe200078e0015 */
[----:B------:R-:W-:-:S03]  /*0430*/  MOV R35, R20 ;  /* 0x0000001400237202 */ /* 0x000fc60000000f00 */
[----:B------:R-:W-:-:S07]  /*0440*/  IMAD R3, R16, R3, R11 ;  /* 0x0000000310037224 */ /* 0x000fce00078e020b */
.L_x_2726:
        /* <DEDUP_REMOVED lines=31> */
.L_x_2727:
[----:B------:R-:W-:Y:S01]  /*0640*/  MOV R25, R34 ;  /* 0x0000002200197202 */ /* 0x000fe20000000f00 */
[----:B------:R-:W-:Y:S01]  /*0650*/  IMAD.MOV.U32 R22, RZ, RZ, R35 ;  /* 0x000000ffff167224 */ /* 0x000fe200078e0023 */
[----:B------:R-:W-:Y:S01]  /*0660*/  MOV R20, R16 ;  /* 0x0000001000147202 */ /* 0x000fe20000000f00 */
[----:B------:R-:W-:Y:S01]  /*0670*/  IMAD.MOV.U32 R9, RZ, RZ, R17 ;  /* 0x000000ffff097224 */ /* 0x000fe200078e0011 */
[----:B------:R-:W-:-:S07]  /*0680*/  MOV R3, 0x6a0 ;  /* 0x000006a000037802 */ /* 0x000fce0000000f00 */
[----:B------:R-:W-:Y:S05]  /*0690*/  CALL.REL.NOINC `($__internal_196_$__cuda_sm20_div_u64) ;  /* 0x0000004c00007944 */ /* 0x000fea0003c00000 */
[----:B------:R-:W-:Y:S02]  /*06a0*/  IADD3 R3, PT, PT, -R21, RZ, RZ ;  /* 0x000000ff15037210 */ /* 0x000fe40007ffe1ff */
[----:B------:R-:W-:-:S03]  /*06b0*/  MOV R35, R20 ;  /* 0x0000001400237202 */ /* 0x000fc60000000f00 */
[----:B------:R-:W-:Y:S02]  /*06c0*/  IMAD R3, R16, R3, R34 ;  /* 0x0000000310037224 */ /* 0x000fe400078e0222 */
[----:B------:R-:W-:-:S07]  /*06d0*/  IMAD.MOV.U32 R34, RZ, RZ, R21 ;  /* 0x000000ffff227224 */ /* 0x000fce00078e0015 */
.L_x_2728:
        /* <DEDUP_REMOVED lines=31> */
.L_x_2729:
        /* <DEDUP_REMOVED lines=10> */
.L_x_2730:
        /* <DEDUP_REMOVED lines=30> */
.L_x_2731:
[----:B------:R-:W-:Y:S01]  /*0b50*/  IMAD.MOV.U32 R25, RZ, RZ, R34 ;  /* 0x000000ffff197224 */ /* 0x000fe200078e0022 */
[----:B------:R-:W-:Y:S01]  /*0b60*/  MOV R22, R35 ;  /* 0x0000002300167202 */ /* 0x000fe20000000f00 */
[----:B------:R-:W-:Y:S01]  /*0b70*/  IMAD.MOV.U32 R20, RZ, RZ, R16 ;  /* 0x000000ffff147224 */ /* 0x000fe200078e0010 */
[----:B------:R-:W-:Y:S02]  /*0b80*/  MOV R9, R17 ;  /* 0x0000001100097202 */ /* 0x000fe40000000f00 */
[----:B------:R-:W-:-:S07]  /*0b90*/  MOV R3, 0xbb0 ;  /* 0x00000bb000037802 */ /* 0x000fce0000000f00 */
[----:B------:R-:W-:Y:S05]  /*0ba0*/  CALL.REL.NOINC `($__internal_196_$__cuda_sm20_div_u64) ;  /* 0x0000004400bc7944 */ /* 0x000fea0003c00000 */
[----:B------:R-:W-:Y:S02]  /*0bb0*/  IMAD.MOV R3, RZ, RZ, -R21 ;  /* 0x000000ffff037224 */ /* 0x000fe400078e0a15 */
[----:B------:R-:W-:Y:S02]  /*0bc0*/  IMAD.MOV.U32 R35, RZ, RZ, R20 ;  /* 0x000000ffff237224 */ /* 0x000fe400078e0014 */
[----:B------:R-:W-:Y:S01]  /*0bd0*/  IMAD R3, R16, R3, R34 ;  /* 0x0000000310037224 */ /* 0x000fe200078e0222 */
[----:B------:R-:W-:-:S07]  /*0be0*/  MOV R34, R21 ;  /* 0x0000001500227202 */ /* 0x000fce0000000f00 */
.L_x_2732:
        /* <DEDUP_REMOVED lines=31> */
.L_x_2733:
        /* <DEDUP_REMOVED lines=10> */
.L_x_2734:
        /* <DEDUP_REMOVED lines=31> */
.L_x_2735:
        /* <DEDUP_REMOVED lines=10> */
.L_x_2736:
        /* <DEDUP_REMOVED lines=31> */
.L_x_2737:
        /* <DEDUP_REMOVED lines=10> */
.L_x_2738:
        /* <DEDUP_REMOVED lines=29> */
.L_x_2739:
[----:B------:R-:W-:Y:S01]  /*1570*/  IMAD.MOV.U32 R25, RZ, RZ, R34 ;  /* 0x000000ffff197224 */ /* 0x000fe200078e0022 */
[----:B------:R-:W-:Y:S01]  /*1580*/  MOV R22, R35 ;  /* 0x0000002300167202 */ /* 0x000fe20000000f00 */
[----:B------:R-:W-:Y:S01]  /*1590*/  IMAD.MOV.U32 R20, RZ, RZ, R16 ;  /* 0x000000ffff147224 */ /* 0x000fe200078e0010 */
[----:B------:R-:W-:Y:S02]  /*15a0*/  MOV R9, R17 ;  /* 0x0000001100097202 */ /* 0x000fe40000000f00 */
[----:B------:R-:W-:-:S07]  /*15b0*/  MOV R3, 0x15d0 ;  /* 0x000015d000037802 */ /* 0x000fce0000000f00 */
[----:B------:R-:W-:Y:S05]  /*15c0*/  CALL.REL.NOINC `($__internal_196_$__cuda_sm20_div_u64) ;  /* 0x0000003c00347944 */ /* 0x000fea0003c00000 */
[----:B------:R-:W-:-:S04]  /*15d0*/  IMAD.MOV R3, RZ, RZ, -R21 ;  /* 0x000000ffff037224 */ /* 0x000fc800078e0a15 */
[----:B------:R-:W-:-:S07]  /*15e0*/  IMAD R16, R16, R3, R34 ;  /* 0x0000000310107224 */ /* 0x000fce00078e0222 */
.L_x_2740:
        /* <DEDUP_REMOVED lines=9> */
.L_x_2724:
        /* <DEDUP_REMOVED lines=34> */
.L_x_2744:
[----:B------:R-:W-:Y:S01]  /*18a0*/  MOV R25, R11 ;  /* 0x0000000b00197202 */ /* 0x000fe20000000f00 */
[----:B------:R-:W-:Y:S01]  /*18b0*/  IMAD.MOV.U32 R22, RZ, RZ, RZ ;  /* 0x000000ffff167224 */ /* 0x000fe200078e00ff */
[----:B------:R-:W-:Y:S01]  /*18c0*/  MOV R20, R6 ;  /* 0x0000000600147202 */ /* 0x000fe20000000f00 */
[----:B------:R-:W-:Y:S01]  /*18d0*/  IMAD.MOV.U32 R9, RZ, RZ, R7 ;  /* 0x000000ffff097224 */ /* 0x000fe200078e0007 */
[----:B------:R-:W-:-:S07]  /*18e0*/  MOV R3, 0x1900 ;  /* 0x0000190000037802 */ /* 0x000fce0000000f00 */
[----:B------:R-:W-:Y:S05]  /*18f0*/  CALL.REL.NOINC `($__internal_196_$__cuda_sm20_div_u64) ;  /* 0x0000003800687944 */ /* 0x000fea0003c00000 */
[----:B------:R-:W-:Y:S01]  /*1900*/  IADD3 R7, PT, PT, -R21, RZ, RZ ;  /* 0x000000ff15077210 */ /* 0x000fe20007ffe1ff */
[----:B------:R-:W-:Y:S01]  /*1910*/  IMAD.MOV.U32 R18, RZ, RZ, R21 ;  /* 0x000000ffff127224 */ /* 0x000fe200078e0015 */
[----:B------:R-:W-:-:S03]  /*1920*/  MOV R19, R20 ;  /* 0x0000001400137202 */ /* 0x000fc60000000f00 */
[----:B------:R-:W-:-:S07]  /*1930*/  IMAD R7, R6, R7, R11 ;  /* 0x0000000706077224 */ /* 0x000fce00078e020b */
.L_x_2745:
        /* <DEDUP_REMOVED lines=34> */
.L_x_2746:
        /* <DEDUP_REMOVED lines=10> */
.L_x_2747:
        /* <DEDUP_REMOVED lines=33> */
.L_x_2748:
        /* <DEDUP_REMOVED lines=10> */
.L_x_2749:
        /* <DEDUP_REMOVED lines=32> */
.L_x_2750:
[----:B------:R-:W-:Y:S01]  /*20b0*/  MOV R25, R10 ;  /* 0x0000000a00197202 */ /* 0x000fe20000000f00 */
[----:B------:R-:W-:Y:S01]  /*20c0*/  IMAD.MOV.U32 R22, RZ, RZ, R11 ;  /* 0x000000ffff167224 */ /* 0x000fe200078e000b */
[----:B------:R-:W-:Y:S01]  /*20d0*/  MOV R20, R6 ;  /* 0x0000000600147202 */ /* 0x000fe20000000f00 */
[----:B------:R-:W-:Y:S01]  /*20e0*/  IMAD.MOV.U32 R9, RZ, RZ, R7 ;  /* 0x000000ffff097224 */ /* 0x000fe200078e0007 */
[----:B------:R-:W-:-:S07]  /*20f0*/  MOV R3, 0x2110 ;  /* 0x0000211000037802 */ /* 0x000fce0000000f00 */
[----:B------:R-:W-:Y:S05]  /*2100*/  CALL.REL.NOINC `($__internal_196_$__cuda_sm20_div_u64) ;  /* 0x0000003000647944 */ /* 0x000fea0003c00000 */
[----:B------:R-:W-:Y:S01]  /*2110*/  IADD3 R3, PT, PT, -R21, RZ, RZ ;  /* 0x000000ff15037210 */ /* 0x000fe20007ffe1ff */
[----:B------:R-:W-:-:S04]  /*2120*/  IMAD.MOV.U32 R11, RZ, RZ, R21 ;  /* 0x000000ffff0b7224 */ /* 0x000fc800078e0015 */
[----:B------:R-:W-:-:S07]  /*2130*/  IMAD R6, R6, R3, R10 ;  /* 0x0000000306067224 */ /* 0x000fce00078e020a */
.L_x_2751:
[----:B------:R-:W0:Y:S02]  /*2140*/  LDC R3, c[0x0][0x388] ;  /* 0x0000e200ff037b82 */ /* 0x000e240000000800 */
[----:B0-----:R-:W-:-:S06]  /*2150*/  IMAD.WIDE.U32 R16, R3, 0x8, R16 ;  /* 0x0000000803107825 */ /* 0x001fcc00078e0010 */
[----:B------:R-:W2:Y:S01]  /*2160*/  LDG.E R16, desc[UR6][R16.64] ;  /* 0x0000000610107981 */ /* 0x000ea2000c1e1900 */
[----:B------:R-:W-:Y:S01]  /*2170*/  IADD3 R8, PT, PT, R8, 0x4, RZ ;  /* 0x0000000408087810 */ /* 0x000fe20007ffe0ff */
[----:B--2---:R-:W-:-:S07]  /*2180*/  IMAD R5, R16, R6, R5 ;  /* 0x0000000610057224 */ /* 0x004fce00078e0205 */
.L_x_2743:
        /* <DEDUP_REMOVED lines=34> */
.L_x_2753:
        /* <DEDUP_REMOVED lines=10> */
.L_x_2754:
        /* <DEDUP_REMOVED lines=31> */
.L_x_2755:
[----:B------:R-:W-:Y:S01]  /*2640*/  IMAD.MOV.U32 R25, RZ, RZ, R16 ;  /* 0x000000ffff197224 */ /* 0x000fe200078e0010 */
[----:B------:R-:W-:Y:S01]  /*2650*/  MOV R22, R17 ;  /* 0x0000001100167202 */ /* 0x000fe20000000f00 */
[----:B------:R-:W-:Y:S01]  /*2660*/  IMAD.MOV.U32 R20, RZ, RZ, R10 ;  /* 0x000000ffff147224 */ /* 0x000fe200078e000a */
[----:B------:R-:W-:Y:S02]  /*2670*/  MOV R9, R11 ;  /* 0x0000000b00097202 */ /* 0x000fe40000000f00 */
[----:B------:R-:W-:-:S07]  /*2680*/  MOV R3, 0x26a0 ;  /* 0x000026a000037802 */ /* 0x000fce0000000f00 */
[----:B------:R-:W-:Y:S05]  /*2690*/  CALL.REL.NOINC `($__internal_196_$__cuda_sm20_div_u64) ;  /* 0x0000002c00007944 */ /* 0x000fea0003c00000 */
[----:B------:R-:W-:Y:S01]  /*26a0*/  IMAD.MOV R3, RZ, RZ, -R21 ;  /* 0x000000ffff037224 */ /* 0x000fe200078e0a15 */
[----:B------:R-:W-:-:S03]  /*26b0*/  MOV R7, R21 ;  /* 0x0000001500077202 */ /* 0x000fc60000000f00 */
[----:B------:R-:W-:-:S07]  /*26c0*/  IMAD R10, R10, R3, R16 ;  /* 0x000000030a0a7224 */ /* 0x000fce00078e0210 */
.L_x_2756:
[----:B------:R-:W0:Y:S02]  /*26d0*/  LDC R3, c[0x0][0x388] ;  /* 0x0000e200ff037b82 */ /* 0x000e240000000800 */
[----:B0-----:R-:W-:-:S06]  /*26e0*/  IMAD.WIDE.U32 R12, R3, 0x8, R12 ;  /* 0x00000008030c7825 */ /* 0x001fcc00078e000c */
[----:B------:R-:W2:Y:S01]  /*26f0*/  LDG.E R12, desc[UR6][R12.64] ;  /* 0x000000060c0c7981 */ /* 0x000ea2000c1e1900 */
[----:B------:R-:W-:Y:S01]  /*2700*/  VIADD R8, R8, 0x2 ;  /* 0x0000000208087836 */ /* 0x000fe20000000000 */
[----:B------:R-:W-:Y:S01]  /*2710*/  MOV R11, R7 ;  /* 0x00000007000b7202 */ /* 0x000fe20000000f00 */
[----:B--2---:R-:W-:-:S07]  /*2720*/  IMAD R5, R12, R10, R5 ;  /* 0x0000000a0c057224 */ /* 0x004fce00078e0205 */
.L_x_2752:
        /* <DEDUP_REMOVED lines=28> */
.L_x_2757:
[----:B------:R-:W-:Y:S01]  /*28f0*/  MOV R3, R16 ;  /* 0x0000001000037202 */ /* 0x000fe20000000f00 */
[----:B------:R-:W-:Y:S01]  /*2900*/  IMAD.MOV.U32 R15, RZ, RZ, R11 ;  /* 0x000000ffff0f7224 */ /* 0x000fe200078e000b */
[----:B------:R-:W-:-:S07]  /*2910*/  MOV R16, 0x2930 ;  /* 0x0000293000107802 */ /* 0x000fce0000000f00 */
[----:B------:R-:W-:Y:S05]  /*2920*/  CALL.REL.NOINC `($__internal_197_$__cuda_sm20_rem_u64) ;  /* 0x0000002c00707944 */ /* 0x000fea0003c00000 */
.L_x_2758:
[----:B------:R-:W0:Y:S02]  /*2930*/  LDC R3, c[0x0][0x388] ;  /* 0x0000e200ff037b82 */ /* 0x000e240000000800 */
[----:B0-----:R-:W-:-:S06]  /*2940*/  IMAD.WIDE.U32 R6, R3, 0x8, R6 ;  /* 0x0000000803067825 */ /* 0x001fcc00078e0006 */
[----:B------:R-:W2:Y:S02]  /*2950*/  LDG.E R6, desc[UR6][R6.64] ;  /* 0x0000000606067981 */ /* 0x000ea4000c1e1900 */
[----:B--2---:R-:W-:-:S07]  /*2960*/  IMAD R5, R6, R9, R5 ;  /* 0x0000000906057224 */ /* 0x004fce00078e0205 */
.L_x_2742:
[----:B------:R-:W-:Y:S01]  /*2970*/  MOV R10, R5 ;  /* 0x00000005000a7202 */ /* 0x000fe20000000f00 */
[----:B------:R-:W-:-:S07]  /*2980*/  IMAD.MOV.U32 R11, RZ, RZ, RZ ;  /* 0x000000ffff0b7224 */ /* 0x000fce00078e00ff */
.L_x_2723:
        /* <DEDUP_REMOVED lines=15> */
.L_x_2777:
        /* <DEDUP_REMOVED lines=27> */
.L_x_2761:
[----:B------:R-:W-:Y:S01]  /*2c30*/  IMAD.MOV.U32 R25, RZ, RZ, R14 ;  /* 0x000000ffff197224 */ /* 0x000fe200078e000e */
[----:B------:R-:W-:Y:S01]  /*2c40*/  MOV R22, RZ ;  /* 0x000000ff00167202 */ /* 0x000fe20000000f00 */
[----:B------:R-:W-:Y:S01]  /*2c50*/  IMAD.MOV.U32 R20, RZ, RZ, R18 ;  /* 0x000000ffff147224 */ /* 0x000fe200078e0012 */
[----:B------:R-:W-:Y:S02]  /*2c60*/  MOV R9, R19 ;  /* 0x0000001300097202 */ /* 0x000fe40000000f00 */
[----:B------:R-:W-:-:S07]  /*2c70*/  MOV R3, 0x2c90 ;  /* 0x00002c9000037802 */ /* 0x000fce0000000f00 */
[----:B------:R-:W-:Y:S05]  /*2c80*/  CALL.REL.NOINC `($__internal_196_$__cuda_sm20_div_u64) ;  /* 0x0000002400847944 */ /* 0x000fea0003c00000 */
[----:B------:R-:W-:Y:S01]  /*2c90*/  IMAD.MOV R3, RZ, RZ, -R21 ;  /* 0x000000ffff037224 */ /* 0x000fe200078e0a15 */
[----:B------:R-:W-:Y:S01]  /*2ca0*/  MOV R28, R21 ;  /* 0x00000015001c7202 */ /* 0x000fe20000000f00 */
[----:B------:R-:W-:Y:S02]  /*2cb0*/  IMAD.MOV.U32 R29, RZ, RZ, R20 ;  /* 0x000000ffff1d7224 */ /* 0x000fe400078e0014 */
[----:B------:R-:W-:-:S07]  /*2cc0*/  IMAD R3, R18, R3, R14 ;  /* 0x0000000312037224 */ /* 0x000fce00078e020e */
.L_x_2762:
        /* <DEDUP_REMOVED lines=30> */
.L_x_2763:
[----:B------:R-:W-:Y:S01]  /*2eb0*/  MOV R25, R28 ;  /* 0x0000001c00197202 */ /* 0x000fe20000000f00 */
[----:B------:R-:W-:Y:S01]  /*2ec0*/  IMAD.MOV.U32 R22, RZ, RZ, R29 ;  /* 0x000000ffff167224 */ /* 0x000fe200078e001d */
        /* <DEDUP_REMOVED lines=8> */
.L_x_2764:
        /* <DEDUP_REMOVED lines=31> */
.L_x_2765:
        /* <DEDUP_REMOVED lines=10> */
.L_x_2766:
        /* <DEDUP_REMOVED lines=30> */
.L_x_2767:
        /* <DEDUP_REMOVED lines=10> */
.L_x_2768:
        /* <DEDUP_REMOVED lines=31> */
.L_x_2769:
        /* <DEDUP_REMOVED lines=10> */
.L_x_2770:
        /* <DEDUP_REMOVED lines=31> */
.L_x_2771:
        /* <DEDUP_REMOVED lines=10> */
.L_x_2772:
        /* <DEDUP_REMOVED lines=31> */
.L_x_2773:
        /* <DEDUP_REMOVED lines=10> */
.L_x_2774:
        /* <DEDUP_REMOVED lines=29> */
.L_x_2775:
        /* <DEDUP_REMOVED lines=8> */
.L_x_2776:
        /* <DEDUP_REMOVED lines=8> */
.L_x_2760:
        /* <DEDUP_REMOVED lines=36> */
.L_x_2780:
[----:B------:R-:W-:Y:S01]  /*4120*/  IMAD.MOV.U32 R25, RZ, RZ, R14 ;  /* 0x000000ffff197224 */ /* 0x000fe200078e000e */
[----:B------:R-:W-:Y:S01]  /*4130*/  MOV R22, RZ ;  /* 0x000000ff00167202 */ /* 0x000fe20000000f00 */
[----:B------:R-:W-:Y:S01]  /*4140*/  IMAD.MOV.U32 R9, RZ, RZ, R13 ;  /* 0x000000ffff097224 */ /* 0x000fe200078e000d */
[----:B------:R-:W-:Y:S02]  /*4150*/  MOV R20, R12 ;  /* 0x0000000c00147202 */ /* 0x000fe40000000f00 */
[----:B------:R-:W-:-:S07]  /*4160*/  MOV R3, 0x4180 ;  /* 0x0000418000037802 */ /* 0x000fce0000000f00 */
[----:B------:R-:W-:Y:S05]  /*4170*/  CALL.REL.NOINC `($__internal_196_$__cuda_sm20_div_u64) ;  /* 0x0000001000487944 */ /* 0x000fea0003c00000 */
[----:B------:R-:W-:Y:S01]  /*4180*/  IADD3 R3, PT, PT, -R21, RZ, RZ ;  /* 0x000000ff15037210 */ /* 0x000fe20007ffe1ff */
[----:B------:R-:W-:-:S04]  /*4190*/  IMAD.MOV.U32 R15, RZ, RZ, R20 ;  /* 0x000000ffff0f7224 */ /* 0x000fc800078e0014 */
[----:B------:R-:W-:Y:S01]  /*41a0*/  IMAD R8, R12, R3, R14 ;  /* 0x000000030c087224 */ /* 0x000fe200078e020e */
[----:B------:R-:W-:-:S07]  /*41b0*/  MOV R14, R21 ;  /* 0x00000015000e7202 */ /* 0x000fce0000000f00 */
.L_x_2781:
        /* <DEDUP_REMOVED lines=33> */
.L_x_2782:
[----:B------:R-:W-:Y:S01]  /*43d0*/  IMAD.MOV.U32 R25, RZ, RZ, R14 ;  /* 0x000000ffff197224 */ /* 0x000fe200078e000e */
[----:B------:R-:W-:Y:S01]  /*43e0*/  MOV R22, R15 ;  /* 0x0000000f00167202 */ /* 0x000fe20000000f00 */
[----:B------:R-:W-:Y:S01]  /*43f0*/  IMAD.MOV.U32 R9, RZ, RZ, R13 ;  /* 0x000000ffff097224 */ /* 0x000fe200078e000d */
[----:B------:R-:W-:Y:S02]  /*4400*/  MOV R20, R12 ;  /* 0x0000000c00147202 */ /* 0x000fe40000000f00 */
[----:B------:R-:W-:-:S07]  /*4410*/  MOV R3, 0x4430 ;  /* 0x0000443000037802 */ /* 0x000fce0000000f00 */
[----:B------:R-:W-:Y:S05]  /*4420*/  CALL.REL.NOINC `($__internal_196_$__cuda_sm20_div_u64) ;  /* 0x0000000c009c7944 */ /* 0x000fea0003c00000 */
[----:B------:R-:W-:Y:S01]  /*4430*/  IADD3 R3, PT, PT, -R21, RZ, RZ ;  /* 0x000000ff15037210 */ /* 0x000fe20007ffe1ff */
[----:B------:R-:W-:Y:S01]  /*4440*/  IMAD.MOV.U32 R19, RZ, RZ, R20 ;  /* 0x000000ffff137224 */ /* 0x000fe200078e0014 */
[----:B------:R-:W-:-:S03]  /*4450*/  MOV R18, R21 ;  /* 0x0000001500127202 */ /* 0x000fc60000000f00 */
[----:B------:R-:W-:-:S07]  /*4460*/  IMAD R8, R12, R3, R14 ;  /* 0x000000030c087224 */ /* 0x000fce00078e020e */
.L_x_2783:
        /* <DEDUP_REMOVED lines=32> */
.L_x_2784:
[----:B------:R-:W-:Y:S01]  /*4670*/  IMAD.MOV.U32 R25, RZ, RZ, R18 ;  /* 0x000000ffff197224 */ /* 0x000fe200078e0012 */
[----:B------:R-:W-:Y:S01]  /*4680*/  MOV R22, R19 ;  /* 0x0000001300167202 */ /* 0x000fe20000000f00 */
        /* <DEDUP_REMOVED lines=8> */
.L_x_2785:
        /* <DEDUP_REMOVED lines=30> */
.L_x_2786:
[----:B------:R-:W-:Y:S01]  /*48f0*/  MOV R25, R12 ;  /* 0x0000000c00197202 */ /* 0x000fe20000000f00 */
[----:B------:R-:W-:Y:S01]  /*4900*/  IMAD.MOV.U32 R20, RZ, RZ, R16 ;  /* 0x000000ffff147224 */ /* 0x000fe200078e0010 */
[----:B------:R-:W-:Y:S02]  /*4910*/  MOV R22, R13 ;  /* 0x0000000d00167202 */ /* 0x000fe40000000f00 */
[----:B------:R-:W-:Y:S02]  /*4920*/  MOV R9, R17 ;  /* 0x0000001100097202 */ /* 0x000fe40000000f00 */
[----:B------:R-:W-:-:S07]  /*4930*/  MOV R3, 0x4950 ;  /* 0x0000495000037802 */ /* 0x000fce0000000f00 */
[----:B------:R-:W-:Y:S05]  /*4940*/  CALL.REL.NOINC `($__internal_196_$__cuda_sm20_div_u64) ;  /* 0x0000000800547944 */ /* 0x000fea0003c00000 */
[----:B------:R-:W-:Y:S01]  /*4950*/  IADD3 R3, PT, PT, -R21, RZ, RZ ;  /* 0x000000ff15037210 */ /* 0x000fe20007ffe1ff */
[----:B------:R-:W-:-:S04]  /*4960*/  IMAD.MOV.U32 R9, RZ, RZ, R21 ;  /* 0x000000ffff097224 */ /* 0x000fc800078e0015 */
[----:B------:R-:W-:-:S07]  /*4970*/  IMAD R12, R16, R3, R12 ;  /* 0x00000003100c7224 */ /* 0x000fce00078e020c */
.L_x_2787:
[----:B------:R-:W-:-:S06]  /*4980*/  IMAD.WIDE.U32 R18, R6, 0x8, R18 ;  /* 0x0000000806127825 */ /* 0x000fcc00078e0012 */
[----:B------:R-:W2:Y:S01]  /*4990*/  LDG.E R18, desc[UR6][R18.64] ;  /* 0x0000000612127981 */ /* 0x000ea2000c1e1900 */
[----:B------:R-:W-:Y:S02]  /*49a0*/  IADD3 R5, PT, PT, R5, 0x4, RZ ;  /* 0x0000000405057810 */ /* 0x000fe40007ffe0ff */
[----:B------:R-:W-:Y:S01]  /*49b0*/  MOV R14, R9 ;  /* 0x00000009000e7202 */ /* 0x000fe20000000f00 */
[----:B--2---:R-:W-:-:S07]  /*49c0*/  IMAD R23, R18, R12, R23 ;  /* 0x0000000c12177224 */ /* 0x004fce00078e0217 */
.L_x_2779:
        /* <DEDUP_REMOVED lines=34> */
.L_x_2789:
[----:B------:R-:W-:Y:S01]  /*4bf0*/  HFMA2 R22, -RZ, RZ, 0, 0 ;  /* 0x00000000ff167431 */ /* 0x000fe200000001ff */
        /* <DEDUP_REMOVED lines=9> */
.L_x_2790:
        /* <DEDUP_REMOVED lines=31> */
.L_x_2791:
        /* <DEDUP_REMOVED lines=9> */
.L_x_2792:
[----:B------:R-:W-:-:S06]  /*4f10*/  IMAD.WIDE.U32 R16, R6, 0x8, R16 ;  /* 0x0000000806107825 */ /* 0x000fcc00078e0010 */
[----:B------:R-:W2:Y:S01]  /*4f20*/  LDG.E R16, desc[UR6][R16.64] ;  /* 0x0000000610107981 */ /* 0x000ea2000c1e1900 */
[----:B------:R-:W-:Y:S02]  /*4f30*/  IADD3 R5, PT, PT, R5, 0x2, RZ ;  /* 0x0000000205057810 */ /* 0x000fe40007ffe0ff */
[----:B------:R-:W-:Y:S01]  /*4f40*/  MOV R14, R9 ;  /* 0x00000009000e7202 */ /* 0x000fe20000000f00 */
[----:B--2---:R-:W-:-:S07]  /*4f50*/  IMAD R23, R16, R15, R23 ;  /* 0x0000000f10177224 */ /* 0x004fce00078e0217 */
.L_x_2788:
        /* <DEDUP_REMOVED lines=29> */
.L_x_2793:
[----:B------:R-:W-:Y:S02]  /*5130*/  MOV R3, R16 ;  /* 0x0000001000037202 */ /* 0x000fe40000000f00 */
[----:B------:R-:W-:Y:S02]  /*5140*/  MOV R15, R14 ;  /* 0x0000000e000f7202 */ /* 0x000fe40000000f00 */
[----:B------:R-:W-:-:S07]  /*5150*/  MOV R16, 0x5170 ;  /* 0x0000517000107802 */ /* 0x000fce0000000f00 */
[----:B------:R-:W-:Y:S05]  /*5160*/  CALL.REL.NOINC `($__internal_197_$__cuda_sm20_rem_u64) ;  /* 0x0000000400607944 */ /* 0x000fea0003c00000 */
[----:B------:R-:W-:-:S07]  /*5170*/  IMAD.MOV.U32 R7, RZ, RZ, R9 ;  /* 0x000000ffff077224 */ /* 0x000fce00078e0009 */
.L_x_2794:
[----:B------:R-:W-:-:S06]  /*5180*/  IMAD.WIDE.U32 R4, R6, 0x8, R4 ;  /* 0x0000000806047825 */ /* 0x000fcc00078e0004 */
[----:B------:R-:W2:Y:S02]  /*5190*/  LDG.E R4, desc[UR6][R4.64] ;  /* 0x0000000604047981 */ /* 0x000ea4000c1e1900 */
[----:B--2---:R-:W-:-:S07]  /*51a0*/  IMAD R23, R4, R7, R23 ;  /* 0x0000000704177224 */ /* 0x004fce00078e0217 */
.L_x_2778:
[----:B------:R-:W-:Y:S01]  /*51b0*/  HFMA2 R5, -RZ, RZ, 0, 0 ;  /* 0x00000000ff057431 */ /* 0x000fe200000001ff */
[----:B------:R-:W-:-:S07]  /*51c0*/  MOV R4, R23 ;  /* 0x0000001700047202 */ /* 0x000fce0000000f00 */
.L_x_2759:
        /* <DEDUP_REMOVED lines=10> */
[----:B--2---:R-:W-:-:S05]  /*5270*/  HADD2.BF16_V2 R9, R6.H0_H0, R9.H0_H0 ;  /* 0x2000000906097230 */ /* 0x004fca0000200800 */
[----:B------:R-:W-:Y:S01]  /*5280*/  STG.E.U16 desc[UR6][R4.64], R9 ;  /* 0x0000000904007986 */ /* 0x000fe2000c101506 */
[----:B------:R-:W-:Y:S05]  /*5290*/  EXIT ;  /* 0x000000000000794d */ /* 0x000fea0003800000 */
        .weak           $__internal_196_$__cuda_sm20_div_u64
        .type           $__internal_196_$__cuda_sm20_div_u64,@function
        .size           $__internal_196_$__cuda_sm20_div_u64,($__internal_197_$__cuda_sm20_rem_u64 - $__internal_196_$__cuda_sm20_div_u64)
$__internal_196_$__cuda_sm20_div_u64:
        /* <DEDUP_REMOVED lines=68> */
[----:B------:R-:W-:Y:S06]  /*56e0*/  RET.REL.NODEC R24 `(broadcast_add_strided_bf16) ;  /* 0xffffffa818447950 */ /* 0x000fec0003c3ffff */
        .weak           $__internal_197_$__cuda_sm20_rem_u64
        .type           $__internal_197_$__cuda_sm20_rem_u64,@function
        .size           $__internal_197_$__cuda_sm20_rem_u64,(.L_x_2993 - $__internal_197_$__cuda_sm20_rem_u64)
$__internal_197_$__cuda_sm20_rem_u64:
        /* <DEDUP_REMOVED lines=61> */
[----:B------:R-:W-:Y:S06]  /*5ac0*/  RET.REL.NODEC R16 `(broadcast_add_strided_bf16) ;  /* 0xffffffa4104c7950 */ /* 0x000fec0003c3ffff */
.L_x_2795:
        /* <DEDUP_REMOVED lines=11> */
.L_x_2993:


//--------------------- .nv.shared.reserved.0     --------------------------
	.section	.nv.shared.reserved.0,"aw",@nobits
	.weak		__nv_reservedSMEM_offset_0_alias
	.size		__nv_reservedSMEM_offset_0_alias, 0, 64
	.other		__nv_reservedSMEM_offset_0_alias,@"STO_CUDA_RESERVED_SHARED STV_DEFAULT"
__nv_reservedSMEM_offset_0_alias:
	.zero		0
	.zero		64


//--------------------- .nv.constant0.broadcast_min_lhs_col_u8 --------------------------
	.section	.nv.constant0.broadcast_min_lhs_col_u8,"a",@progbits
	.sectionflags	@""
	.align	4
.nv.constant0.broadcast_min_lhs_col_u8:
	.zero		936


//--------------------- .nv.constant0.broadcast_min_lhs_row_u8 --------------------------
	.section	.nv.constant0.broadcast_min_lhs_row_u8,"a",@progbits
	.sectionflags	@""
	.align	4
.nv.constant0.broadcast_min_lhs_row_u8:
	.zero		936


//--------------------- .nv.constant0.broadcast_min_rhs_col_u8 --------------------------
	.section	.nv.constant0.broadcast_min_rhs_col_u8,"a",@progbits
	.sectionflags	@""
	.align	4
.nv.constant0.broadcast_min_rhs_col_u8:
	.zero		936


//--------------------- .nv.constant0.broadcast_min_rhs_row_u8 --------------------------
	.section	.nv.constant0.broadcast_min_rhs_row_u8,"a",@progbits
	.sectionflags	@""
	.align	4
.nv.constant0.broadcast_min_rhs_row_u8:
	.zero		936


//--------------------- .nv.constant0.broadcast_min_contiguous_u8 --------------------------
	.section	.nv.constant0.broadcast_min_contiguous_u8,"a",@progbits
	.sectionflags	@""
	.align	4
.nv.constant0.broadcast_min_contiguous_u8:
	.zero		928


//--------------------- .nv.constant0.broadcast_min_strided_u8 --------------------------
	.section	.nv.constant0.broadcast_min_strided_u8,"a",@progbits
	.sectionflags	@""
	.align	4
.nv.constant0.broadcast_min_strided_u8:
	.zero		944


//--------------------- .nv.constant0.broadcast_max_lhs_col_u8 --------------------------
	.section	.nv.constant0.broadcast_max_lhs_col_u8,"a",@progbits
	.sectionflags	@""
	.align	4
.nv.constant0.broadcast_max_lhs_col_u8:
	.zero		936


//--------------------- .nv.constant0.broadcast_max_lhs_row_u8 --------------------------
	.section	.nv.constant0.broadcast_max_lhs_row_u8,"a",@progbits
	.sectionflags	@""
	.align	4
.nv.constant0.broadcast_max_lhs_row_u8:
	.zero		936


//--------------------- .nv.constant0.broadcast_max_rhs_col_u8 --------------------------
	.section	.nv.constant0.broadcast_max_rhs_col_u8,"a",@progbits
	.sectionflags	@""
	.align	4
.nv.constant0.broadcast_max_rhs_col_u8:
	.zero		936


//--------------------- .nv.constant0.broadcast_max_rhs_row_u8 --------------------------
	.section	.nv.constant0.broadcast_max_rhs_row_u8,"a",@progbits
	.sectionflags	@""
	.align	4
.nv.constant0.broadcast_max_rhs_row_u8:
	.zero		936


//--------------------- .nv.constant0.broadcast_max_contiguous_u8 --------------------------
	.section	.nv.constant0.broadcast_max_contiguous_u8,"a",@progbits
	.sectionflags	@""
	.align	4
.nv.constant0.broadcast_max_contiguous_u8:
	.zero		928


//--------------------- .nv.constant0.broadcast_max_strided_u8 --------------------------
	.section	.nv.constant0.broadcast_max_strided_u8,"a",@progbits
	.sectionflags	@""
	.align	4
.nv.constant0.broadcast_max_strided_u8:
	.zero		944


//--------------------- .nv.constant0.broadcast_div_lhs_col_u8 --------------------------
	.section	.nv.constant0.broadcast_div_lhs_col_u8,"a",@progbits
	.sectionflags	@""
	.align	4
.nv.constant0.broadcast_div_lhs_col_u8:
	.zero		936


//--------------------- .nv.constant0.broadcast_div_lhs_row_u8 --------------------------
	.section	.nv.constant0.broadcast_div_lhs_row_u8,"a",@progbits
	.sectionflags	@""
	.align	4
.nv.constant0.broadcast_div_lhs_row_u8:
	.zero		936


//--------------------- .nv.constant0.broadcast_div_rhs_col_u8 --------------------------
	.section	.nv.constant0.broadcast_div_rhs_col_u8,"a",@progbits
	.sectionflags	@""
	.align	4
.nv.constant0.broadcast_div_rhs_col_u8:
	.zero		936


//--------------------- .nv.constant0.broadcast_div_rhs_row_u8 --------------------------
	.section	.nv.constant0.broadcast_div_rhs_row_u8,"a",@progbits
	.sectionflags	@""
	.align	4
.nv.constant0.broadcast_div_rhs_row_u8:
	.zero		936


//--------------------- .nv.constant0.broadcast_div_contiguous_u8 --------------------------
	.section	.nv.constant0.broadcast_div_contiguous_u8,"a",@progbits
	.sectionflags	@""
	.align	4
.nv.constant0.broadcast_div_contiguous_u8:
	.zero		928


//--------------------- .nv.constant0.broadcast_div_strided_u8 --------------------------
	.section	.nv.constant0.broadcast_div_strided_u8,"a",@progbits
	.sectionflags	@""
	.align	4
.nv.constant0.broadcast_div_strided_u8:
	.zero		944


//--------------------- .nv.constant0.broadcast_mul_lhs_col_u8 --------------------------
	.section	.nv.constant0.broadcast_mul_lhs_col_u8,"a",@progbits
	.sectionflags	@""
	.align	4
.nv.constant0.broadcast_mul_lhs_col_u8:
	.zero		936


//--------------------- .nv.constant0.broadcast_mul_lhs_row_u8 --------------------------
	.section	.nv.constant0.broadcast_mul_lhs_row_u8,"a",@progbits
	.sectionflags	@""
	.align	4
.nv.constant0.broadcast_mul_lhs_row_u8:
	.zero		936


//--------------------- .nv.constant0.broadcast_mul_rhs_col_u8 --------------------------
	.section	.nv.constant0.broadcast_mul_rhs_col_u8,"a",@progbits
	.sectionflags	@""
	.align	4
.nv.constant0.broadcast_mul_rhs_col_u8:
	.zero		936


//--------------------- .nv.constant0.broadcast_mul_rhs_row_u8 --------------------------
	.section	.nv.constant0.broadcast_mul_rhs_row_u8,"a",@progbits
	.sectionflags	@""
	.align	4
.nv.constant0.broadcast_mul_rhs_row_u8:
	.zero		936


//--------------------- .nv.constant0.broadcast_mul_contiguous_u8 --------------------------
	.section	.nv.constant0.broadcast_mul_contiguous_u8,"a",@progbits
	.sectionflags	@""
	.align	4
.nv.constant0.broadcast_mul_contiguous_u8:
	.zero		928


//--------------------- .nv.constant0.broadcast_mul_strided_u8 --------------------------
	.section	.nv.constant0.broadcast_mul_strided_u8,"a",@progbits
	.sectionflags	@""
	.align	4
.nv.constant0.broadcast_mul_strided_u8:
	.zero		944


//--------------------- .nv.constant0.broadcast_sub_lhs_col_u8 --------------------------
	.section	.nv.constant0.broadcast_sub_lhs_col_u8,"a",@progbits
	.sectionflags	@""
	.align	4
.nv.constant0.broadcast_sub_lhs_col_u8:
	.zero		936


//--------------------- .nv.constant0.broadcast_sub_lhs_row_u8 --------------------------
	.section	.nv.constant0.broadcast_sub_lhs_row_u8,"a",@progbits
	.sectionflags	@""
	.align	4
.nv.constant0.broadcast_sub_lhs_row_u8:
	.zero		936


//--------------------- .nv.constant0.broadcast_sub_rhs_col_u8 --------------------------
	.section	.nv.constant0.broadcast_sub_rhs_col_u8,"a",@progbits
	.sectionflags	@""
	.align	4
.nv.constant0.broadcast_sub_rhs_col_u8:
	.zero		936


//--------------------- .nv.constant0.broadcast_sub_rhs_row_u8 --------------------------
	.section	.nv.constant0.broadcast_sub_rhs_row_u8,"a",@progbits
	.sectionflags	@""
	.align	4
.nv.constant0.broadcast_sub_rhs_row_u8:
	.zero		936


//--------------------- .nv.constant0.broadcast_sub_contiguous_u8 --------------------------
	.section	.nv.constant0.broadcast_sub_contiguous_u8,"a",@progbits
	.sectionflags	@""
	.align	4
.nv.constant0.broadcast_sub_contiguous_u8:
	.zero		928


//--------------------- .nv.constant0.broadcast_sub_strided_u8 --------------------------
	.section	.nv.constant0.broadcast_sub_strided_u8,"a",@progbits
	.sectionflags	@""
	.align	4
.nv.constant0.broadcast_sub_strided_u8:
	.zero		944


//--------------------- .nv.constant0.broadcast_add_lhs_col_u8 --------------------------
	.section	.nv.constant0.broadcast_add_lhs_col_u8,"a",@progbits
	.sectionflags	@""
	.align	4
.nv.constant0.broadcast_add_lhs_col_u8:
	.zero		936


//--------------------- .nv.constant0.broadcast_add_lhs_row_u8 --------------------------
	.section	.nv.constant0.broadcast_add_lhs_row_u8,"a",@progbits
	.sectionflags	@""
	.align	4
.nv.constant0.broadcast_add_lhs_row_u8:
	.zero		936


//--------------------- .nv.constant0.broadcast_add_rhs_col_u8 --------------------------
	.section	.nv.constant0.broadcast_add_rhs_col_u8,"a",@progbits
	.sectionflags	@""
	.align	4
.nv.constant0.broadcast_add_rhs_col_u8:
	.zero		936


//--------------------- .nv.constant0.broadcast_add_rhs_row_u8 --------------------------
	.section	.nv.constant0.broadcast_add_rhs_row_u8,"a",@progbits
	.sectionflags	@""
	.align	4
.nv.constant0.broadcast_add_rhs_row_u8:
	.zero		936


//--------------------- .nv.constant0.broadcast_add_contiguous_u8 --------------------------
	.section	.nv.constant0.broadcast_add_contiguous_u8,"a",@progbits
	.sectionflags	@""
	.align	4
.nv.constant0.broadcast_add_contiguous_u8:
	.zero		928


//--------------------- .nv.constant0.broadcast_add_strided_u8 --------------------------
	.section	.nv.constant0.broadcast_add_strided_u8,"a",@progbits
	.sectionflags	@""
	.align	4
.nv.constant0.broadcast_add_strided_u8:
	.zero		944


//--------------------- .nv.constant0.broadcast_min_lhs_col_i64 --------------------------
	.section	.nv.constant0.broadcast_min_lhs_col_i64,"a",@progbits
	.sectionflags	@""
	.align	4
.nv.constant0.broadcast_min_lhs_col_i64:
	.zero		936


//--------------------- .nv.constant0.broadcast_min_lhs_row_i64 --------------------------
	.section	.nv.constant0.broadcast_min_lhs_row_i64,"a",@progbits
	.sectionflags	@""
	.align	4
.nv.constant0.broadcast_min_lhs_row_i64:
	.zero		936


//--------------------- .nv.constant0.broadcast_min_rhs_col_i64 --------------------------
	.section	.nv.constant0.broadcast_min_rhs_col_i64,"a",@progbits
	.sectionflags	@""
	.align	4
.nv.constant0.broadcast_min_rhs_col_i64:
	.zero		936


//--------------------- .nv.constant0.broadcast_min_rhs_row_i64 --------------------------
	.section	.nv.constant0.broadcast_min_rhs_row_i64,"a",@progbits
	.sectionflags	@""
	.align	4
.nv.constant0.broadcast_min_rhs_row_i64:
	.zero		936


//--------------------- .nv.constant0.broadcast_min_contiguous_i64 --------------------------
	.section	.nv.constant0.broadcast_min_contiguous_i64,"a",@progbits
	.sectionflags	@""
	.align	4
.nv.constant0.broadcast_min_contiguous_i64:
	.zero		928


//--------------------- .nv.constant0.broadcast_min_strided_i64 --------------------------
	.section	.nv.constant0.broadcast_min_strided_i64,"a",@progbits
	.sectionflags	@""
	.align	4
.nv.constant0.broadcast_min_strided_i64:
	.zero		944


//--------------------- .nv.constant0.broadcast_max_lhs_col_i64 --------------------------
	.section	.nv.constant0.broadcast_max_lhs_col_i64,"a",@progbits
	.sectionflags	@""
	.align	4
.nv.constant0.broadcast_max_lhs_col_i64:
	.zero		936


//--------------------- .nv.constant0.broadcast_max_lhs_row_i64 --------------------------
	.section	.nv.constant0.broadcast_max_lhs_row_i64,"a",@progbits
	.sectionflags	@""
	.align	4
.nv.constant0.broadcast_max_lhs_row_i64:
	.zero		936


//--------------------- .nv.constant0.broadcast_max_rhs_col_i64 --------------------------
	.section	.nv.constant0.broadcast_max_rhs_col_i64,"a",@progbits
	.sectionflags	@""
	.align	4
.nv.constant0.broadcast_max_rhs_col_i64:
	.zero		936


//--------------------- .nv.constant0.broadcast_max_rhs_row_i64 --------------------------
	.section	.nv.constant0.broadcast_max_rhs_row_i64,"a",@progbits
	.sectionflags	@""
	.align	4
.nv.constant0.broadcast_max_rhs_row_i64:
	.zero		936


//--------------------- .nv.constant0.broadcast_max_contiguous_i64 --------------------------
	.section	.nv.constant0.broadcast_max_contiguous_i64,"a",@progbits
	.sectionflags	@""
	.align	4
.nv.constant0.broadcast_max_contiguous_i64:
	.zero		928


//--------------------- .nv.constant0.broadcast_max_strided_i64 --------------------------
	.section	.nv.constant0.broadcast_max_strided_i64,"a",@progbits
	.sectionflags	@""
	.align	4
.nv.constant0.broadcast_max_strided_i64:
	.zero		944


//--------------------- .nv.constant0.broadcast_div_lhs_col_i64 --------------------------
	.section	.nv.constant0.broadcast_div_lhs_col_i64,"a",@progbits
	.sectionflags	@""
	.align	4
.nv.constant0.broadcast_div_lhs_col_i64:
	.zero		936


//--------------------- .nv.constant0.broadcast_div_lhs_row_i64 --------------------------
	.section	.nv.constant0.broadcast_div_lhs_row_i64,"a",@progbits
	.sectionflags	@""
	.align	4
.nv.constant0.broadcast_div_lhs_row_i64:
	.zero		936


//--------------------- .nv.constant0.broadcast_div_rhs_col_i64 --------------------------
	.section	.nv.constant0.broadcast_div_rhs_col_i64,"a",@progbits
	.sectionflags	@""
	.align	4
.nv.constant0.broadcast_div_rhs_col_i64:
	.zero		936


//--------------------- .nv.constant0.broadcast_div_rhs_row_i64 --------------------------
	.section	.nv.constant0.broadcast_div_rhs_row_i64,"a",@progbits
	.sectionflags	@""
	.align	4
.nv.constant0.broadcast_div_rhs_row_i64:
	.zero		936


//--------------------- .nv.constant0.broadcast_div_contiguous_i64 --------------------------
	.section	.nv.constant0.broadcast_div_contiguous_i64,"a",@progbits
	.sectionflags	@""
	.align	4
.nv.constant0.broadcast_div_contiguous_i64:
	.zero		928


//--------------------- .nv.constant0.broadcast_div_strided_i64 --------------------------
	.section	.nv.constant0.broadcast_div_strided_i64,"a",@progbits
	.sectionflags	@""
	.align	4
.nv.constant0.broadcast_div_strided_i64:
	.zero		944


//--------------------- .nv.constant0.broadcast_mul_lhs_col_i64 --------------------------
	.section	.nv.constant0.broadcast_mul_lhs_col_i64,"a",@progbits
	.sectionflags	@""
	.align	4
.nv.constant0.broadcast_mul_lhs_col_i64:
	.zero		936


//--------------------- .nv.constant0.broadcast_mul_lhs_row_i64 --------------------------
	.section	.nv.constant0.broadcast_mul_lhs_row_i64,"a",@progbits
	.sectionflags	@""
	.align	4
.nv.constant0.broadcast_mul_lhs_row_i64:
	.zero		936


//--------------------- .nv.constant0.broadcast_mul_rhs_col_i64 --------------------------
	.section	.nv.constant0.broadcast_mul_rhs_col_i64,"a",@progbits
	.sectionflags	@""
	.align	4
.nv.constant0.broadcast_mul_rhs_col_i64:
	.zero		936


//--------------------- .nv.constant0.broadcast_mul_rhs_row_i64 --------------------------
	.section	.nv.constant0.broadcast_mul_rhs_row_i64,"a",@progbits
	.sectionflags	@""
	.align	4
.nv.constant0.broadcast_mul_rhs_row_i64:
	.zero		936


//--------------------- .nv.constant0.broadcast_mul_contiguous_i64 --------------------------
	.section	.nv.constant0.broadcast_mul_contiguous_i64,"a",@progbits
	.sectionflags	@""
	.align	4
.nv.constant0.broadcast_mul_contiguous_i64:
	.zero		928


//--------------------- .nv.constant0.broadcast_mul_strided_i64 --------------------------
	.section	.nv.constant0.broadcast_mul_strided_i64,"a",@progbits
	.sectionflags	@""
	.align	4
.nv.constant0.broadcast_mul_strided_i64:
	.zero		944


//--------------------- .nv.constant0.broadcast_sub_lhs_col_i64 --------------------------
	.section	.nv.constant0.broadcast_sub_lhs_col_i64,"a",@progbits
	.sectionflags	@""
	.align	4
.nv.constant0.broadcast_sub_lhs_col_i64:
	.zero		936


//--------------------- .nv.constant0.broadcast_sub_lhs_row_i64 --------------------------
	.section	.nv.constant0.broadcast_sub_lhs_row_i64,"a",@progbits
	.sectionflags	@""
	.align	4
.nv.constant0.broadcast_sub_lhs_row_i64:
	.zero		936


//--------------------- .nv.constant0.broadcast_sub_rhs_col_i64 --------------------------
	.section	.nv.constant0.broadcast_sub_rhs_col_i64,"a",@progbits
	.sectionflags	@""
	.align	4
.nv.constant0.broadcast_sub_rhs_col_i64:
	.zero		936


//--------------------- .nv.constant0.broadcast_sub_rhs_row_i64 --------------------------
	.section	.nv.constant0.broadcast_sub_rhs_row_i64,"a",@progbits
	.sectionflags	@""
	.align	4
.nv.constant0.broadcast_sub_rhs_row_i64:
	.zero		936


//--------------------- .nv.constant0.broadcast_sub_contiguous_i64 --------------------------
	.section	.nv.constant0.broadcast_sub_contiguous_i64,"a",@progbits
	.sectionflags	@""
	.align	4
.nv.constant0.broadcast_sub_contiguous_i64:
	.zero		928


//--------------------- .nv.constant0.broadcast_sub_strided_i64 --------------------------
	.section	.nv.constant0.broadcast_sub_strided_i64,"a",@progbits
	.sectionflags	@""
	.align	4
.nv.constant0.broadcast_sub_strided_i64:
	.zero		944


//--------------------- .nv.constant0.broadcast_add_lhs_col_i64 --------------------------
	.section	.nv.constant0.broadcast_add_lhs_col_i64,"a",@progbits
	.sectionflags	@""
	.align	4
.nv.constant0.broadcast_add_lhs_col_i64:
	.zero		936


//--------------------- .nv.constant0.broadcast_add_lhs_row_i64 --------------------------
	.section	.nv.constant0.broadcast_add_lhs_row_i64,"a",@progbits
	.sectionflags	@""
	.align	4
.nv.constant0.broadcast_add_lhs_row_i64:
	.zero		936


//--------------------- .nv.constant0.broadcast_add_rhs_col_i64 --------------------------
	.section	.nv.constant0.broadcast_add_rhs_col_i64,"a",@progbits
	.sectionflags	@""
	.align	4
.nv.constant0.broadcast_add_rhs_col_i64:
	.zero		936


//--------------------- .nv.constant0.broadcast_add_rhs_row_i64 --------------------------
	.section	.nv.constant0.broadcast_add_rhs_row_i64,"a",@progbits
	.sectionflags	@""
	.align	4
.nv.constant0.broadcast_add_rhs_row_i64:
	.zero		936


//--------------------- .nv.constant0.broadcast_add_contiguous_i64 --------------------------
	.section	.nv.constant0.broadcast_add_contiguous_i64,"a",@progbits
	.sectionflags	@""
	.align	4
.nv.constant0.broadcast_add_contiguous_i64:
	.zero		928


//--------------------- .nv.constant0.broadcast_add_strided_i64 --------------------------
	.section	.nv.constant0.broadcast_add_strided_i64,"a",@progbits
	.sectionflags	@""
	.align	4
.nv.constant0.broadcast_add_strided_i64:
	.zero		944


//--------------------- .nv.constant0.broadcast_min_lhs_col_f32 --------------------------
	.section	.nv.constant0.broadcast_min_lhs_col_f32,"a",@progbits
	.sectionflags	@""
	.align	4
.nv.constant0.broadcast_min_lhs_col_f32:
	.zero		936


//--------------------- .nv.constant0.broadcast_min_lhs_row_f32 --------------------------
	.section	.nv.constant0.broadcast_min_lhs_row_f32,"a",@progbits
	.sectionflags	@""
	.align	4
.nv.constant0.broadcast_min_lhs_row_f32:
	.zero		936


//--------------------- .nv.constant0.broadcast_min_rhs_col_f32 --------------------------
	.section	.nv.constant0.broadcast_min_rhs_col_f32,"a",@progbits
	.sectionflags	@""
	.align	4
.nv.constant0.broadcast_min_rhs_col_f32:
	.zero		936


//--------------------- .nv.constant0.broadcast_min_rhs_row_f32 --------------------------
	.section	.nv.constant0.broadcast_min_rhs_row_f32,"a",@progbits
	.sectionflags	@""
	.align	4
.nv.constant0.broadcast_min_rhs_row_f32:
	.zero		936


//--------------------- .nv.constant0.broadcast_min_contiguous_f32 --------------------------
	.section	.nv.constant0.broadcast_min_contiguous_f32,"a",@progbits
	.sectionflags	@""
	.align	4
.nv.constant0.broadcast_min_contiguous_f32:
	.zero		928


//--------------------- .nv.constant0.broadcast_min_strided_f32 --------------------------
	.section	.nv.constant0.broadcast_min_strided_f32,"a",@progbits
	.sectionflags	@""
	.align	4
.nv.constant0.broadcast_min_strided_f32:
	.zero		944


//--------------------- .nv.constant0.broadcast_max_lhs_col_f32 --------------------------
	.section	.nv.constant0.broadcast_max_lhs_col_f32,"a",@progbits
	.sectionflags	@""
	.align	4
.nv.constant0.broadcast_max_lhs_col_f32:
	.zero		936


//--------------------- .nv.constant0.broadcast_max_lhs_row_f32 --------------------------
	.section	.nv.constant0.broadcast_max_lhs_row_f32,"a",@progbits
	.sectionflags	@""
	.align	4
.nv.constant0.broadcast_max_lhs_row_f32:
	.zero		936


//--------------------- .nv.constant0.broadcast_max_rhs_col_f32 --------------------------
	.section	.nv.constant0.broadcast_max_rhs_col_f32,"a",@progbits
	.sectionflags	@""
	.align	4
.nv.constant0.broadcast_max_rhs_col_f32:
	.zero		936


//--------------------- .nv.constant0.broadcast_max_rhs_row_f32 --------------------------
	.section	.nv.constant0.broadcast_max_rhs_row_f32,"a",@progbits
	.sectionflags	@""
	.align	4
.nv.constant0.broadcast_max_rhs_row_f32:
	.zero		936


//--------------------- .nv.constant0.broadcast_max_contiguous_f32 --------------------------
	.section	.nv.constant0.broadcast_max_contiguous_f32,"a",@progbits
	.sectionflags	@""
	.align	4
.nv.constant0.broadcast_max_contiguous_f32:
	.zero		928


//--------------------- .nv.constant0.broadcast_max_strided_f32 --------------------------
	.section	.nv.constant0.broadcast_max_strided_f32,"a",@progbits
	.sectionflags	@""
	.align	4
.nv.constant0.broadcast_max_strided_f32:
	.zero		944


//--------------------- .nv.constant0.broadcast_div_lhs_col_f32 --------------------------
	.section	.nv.constant0.broadcast_div_lhs_col_f32,"a",@progbits
	.sectionflags	@""
	.align	4
.nv.constant0.broadcast_div_lhs_col_f32:
	.zero		936


//--------------------- .nv.constant0.broadcast_div_lhs_row_f32 --------------------------
	.section	.nv.constant0.broadcast_div_lhs_row_f32,"a",@progbits
	.sectionflags	@""
	.align	4
.nv.constant0.broadcast_div_lhs_row_f32:
	.zero		936


//--------------------- .nv.constant0.broadcast_div_rhs_col_f32 --------------------------
	.section	.nv.constant0.broadcast_div_rhs_col_f32,"a",@progbits
	.sectionflags	@""
	.align	4
.nv.constant0.broadcast_div_rhs_col_f32:
	.zero		936


//--------------------- .nv.constant0.broadcast_div_rhs_row_f32 --------------------------
	.section	.nv.constant0.broadcast_div_rhs_row_f32,"a",@progbits
	.sectionflags	@""
	.align	4
.nv.constant0.broadcast_div_rhs_row_f32:
	.zero		936


//--------------------- .nv.constant0.broadcast_div_contiguous_f32 --------------------------
	.section	.nv.constant0.broadcast_div_contiguous_f32,"a",@progbits
	.sectionflags	@""
	.align	4
.nv.constant0.broadcast_div_contiguous_f32:
	.zero		928


//--------------------- .nv.constant0.broadcast_div_strided_f32 --------------------------
	.section	.nv.constant0.broadcast_div_strided_f32,"a",@progbits
	.sectionflags	@""
	.align	4
.nv.constant0.broadcast_div_strided_f32:
	.zero		944


//--------------------- .nv.constant0.broadcast_mul_lhs_col_f32 --------------------------
	.section	.nv.constant0.broadcast_mul_lhs_col_f32,"a",@progbits
	.sectionflags	@""
	.align	4
.nv.constant0.broadcast_mul_lhs_col_f32:
	.zero		936


//--------------------- .nv.constant0.broadcast_mul_lhs_row_f32 --------------------------
	.section	.nv.constant0.broadcast_mul_lhs_row_f32,"a",@progbits
	.sectionflags	@""
	.align	4
.nv.constant0.broadcast_mul_lhs_row_f32:
	.zero		936


//--------------------- .nv.constant0.broadcast_mul_rhs_col_f32 --------------------------
	.section	.nv.constant0.broadcast_mul_rhs_col_f32,"a",@progbits
	.sectionflags	@""
	.align	4
.nv.constant0.broadcast_mul_rhs_col_f32:
	.zero		936


//--------------------- .nv.constant0.broadcast_mul_rhs_row_f32 --------------------------
	.section	.nv.constant0.broadcast_mul_rhs_row_f32,"a",@progbits
	.sectionflags	@""
	.align	4
.nv.constant0.broadcast_mul_rhs_row_f32:
	.zero		936


//--------------------- .nv.constant0.broadcast_mul_contiguous_f32 --------------------------
	.section	.nv.constant0.broadcast_mul_contiguous_f32,"a",@progbits
	.sectionflags	@""
	.align	4
.nv.constant0.broadcast_mul_contiguous_f32:
	.zero		928


//--------------------- .nv.constant0.broadcast_mul_strided_f32 --------------------------
	.section	.nv.constant0.broadcast_mul_strided_f32,"a",@progbits
	.sectionflags	@""
	.align	4
.nv.constant0.broadcast_mul_strided_f32:
	.zero		944


//--------------------- .nv.constant0.broadcast_sub_lhs_col_f32 --------------------------
	.section	.nv.constant0.broadcast_sub_lhs_col_f32,"a",@progbits
	.sectionflags	@""
	.align	4
.nv.constant0.broadcast_sub_lhs_col_f32:
	.zero		936


//--------------------- .nv.constant0.broadcast_sub_lhs_row_f32 --------------------------
	.section	.nv.constant0.broadcast_sub_lhs_row_f32,"a",@progbits
	.sectionflags	@""
	.align	4
.nv.constant0.broadcast_sub_lhs_row_f32:
	.zero		936


//--------------------- .nv.constant0.broadcast_sub_rhs_col_f32 --------------------------
	.section	.nv.constant0.broadcast_sub_rhs_col_f32,"a",@progbits
	.sectionflags	@""
	.align	4
.nv.constant0.broadcast_sub_rhs_col_f32:
	.zero		936


//--------------------- .nv.constant0.broadcast_sub_rhs_row_f32 --------------------------
	.section	.nv.constant0.broadcast_sub_rhs_row_f32,"a",@progbits
	.sectionflags	@""
	.align	4
.nv.constant0.broadcast_sub_rhs_row_f32:
	.zero		936


//--------------------- .nv.constant0.broadcast_sub_contiguous_f32 --------------------------
	.section	.nv.constant0.broadcast_sub_contiguous_f32,"a",@progbits
	.sectionflags	@""
	.align	4
.nv.constant0.broadcast_sub_contiguous_f32:
	.zero		928


//--------------------- .nv.constant0.broadcast_sub_strided_f32 --------------------------
	.section	.nv.constant0.broadcast_sub_strided_f32,"a",@progbits
	.sectionflags	@""
	.align	4
.nv.constant0.broadcast_sub_strided_f32:
	.zero		944


//--------------------- .nv.constant0.broadcast_add_lhs_col_f32 --------------------------
	.section	.nv.constant0.broadcast_add_lhs_col_f32,"a",@progbits
	.sectionflags	@""
	.align	4
.nv.constant0.broadcast_add_lhs_col_f32:
	.zero		936


//--------------------- .nv.constant0.broadcast_add_lhs_row_f32 --------------------------
	.section	.nv.constant0.broadcast_add_lhs_row_f32,"a",@progbits
	.sectionflags	@""
	.align	4
.nv.constant0.broadcast_add_lhs_row_f32:
	.zero		936


//--------------------- .nv.constant0.broadcast_add_rhs_col_f32 --------------------------
	.section	.nv.constant0.broadcast_add_rhs_col_f32,"a",@progbits
	.sectionflags	@""
	.align	4
.nv.constant0.broadcast_add_rhs_col_f32:
	.zero		936


//--------------------- .nv.constant0.broadcast_add_rhs_row_f32 --------------------------
	.section	.nv.constant0.broadcast_add_rhs_row_f32,"a",@progbits
	.sectionflags	@""
	.align	4
.nv.constant0.broadcast_add_rhs_row_f32:
	.zero		936


//--------------------- .nv.constant0.broadcast_add_contiguous_f32 --------------------------
	.section	.nv.constant0.broadcast_add_contiguous_f32,"a",@progbits
	.sectionflags	@""
	.align	4
.nv.constant0.broadcast_add_contiguous_f32:
	.zero		928


//--------------------- .nv.constant0.broadcast_add_strided_f32 --------------------------
	.section	.nv.constant0.broadcast_add_strided_f32,"a",@progbits
	.sectionflags	@""
	.align	4
.nv.constant0.broadcast_add_strided_f32:
	.zero		944


//--------------------- .nv.constant0.broadcast_min_lhs_col_f16 --------------------------
	.section	.nv.constant0.broadcast_min_lhs_col_f16,"a",@progbits
	.sectionflags	@""
	.align	4
.nv.constant0.broadcast_min_lhs_col_f16:
	.zero		936


//--------------------- .nv.constant0.broadcast_min_lhs_row_f16 --------------------------
	.section	.nv.constant0.broadcast_min_lhs_row_f16,"a",@progbits
	.sectionflags	@""
	.align	4
.nv.constant0.broadcast_min_lhs_row_f16:
	.zero		936


//--------------------- .nv.constant0.broadcast_min_rhs_col_f16 --------------------------
	.section	.nv.constant0.broadcast_min_rhs_col_f16,"a",@progbits
	.sectionflags	@""
	.align	4
.nv.constant0.broadcast_min_rhs_col_f16:
	.zero		936


//--------------------- .nv.constant0.broadcast_min_rhs_row_f16 --------------------------
	.section	.nv.constant0.broadcast_min_rhs_row_f16,"a",@progbits
	.sectionflags	@""
	.align	4
.nv.constant0.broadcast_min_rhs_row_f16:
	.zero		936


//--------------------- .nv.constant0.broadcast_min_contiguous_f16 --------------------------
	.section	.nv.constant0.broadcast_min_contiguous_f16,"a",@progbits
	.sectionflags	@""
	.align	4
.nv.constant0.broadcast_min_contiguous_f16:
	.zero		928


//--------------------- .nv.constant0.broadcast_min_strided_f16 --------------------------
	.section	.nv.constant0.broadcast_min_strided_f16,"a",@progbits
	.sectionflags	@""
	.align	4
.nv.constant0.broadcast_min_strided_f16:
	.zero		944


//--------------------- .nv.constant0.broadcast_max_lhs_col_f16 --------------------------
	.section	.nv.constant0.broadcast_max_lhs_col_f16,"a",@progbits
	.sectionflags	@""
	.align	4
.nv.constant0.broadcast_max_lhs_col_f16:
	.zero		936


//--------------------- .nv.constant0.broadcast_max_lhs_row_f16 --------------------------
	.section	.nv.constant0.broadcast_max_lhs_row_f16,"a",@progbits
	.sectionflags	@""
	.align	4
.nv.constant0.broadcast_max_lhs_row_f16:
	.zero		936


//--------------------- .nv.constant0.broadcast_max_rhs_col_f16 --------------------------
	.section	.nv.constant0.broadcast_max_rhs_col_f16,"a",@progbits
	.sectionflags	@""
	.align	4
.nv.constant0.broadcast_max_rhs_col_f16:
	.zero		936


//--------------------- .nv.constant0.broadcast_max_rhs_row_f16 --------------------------
	.section	.nv.constant0.broadcast_max_rhs_row_f16,"a",@progbits
	.sectionflags	@""
	.align	4
.nv.constant0.broadcast_max_rhs_row_f16:
	.zero		936


//--------------------- .nv.constant0.broadcast_max_contiguous_f16 --------------------------
	.section	.nv.constant0.broadcast_max_contiguous_f16,"a",@progbits
	.sectionflags	@""
	.align	4
.nv.constant0.broadcast_max_contiguous_f16:
	.zero		928


//--------------------- .nv.constant0.broadcast_max_strided_f16 --------------------------
	.section	.nv.constant0.broadcast_max_strided_f16,"a",@progbits
	.sectionflags	@""
	.align	4
.nv.constant0.broadcast_max_strided_f16:
	.zero		944


//--------------------- .nv.constant0.broadcast_div_lhs_col_f16 --------------------------
	.section	.nv.constant0.broadcast_div_lhs_col_f16,"a",@progbits
	.sectionflags	@""
	.align	4
.nv.constant0.broadcast_div_lhs_col_f16:
	.zero		936


//--------------------- .nv.constant0.broadcast_div_lhs_row_f16 --------------------------
	.section	.nv.constant0.broadcast_div_lhs_row_f16,"a",@progbits
	.sectionflags	@""
	.align	4
.nv.constant0.broadcast_div_lhs_row_f16:
	.zero		936


//--------------------- .nv.constant0.broadcast_div_rhs_col_f16 --------------------------
	.section	.nv.constant0.broadcast_div_rhs_col_f16,"a",@progbits
	.sectionflags	@""
	.align	4
.nv.constant0.broadcast_div_rhs_col_f16:
	.zero		936


//--------------------- .nv.constant0.broadcast_div_rhs_row_f16 --------------------------
	.section	.nv.constant0.broadcast_div_rhs_row_f16,"a",@progbits
	.sectionflags	@""
	.align	4
.nv.constant0.broadcast_div_rhs_row_f16:
	.zero		936


//--------------------- .nv.constant0.broadcast_div_contiguous_f16 --------------------------
	.section	.nv.constant0.broadcast_div_contiguous_f16,"a",@progbits
	.sectionflags	@""
	.align	4
.nv.constant0.broadcast_div_contiguous_f16:
	.zero		928


//--------------------- .nv.constant0.broadcast_div_strided_f16 --------------------------
	.section	.nv.constant0.broadcast_div_strided_f16,"a",@progbits
	.sectionflags	@""
	.align	4
.nv.constant0.broadcast_div_strided_f16:
	.zero		944


//--------------------- .nv.constant0.broadcast_mul_lhs_col_f16 --------------------------
	.section	.nv.constant0.broadcast_mul_lhs_col_f16,"a",@progbits
	.sectionflags	@""
	.align	4
.nv.constant0.broadcast_mul_lhs_col_f16:
	.zero		936


//--------------------- .nv.constant0.broadcast_mul_lhs_row_f16 --------------------------
	.section	.nv.constant0.broadcast_mul_lhs_row_f16,"a",@progbits
	.sectionflags	@""
	.align	4
.nv.constant0.broadcast_mul_lhs_row_f16:
	.zero		936


//--------------------- .nv.constant0.broadcast_mul_rhs_col_f16 --------------------------
	.section	.nv.constant0.broadcast_mul_rhs_col_f16,"a",@progbits
	.sectionflags	@""
	.align	4
.nv.constant0.broadcast_mul_rhs_col_f16:
	.zero		936


//--------------------- .nv.constant0.broadcast_mul_rhs_row_f16 --------------------------
	.section	.nv.constant0.broadcast_mul_rhs_row_f16,"a",@progbits
	.sectionflags	@""
	.align	4
.nv.constant0.broadcast_mul_rhs_row_f16:
	.zero		936


//--------------------- .nv.constant0.broadcast_mul_contiguous_f16 --------------------------
	.section	.nv.constant0.broadcast_mul_contiguous_f16,"a",@progbits
	.sectionflags	@""
	.align	4
.nv.constant0.broadcast_mul_contiguous_f16:
	.zero		928


//--------------------- .nv.constant0.broadcast_mul_strided_f16 --------------------------
	.section	.nv.constant0.broadcast_mul_strided_f16,"a",@progbits
	.sectionflags	@""
	.align	4
.nv.constant0.broadcast_mul_strided_f16:
	.zero		944


//--------------------- .nv.constant0.broadcast_sub_lhs_col_f16 --------------------------
	.section	.nv.constant0.broadcast_sub_lhs_col_f16,"a",@progbits
	.sectionflags	@""
	.align	4
.nv.constant0.broadcast_sub_lhs_col_f16:
	.zero		936


//--------------------- .nv.constant0.broadcast_sub_lhs_row_f16 --------------------------
	.section	.nv.constant0.broadcast_sub_lhs_row_f16,"a",@progbits
	.sectionflags	@""
	.align	4
.nv.constant0.broadcast_sub_lhs_row_f16:
	.zero		936


//--------------------- .nv.constant0.broadcast_sub_rhs_col_f16 --------------------------
	.section	.nv.constant0.broadcast_sub_rhs_col_f16,"a",@progbits
	.sectionflags	@""
	.align	4
.nv.constant0.broadcast_sub_rhs_col_f16:
	.zero		936


//--------------------- .nv.constant0.broadcast_sub_rhs_row_f16 --------------------------
	.section	.nv.constant0.broadcast_sub_rhs_row_f16,"a",@progbits
	.sectionflags	@""
	.align	4
.nv.constant0.broadcast_sub_rhs_row_f16:
	.zero		936


//--------------------- .nv.constant0.broadcast_sub_contiguous_f16 --------------------------
	.section	.nv.constant0.broadcast_sub_contiguous_f16,"a",@progbits
	.sectionflags	@""
	.align	4
.nv.constant0.broadcast_sub_contiguous_f16:
	.zero		928


//--------------------- .nv.constant0.broadcast_sub_strided_f16 --------------------------
	.section	.nv.constant0.broadcast_sub_strided_f16,"a",@progbits
	.sectionflags	@""
	.align	4
.nv.constant0.broadcast_sub_strided_f16:
	.zero		944


//--------------------- .nv.constant0.broadcast_add_lhs_col_f16 --------------------------
	.section	.nv.constant0.broadcast_add_lhs_col_f16,"a",@progbits
	.sectionflags	@""
	.align	4
.nv.constant0.broadcast_add_lhs_col_f16:
	.zero		936


//--------------------- .nv.constant0.broadcast_add_lhs_row_f16 --------------------------
	.section	.nv.constant0.broadcast_add_lhs_row_f16,"a",@progbits
	.sectionflags	@""
	.align	4
.nv.constant0.broadcast_add_lhs_row_f16:
	.zero		936


//--------------------- .nv.constant0.broadcast_add_rhs_col_f16 --------------------------
	.section	.nv.constant0.broadcast_add_rhs_col_f16,"a",@progbits
	.sectionflags	@""
	.align	4
.nv.constant0.broadcast_add_rhs_col_f16:
	.zero		936


//--------------------- .nv.constant0.broadcast_add_rhs_row_f16 --------------------------
	.section	.nv.constant0.broadcast_add_rhs_row_f16,"a",@progbits
	.sectionflags	@""
	.align	4
.nv.constant0.broadcast_add_rhs_row_f16:
	.zero		936


//--------------------- .nv.constant0.broadcast_add_contiguous_f16 --------------------------
	.section	.nv.constant0.broadcast_add_contiguous_f16,"a",@progbits
	.sectionflags	@""
	.align	4
.nv.constant0.broadcast_add_contiguous_f16:
	.zero		928


//--------------------- .nv.constant0.broadcast_add_strided_f16 --------------------------
	.section	.nv.constant0.broadcast_add_strided_f16,"a",@progbits
	.sectionflags	@""
	.align	4
.nv.constant0.broadcast_add_strided_f16:
	.zero		944


//--------------------- .nv.constant0.broadcast_min_lhs_col_bf16 --------------------------
	.section	.nv.constant0.broadcast_min_lhs_col_bf16,"a",@progbits
	.sectionflags	@""
	.align	4
.nv.constant0.broadcast_min_lhs_col_bf16:
	.zero		936


//--------------------- .nv.constant0.broadcast_min_lhs_row_bf16 --------------------------
	.section	.nv.constant0.broadcast_min_lhs_row_bf16,"a",@progbits
	.sectionflags	@""
	.align	4
.nv.constant0.broadcast_min_lhs_row_bf16:
	.zero		936


//--------------------- .nv.constant0.broadcast_min_rhs_col_bf16 --------------------------
	.section	.nv.constant0.broadcast_min_rhs_col_bf16,"a",@progbits
	.sectionflags	@""
	.align	4
.nv.constant0.broadcast_min_rhs_col_bf16:
	.zero		936


//--------------------- .nv.constant0.broadcast_min_rhs_row_bf16 --------------------------
	.section	.nv.constant0.broadcast_min_rhs_row_bf16,"a",@progbits
	.sectionflags	@""
	.align	4
.nv.constant0.broadcast_min_rhs_row_bf16:
	.zero		936


//--------------------- .nv.constant0.broadcast_min_contiguous_bf16 --------------------------
	.section	.nv.constant0.broadcast_min_contiguous_bf16,"a",@progbits
	.sectionflags	@""
	.align	4
.nv.constant0.broadcast_min_contiguous_bf16:
	.zero		928


//--------------------- .nv.constant0.broadcast_min_strided_bf16 --------------------------
	.section	.nv.constant0.broadcast_min_strided_bf16,"a",@progbits
	.sectionflags	@""
	.align	4
.nv.constant0.broadcast_min_strided_bf16:
	.zero		944


//--------------------- .nv.constant0.broadcast_max_lhs_col_bf16 --------------------------
	.section	.nv.constant0.broadcast_max_lhs_col_bf16,"a",@progbits
	.sectionflags	@""
	.align	4
.nv.constant0.broadcast_max_lhs_col_bf16:
	.zero		936


//--------------------- .nv.constant0.broadcast_max_lhs_row_bf16 --------------------------
	.section	.nv.constant0.broadcast_max_lhs_row_bf16,"a",@progbits
	.sectionflags	@""
	.align	4
.nv.constant0.broadcast_max_lhs_row_bf16:
	.zero		936


//--------------------- .nv.constant0.broadcast_max_rhs_col_bf16 --------------------------
	.section	.nv.constant0.broadcast_max_rhs_col_bf16,"a",@progbits
	.sectionflags	@""
	.align	4
.nv.constant0.broadcast_max_rhs_col_bf16:
	.zero		936


//--------------------- .nv.constant0.broadcast_max_rhs_row_bf16 --------------------------
	.section	.nv.constant0.broadcast_max_rhs_row_bf16,"a",@progbits
	.sectionflags	@""
	.align	4
.nv.constant0.broadcast_max_rhs_row_bf16:
	.zero		936


//--------------------- .nv.constant0.broadcast_max_contiguous_bf16 --------------------------
	.section	.nv.constant0.broadcast_max_contiguous_bf16,"a",@progbits
	.sectionflags	@""
	.align	4
.nv.constant0.broadcast_max_contiguous_bf16:
	.zero		928


//--------------------- .nv.constant0.broadcast_max_strided_bf16 --------------------------
	.section	.nv.constant0.broadcast_max_strided_bf16,"a",@progbits
	.sectionflags	@""
	.align	4
.nv.constant0.broadcast_max_strided_bf16:
	.zero		944


//--------------------- .nv.constant0.broadcast_div_lhs_col_bf16 --------------------------
	.section	.nv.constant0.broadcast_div_lhs_col_bf16,"a",@progbits
	.sectionflags	@""
	.align	4
.nv.constant0.broadcast_div_lhs_col_bf16:
	.zero		936


//--------------------- .nv.constant0.broadcast_div_lhs_row_bf16 --------------------------
	.section	.nv.constant0.broadcast_div_lhs_row_bf16,"a",@progbits
	.sectionflags	@""
	.align	4
.nv.constant0.broadcast_div_lhs_row_bf16:
	.zero		936


//--------------------- .nv.constant0.broadcast_div_rhs_col_bf16 --------------------------
	.section	.nv.constant0.broadcast_div_rhs_col_bf16,"a",@progbits
	.sectionflags	@""
	.align	4
.nv.constant0.broadcast_div_rhs_col_bf16:
	.zero		936


//--------------------- .nv.constant0.broadcast_div_rhs_row_bf16 --------------------------
	.section	.nv.constant0.broadcast_div_rhs_row_bf16,"a",@progbits
	.sectionflags	@""
	.align	4
.nv.constant0.broadcast_div_rhs_row_bf16:
	.zero		936


//--------------------- .nv.constant0.broadcast_div_contiguous_bf16 --------------------------
	.section	.nv.constant0.broadcast_div_contiguous_bf16,"a",@progbits
	.sectionflags	@""
	.align	4
.nv.constant0.broadcast_div_contiguous_bf16:
	.zero		928


//--------------------- .nv.constant0.broadcast_div_strided_bf16 --------------------------
	.section	.nv.constant0.broadcast_div_strided_bf16,"a",@progbits
	.sectionflags	@""
	.align	4
.nv.constant0.broadcast_div_strided_bf16:
	.zero		944


//--------------------- .nv.constant0.broadcast_mul_lhs_col_bf16 --------------------------
	.section	.nv.constant0.broadcast_mul_lhs_col_bf16,"a",@progbits
	.sectionflags	@""
	.align	4
.nv.constant0.broadcast_mul_lhs_col_bf16:
	.zero		936


//--------------------- .nv.constant0.broadcast_mul_lhs_row_bf16 --------------------------
	.section	.nv.constant0.broadcast_mul_lhs_row_bf16,"a",@progbits
	.sectionflags	@""
	.align	4
.nv.constant0.broadcast_mul_lhs_row_bf16:
	.zero		936


//--------------------- .nv.constant0.broadcast_mul_rhs_col_bf16 --------------------------
	.section	.nv.constant0.broadcast_mul_rhs_col_bf16,"a",@progbits
	.sectionflags	@""
	.align	4
.nv.constant0.broadcast_mul_rhs_col_bf16:
	.zero		936


//--------------------- .nv.constant0.broadcast_mul_rhs_row_bf16 --------------------------
	.section	.nv.constant0.broadcast_mul_rhs_row_bf16,"a",@progbits
	.sectionflags	@""
	.align	4
.nv.constant0.broadcast_mul_rhs_row_bf16:
	.zero		936


//--------------------- .nv.constant0.broadcast_mul_contiguous_bf16 --------------------------
	.section	.nv.constant0.broadcast_mul_contiguous_bf16,"a",@progbits
	.sectionflags	@""
	.align	4
.nv.constant0.broadcast_mul_contiguous_bf16:
	.zero		928


//--------------------- .nv.constant0.broadcast_mul_strided_bf16 --------------------------
	.section	.nv.constant0.broadcast_mul_strided_bf16,"a",@progbits
	.sectionflags	@""
	.align	4
.nv.constant0.broadcast_mul_strided_bf16:
	.zero		944


//--------------------- .nv.constant0.broadcast_sub_lhs_col_bf16 --------------------------
	.section	.nv.constant0.broadcast_sub_lhs_col_bf16,"a",@progbits
	.sectionflags	@""
	.align	4
.nv.constant0.broadcast_sub_lhs_col_bf16:
	.zero		936


//--------------------- .nv.constant0.broadcast_sub_lhs_row_bf16 --------------------------
	.section	.nv.constant0.broadcast_sub_lhs_row_bf16,"a",@progbits
	.sectionflags	@""
	.align	4
.nv.constant0.broadcast_sub_lhs_row_bf16:
	.zero		936


//--------------------- .nv.constant0.broadcast_sub_rhs_col_bf16 --------------------------
	.section	.nv.constant0.broadcast_sub_rhs_col_bf16,"a",@progbits
	.sectionflags	@""
	.align	4
.nv.constant0.broadcast_sub_rhs_col_bf16:
	.zero		936


//--------------------- .nv.constant0.broadcast_sub_rhs_row_bf16 --------------------------
	.section	.nv.constant0.broadcast_sub_rhs_row_bf16,"a",@progbits
	.sectionflags	@""
	.align	4
.nv.constant0.broadcast_sub_rhs_row_bf16:
	.zero		936


//--------------------- .nv.constant0.broadcast_sub_contiguous_bf16 --------------------------
	.section	.nv.constant0.broadcast_sub_contiguous_bf16,"a",@progbits
	.sectionflags	@""
	.align	4
.nv.constant0.broadcast_sub_contiguous_bf16:
	.zero		928


//--------------------- .nv.constant0.broadcast_sub_strided_bf16 --------------------------
	.section	.nv.constant0.broadcast_sub_strided_bf16,"a",@progbits
	.sectionflags	@""
	.align	4
.nv.constant0.broadcast_sub_strided_bf16:
	.zero		944


//--------------------- .nv.constant0.broadcast_add_lhs_col_bf16 --------------------------
	.section	.nv.constant0.broadcast_add_lhs_col_bf16,"a",@progbits
	.sectionflags	@""
	.align	4
.nv.constant0.broadcast_add_lhs_col_bf16:
	.zero		936


//--------------------- .nv.constant0.broadcast_add_lhs_row_bf16 --------------------------
	.section	.nv.constant0.broadcast_add_lhs_row_bf16,"a",@progbits
	.sectionflags	@""
	.align	4
.nv.constant0.broadcast_add_lhs_row_bf16:
	.zero		936


//--------------------- .nv.constant0.broadcast_add_rhs_col_bf16 --------------------------
	.section	.nv.constant0.broadcast_add_rhs_col_bf16,"a",@progbits
	.sectionflags	@""
	.align	4
.nv.constant0.broadcast_add_rhs_col_bf16:
	.zero		936


//--------------------- .nv.constant0.broadcast_add_rhs_row_bf16 --------------------------
	.section	.nv.constant0.broadcast_add_rhs_row_bf16,"a",@progbits
	.sectionflags	@""
	.align	4
.nv.constant0.broadcast_add_rhs_row_bf16:
	.zero		936


//--------------------- .nv.constant0.broadcast_add_contiguous_bf16 --------------------------
	.section	.nv.constant0.broadcast_add_contiguous_bf16,"a",@progbits
	.sectionflags	@""
	.align	4
.nv.constant0.broadcast_add_contiguous_bf16:
	.zero		928


//--------------------- .nv.constant0.broadcast_add_strided_bf16 --------------------------
	.section	.nv.constant0.broadcast_add_strided_bf16,"a",@progbits
	.sectionflags	@""
	.align	4
.nv.constant0.broadcast_add_strided_bf16:
	.zero		944


//--------------------- SYMBOLS --------------------------

	.type		.nv.reservedSmem.offset0,@object
	.size		.nv.reservedSmem.offset0,0x4
